//
// Generated by NVIDIA NVVM Compiler
//
// Compiler Build ID: CL-36424714
// Cuda compilation tools, release 13.0, V13.0.88
// Based on NVVM 20.0.0
//

.version 9.0
.target sm_100
.address_size 64

	// .globl	cwma_batch_f32
// _ZZN32CwmaBatchTiledPrecomputed2xAsyncILi128ELi2EE3runEPKfS2_PKiS2_iiiiPfE3pss has been demoted
// _ZZN32CwmaBatchTiledPrecomputed2xAsyncILi256ELi2EE3runEPKfS2_PKiS2_iiiiPfE3pss has been demoted
.extern .shared .align 16 .b8 shraw[];
.extern .shared .align 16 .b8 shared_weights[];

.visible .entry cwma_batch_f32(
	.param .u64 .ptr .align 1 cwma_batch_f32_param_0,
	.param .u64 .ptr .align 1 cwma_batch_f32_param_1,
	.param .u64 .ptr .align 1 cwma_batch_f32_param_2,
	.param .u64 .ptr .align 1 cwma_batch_f32_param_3,
	.param .u32 cwma_batch_f32_param_4,
	.param .u32 cwma_batch_f32_param_5,
	.param .u32 cwma_batch_f32_param_6,
	.param .u32 cwma_batch_f32_param_7,
	.param .u64 .ptr .align 1 cwma_batch_f32_param_8
)
{
	.reg .pred 	%p<13>;
	.reg .b32 	%r<53>;
	.reg .b32 	%f<70>;
	.reg .b64 	%rd<23>;

	ld.param.u64 	%rd10, [cwma_batch_f32_param_0];
	ld.param.u64 	%rd6, [cwma_batch_f32_param_1];
	ld.param.u64 	%rd7, [cwma_batch_f32_param_2];
	ld.param.u64 	%rd8, [cwma_batch_f32_param_3];
	ld.param.u32 	%r30, [cwma_batch_f32_param_4];
	ld.param.u32 	%r31, [cwma_batch_f32_param_5];
	ld.param.u32 	%r33, [cwma_batch_f32_param_6];
	ld.param.u32 	%r32, [cwma_batch_f32_param_7];
	ld.param.u64 	%rd9, [cwma_batch_f32_param_8];
	cvta.to.global.u64 	%rd1, %rd10;
	mov.u32 	%r1, %ctaid.y;
	setp.ge.s32 	%p1, %r1, %r33;
	@%p1 bra 	$L__BB0_17;
	cvta.to.global.u64 	%rd11, %rd7;
	cvta.to.global.u64 	%rd12, %rd8;
	mul.wide.u32 	%rd13, %r1, 4;
	add.s64 	%rd14, %rd11, %rd13;
	ld.global.nc.u32 	%r2, [%rd14];
	max.s32 	%r3, %r2, 1;
	add.s32 	%r4, %r3, -1;
	add.s64 	%rd15, %rd12, %rd13;
	ld.global.nc.f32 	%f1, [%rd15];
	mov.u32 	%r5, %tid.x;
	setp.ge.u32 	%p2, %r5, %r4;
	@%p2 bra 	$L__BB0_4;
	mul.lo.s32 	%r6, %r30, %r1;
	mov.u32 	%r7, %ntid.x;
	cvta.to.global.u64 	%rd2, %rd6;
	mov.u32 	%r47, %r5;
$L__BB0_3:
	add.s32 	%r34, %r47, %r6;
	mul.wide.s32 	%rd16, %r34, 4;
	add.s64 	%rd17, %rd2, %rd16;
	ld.global.nc.f32 	%f17, [%rd17];
	shl.b32 	%r35, %r47, 2;
	mov.u32 	%r36, shared_weights;
	add.s32 	%r37, %r36, %r35;
	st.shared.f32 	[%r37], %f17;
	add.s32 	%r47, %r47, %r7;
	setp.lt.s32 	%p3, %r47, %r4;
	@%p3 bra 	$L__BB0_3;
$L__BB0_4:
	bar.sync 	0;
	mov.u32 	%r38, %ctaid.x;
	mov.u32 	%r10, %ntid.x;
	mad.lo.s32 	%r48, %r38, %r10, %r5;
	setp.ge.s32 	%p4, %r48, %r31;
	@%p4 bra 	$L__BB0_17;
	add.s32 	%r12, %r3, -2;
	and.b32  	%r13, %r4, 3;
	and.b32  	%r14, %r4, -4;
	neg.s32 	%r15, %r14;
	add.s64 	%rd3, %rd1, 8;
	cvta.to.global.u64 	%rd4, %rd9;
	mov.u32 	%r39, %nctaid.x;
	mul.lo.s32 	%r16, %r39, %r10;
	mul.lo.s32 	%r17, %r31, %r1;
	add.s32 	%r18, %r4, %r32;
$L__BB0_6:
	setp.lt.s32 	%p5, %r48, %r18;
	mov.f32 	%f69, 0f7FC00000;
	@%p5 bra 	$L__BB0_16;
	setp.lt.s32 	%p6, %r2, 2;
	mov.f32 	%f68, 0f00000000;
	@%p6 bra 	$L__BB0_15;
	setp.lt.u32 	%p7, %r12, 3;
	sub.s32 	%r41, %r48, %r3;
	add.s32 	%r20, %r41, 2;
	mov.f32 	%f66, 0f00000000;
	mov.b32 	%r52, 0;
	mov.f32 	%f68, %f66;
	@%p7 bra 	$L__BB0_11;
	mov.f32 	%f66, 0f00000000;
	mov.u32 	%r50, shared_weights;
	mov.u32 	%r49, %r20;
	mov.u32 	%r51, %r15;
$L__BB0_10:
	.pragma "nounroll";
	mul.wide.s32 	%rd18, %r49, 4;
	add.s64 	%rd19, %rd3, %rd18;
	ld.global.nc.f32 	%f23, [%rd19+-8];
	ld.shared.v4.f32 	{%f24, %f25, %f26, %f27}, [%r50];
	fma.rn.f32 	%f28, %f23, %f24, 0f00000000;
	sub.f32 	%f29, %f28, %f66;
	add.f32 	%f30, %f68, %f29;
	sub.f32 	%f31, %f30, %f68;
	sub.f32 	%f32, %f31, %f29;
	ld.global.nc.f32 	%f33, [%rd19+-4];
	fma.rn.f32 	%f34, %f33, %f25, 0f00000000;
	sub.f32 	%f35, %f34, %f32;
	add.f32 	%f36, %f30, %f35;
	sub.f32 	%f37, %f36, %f30;
	sub.f32 	%f38, %f37, %f35;
	ld.global.nc.f32 	%f39, [%rd19];
	fma.rn.f32 	%f40, %f39, %f26, 0f00000000;
	sub.f32 	%f41, %f40, %f38;
	add.f32 	%f42, %f36, %f41;
	sub.f32 	%f43, %f42, %f36;
	sub.f32 	%f44, %f43, %f41;
	ld.global.nc.f32 	%f45, [%rd19+4];
	fma.rn.f32 	%f46, %f45, %f27, 0f00000000;
	sub.f32 	%f47, %f46, %f44;
	add.f32 	%f68, %f42, %f47;
	sub.f32 	%f48, %f68, %f42;
	sub.f32 	%f66, %f48, %f47;
	add.s32 	%r51, %r51, 4;
	add.s32 	%r50, %r50, 16;
	add.s32 	%r49, %r49, 4;
	setp.ne.s32 	%p8, %r51, 0;
	mov.u32 	%r52, %r14;
	@%p8 bra 	$L__BB0_10;
$L__BB0_11:
	setp.eq.s32 	%p9, %r13, 0;
	@%p9 bra 	$L__BB0_15;
	setp.eq.s32 	%p10, %r13, 1;
	add.s32 	%r43, %r20, %r52;
	mul.wide.s32 	%rd20, %r43, 4;
	add.s64 	%rd5, %rd1, %rd20;
	ld.global.nc.f32 	%f49, [%rd5];
	shl.b32 	%r44, %r52, 2;
	mov.u32 	%r45, shared_weights;
	add.s32 	%r28, %r45, %r44;
	ld.shared.f32 	%f50, [%r28];
	fma.rn.f32 	%f51, %f49, %f50, 0f00000000;
	sub.f32 	%f52, %f51, %f66;
	add.f32 	%f9, %f68, %f52;
	sub.f32 	%f53, %f9, %f68;
	sub.f32 	%f10, %f53, %f52;
	mov.f32 	%f68, %f9;
	@%p10 bra 	$L__BB0_15;
	setp.eq.s32 	%p11, %r13, 2;
	ld.global.nc.f32 	%f54, [%rd5+4];
	ld.shared.f32 	%f55, [%r28+4];
	fma.rn.f32 	%f56, %f54, %f55, 0f00000000;
	sub.f32 	%f57, %f56, %f10;
	add.f32 	%f68, %f9, %f57;
	sub.f32 	%f58, %f68, %f9;
	sub.f32 	%f12, %f58, %f57;
	@%p11 bra 	$L__BB0_15;
	ld.global.nc.f32 	%f59, [%rd5+8];
	ld.shared.f32 	%f60, [%r28+8];
	fma.rn.f32 	%f61, %f59, %f60, 0f00000000;
	sub.f32 	%f62, %f61, %f12;
	add.f32 	%f68, %f68, %f62;
$L__BB0_15:
	mul.rn.f32 	%f69, %f68, %f1;
$L__BB0_16:
	add.s32 	%r46, %r48, %r17;
	mul.wide.s32 	%rd21, %r46, 4;
	add.s64 	%rd22, %rd4, %rd21;
	st.global.f32 	[%rd22], %f69;
	add.s32 	%r48, %r48, %r16;
	setp.lt.s32 	%p12, %r48, %r31;
	@%p12 bra 	$L__BB0_6;
$L__BB0_17:
	ret;

}
	// .globl	cwma_batch_tiled_f32_tile128
.visible .entry cwma_batch_tiled_f32_tile128(
	.param .u64 .ptr .align 1 cwma_batch_tiled_f32_tile128_param_0,
	.param .u64 .ptr .align 1 cwma_batch_tiled_f32_tile128_param_1,
	.param .u64 .ptr .align 1 cwma_batch_tiled_f32_tile128_param_2,
	.param .u64 .ptr .align 1 cwma_batch_tiled_f32_tile128_param_3,
	.param .u32 cwma_batch_tiled_f32_tile128_param_4,
	.param .u32 cwma_batch_tiled_f32_tile128_param_5,
	.param .u32 cwma_batch_tiled_f32_tile128_param_6,
	.param .u32 cwma_batch_tiled_f32_tile128_param_7,
	.param .u64 .ptr .align 1 cwma_batch_tiled_f32_tile128_param_8
)
{
	.reg .pred 	%p<36>;
	.reg .b32 	%r<139>;
	.reg .b32 	%f<83>;
	.reg .b64 	%rd<45>;

	ld.param.u64 	%rd13, [cwma_batch_tiled_f32_tile128_param_0];
	ld.param.u64 	%rd14, [cwma_batch_tiled_f32_tile128_param_1];
	ld.param.u64 	%rd11, [cwma_batch_tiled_f32_tile128_param_2];
	ld.param.u64 	%rd12, [cwma_batch_tiled_f32_tile128_param_3];
	ld.param.u32 	%r71, [cwma_batch_tiled_f32_tile128_param_4];
	ld.param.u32 	%r72, [cwma_batch_tiled_f32_tile128_param_5];
	ld.param.u32 	%r73, [cwma_batch_tiled_f32_tile128_param_6];
	ld.param.u32 	%r74, [cwma_batch_tiled_f32_tile128_param_7];
	ld.param.u64 	%rd15, [cwma_batch_tiled_f32_tile128_param_8];
	cvta.to.global.u64 	%rd1, %rd14;
	cvta.to.global.u64 	%rd2, %rd13;
	cvta.to.global.u64 	%rd3, %rd15;
	mov.u32 	%r75, %ntid.x;
	setp.ne.s32 	%p1, %r75, 128;
	@%p1 bra 	$L__BB1_39;
	mov.u32 	%r1, %ctaid.y;
	setp.ge.s32 	%p2, %r1, %r73;
	@%p2 bra 	$L__BB1_39;
	cvta.to.global.u64 	%rd16, %rd11;
	mul.wide.u32 	%rd17, %r1, 4;
	add.s64 	%rd18, %rd16, %rd17;
	ld.global.nc.u32 	%r76, [%rd18];
	max.s32 	%r2, %r76, 1;
	add.s32 	%r3, %r2, -1;
	mov.u32 	%r77, %ctaid.x;
	shl.b32 	%r4, %r77, 7;
	setp.ge.s32 	%p3, %r4, %r72;
	@%p3 bra 	$L__BB1_39;
	add.s32 	%r5, %r2, 126;
	shl.b32 	%r78, %r3, 2;
	add.s32 	%r79, %r78, 15;
	and.b32  	%r6, %r79, -16;
	mul.lo.s32 	%r80, %r71, %r1;
	cvt.s64.s32 	%rd4, %r80;
	mov.u32 	%r7, %tid.x;
	setp.ge.u32 	%p4, %r7, %r3;
	@%p4 bra 	$L__BB1_10;
	sub.s32 	%r81, %r2, %r7;
	add.s32 	%r8, %r81, -2;
	and.b32  	%r82, %r8, 384;
	setp.eq.s32 	%p5, %r82, 384;
	mov.u32 	%r124, %r7;
	@%p5 bra 	$L__BB1_7;
	shr.u32 	%r83, %r8, 7;
	add.s32 	%r84, %r83, 1;
	and.b32  	%r85, %r84, 3;
	shl.b32 	%r86, %r7, 2;
	mov.u32 	%r87, shraw;
	add.s32 	%r121, %r87, %r86;
	cvt.u64.u32 	%rd19, %r7;
	add.s64 	%rd20, %rd4, %rd19;
	shl.b64 	%rd21, %rd20, 2;
	add.s64 	%rd43, %rd1, %rd21;
	neg.s32 	%r120, %r85;
	shl.b32 	%r88, %r84, 7;
	and.b32  	%r89, %r88, 384;
	add.s32 	%r124, %r7, %r89;
$L__BB1_6:
	.pragma "nounroll";
	ld.global.nc.f32 	%f23, [%rd43];
	st.shared.f32 	[%r121], %f23;
	add.s32 	%r121, %r121, 512;
	add.s64 	%rd43, %rd43, 512;
	add.s32 	%r120, %r120, 1;
	setp.ne.s32 	%p6, %r120, 0;
	@%p6 bra 	$L__BB1_6;
$L__BB1_7:
	setp.lt.u32 	%p7, %r8, 384;
	@%p7 bra 	$L__BB1_10;
	cvt.u64.u32 	%rd22, %r124;
	add.s64 	%rd23, %rd4, %rd22;
	shl.b64 	%rd24, %rd23, 2;
	add.s64 	%rd25, %rd24, %rd1;
	add.s64 	%rd44, %rd25, 1024;
	shl.b32 	%r90, %r124, 2;
	mov.u32 	%r91, shraw;
	add.s32 	%r92, %r90, %r91;
	add.s32 	%r123, %r92, 1024;
$L__BB1_9:
	ld.global.nc.f32 	%f24, [%rd44+-1024];
	st.shared.f32 	[%r123+-1024], %f24;
	ld.global.nc.f32 	%f25, [%rd44+-512];
	st.shared.f32 	[%r123+-512], %f25;
	ld.global.nc.f32 	%f26, [%rd44];
	st.shared.f32 	[%r123], %f26;
	ld.global.nc.f32 	%f27, [%rd44+512];
	st.shared.f32 	[%r123+512], %f27;
	add.s32 	%r124, %r124, 512;
	add.s64 	%rd44, %rd44, 2048;
	add.s32 	%r123, %r123, 2048;
	setp.lt.u32 	%p8, %r124, %r3;
	@%p8 bra 	$L__BB1_9;
$L__BB1_10:
	bar.sync 	0;
	setp.ge.u32 	%p9, %r7, %r5;
	@%p9 bra 	$L__BB1_28;
	sub.s32 	%r93, %r2, %r7;
	add.s32 	%r22, %r93, 125;
	and.b32  	%r94, %r22, 384;
	setp.eq.s32 	%p10, %r94, 384;
	mov.u32 	%r129, %r7;
	@%p10 bra 	$L__BB1_17;
	add.s32 	%r128, %r7, 2;
	shl.b32 	%r95, %r7, 2;
	add.s32 	%r96, %r6, %r95;
	mov.u32 	%r97, shraw;
	add.s32 	%r127, %r97, %r96;
	add.s32 	%r98, %r7, %r4;
	sub.s32 	%r126, %r98, %r2;
	shr.u32 	%r99, %r22, 7;
	add.s32 	%r100, %r99, 1;
	and.b32  	%r101, %r100, 3;
	neg.s32 	%r125, %r101;
$L__BB1_13:
	.pragma "nounroll";
	add.s32 	%r31, %r126, 2;
	setp.lt.s32 	%p11, %r31, 0;
	setp.ge.s32 	%p12, %r31, %r72;
	mov.f32 	%f70, 0f00000000;
	or.pred  	%p13, %p11, %p12;
	@%p13 bra 	$L__BB1_15;
	mul.wide.u32 	%rd26, %r31, 4;
	add.s64 	%rd27, %rd2, %rd26;
	ld.global.nc.f32 	%f70, [%rd27];
$L__BB1_15:
	st.shared.f32 	[%r127], %f70;
	add.s32 	%r128, %r128, 128;
	add.s32 	%r127, %r127, 512;
	add.s32 	%r126, %r126, 128;
	add.s32 	%r125, %r125, 1;
	setp.ne.s32 	%p14, %r125, 0;
	@%p14 bra 	$L__BB1_13;
	add.s32 	%r129, %r128, -2;
$L__BB1_17:
	setp.lt.u32 	%p15, %r22, 384;
	@%p15 bra 	$L__BB1_28;
	add.s32 	%r132, %r129, 258;
	add.s32 	%r102, %r129, %r4;
	sub.s32 	%r131, %r102, %r2;
	shl.b32 	%r103, %r129, 2;
	add.s32 	%r104, %r6, %r103;
	mov.u32 	%r105, shraw;
	add.s32 	%r106, %r104, %r105;
	add.s32 	%r130, %r106, 1024;
$L__BB1_19:
	add.s32 	%r44, %r131, 2;
	setp.lt.s32 	%p16, %r44, 0;
	setp.ge.s32 	%p17, %r44, %r72;
	mov.f32 	%f71, 0f00000000;
	or.pred  	%p18, %p16, %p17;
	@%p18 bra 	$L__BB1_21;
	mul.wide.u32 	%rd28, %r44, 4;
	add.s64 	%rd29, %rd2, %rd28;
	ld.global.nc.f32 	%f71, [%rd29];
$L__BB1_21:
	st.shared.f32 	[%r130+-1024], %f71;
	add.s32 	%r45, %r131, 130;
	setp.lt.s32 	%p19, %r45, 0;
	setp.ge.s32 	%p20, %r45, %r72;
	mov.f32 	%f72, 0f00000000;
	or.pred  	%p21, %p19, %p20;
	@%p21 bra 	$L__BB1_23;
	mul.wide.u32 	%rd30, %r45, 4;
	add.s64 	%rd31, %rd2, %rd30;
	ld.global.nc.f32 	%f72, [%rd31];
$L__BB1_23:
	st.shared.f32 	[%r130+-512], %f72;
	add.s32 	%r46, %r131, 258;
	setp.lt.s32 	%p22, %r46, 0;
	setp.ge.s32 	%p23, %r46, %r72;
	mov.f32 	%f73, 0f00000000;
	or.pred  	%p24, %p22, %p23;
	@%p24 bra 	$L__BB1_25;
	mul.wide.u32 	%rd32, %r46, 4;
	add.s64 	%rd33, %rd2, %rd32;
	ld.global.nc.f32 	%f73, [%rd33];
$L__BB1_25:
	st.shared.f32 	[%r130], %f73;
	add.s32 	%r47, %r131, 386;
	setp.lt.s32 	%p25, %r47, 0;
	setp.ge.s32 	%p26, %r47, %r72;
	mov.f32 	%f74, 0f00000000;
	or.pred  	%p27, %p25, %p26;
	@%p27 bra 	$L__BB1_27;
	mul.wide.u32 	%rd34, %r47, 4;
	add.s64 	%rd35, %rd2, %rd34;
	ld.global.nc.f32 	%f74, [%rd35];
$L__BB1_27:
	st.shared.f32 	[%r130+512], %f74;
	add.s32 	%r48, %r132, 512;
	add.s32 	%r107, %r132, 254;
	add.s32 	%r131, %r131, 512;
	add.s32 	%r130, %r130, 2048;
	setp.lt.u32 	%p28, %r107, %r5;
	mov.u32 	%r132, %r48;
	@%p28 bra 	$L__BB1_19;
$L__BB1_28:
	bar.sync 	0;
	add.s32 	%r51, %r4, %r7;
	setp.ge.s32 	%p29, %r51, %r72;
	@%p29 bra 	$L__BB1_39;
	mad.lo.s32 	%r52, %r72, %r1, %r51;
	add.s32 	%r108, %r3, %r74;
	setp.ge.s32 	%p30, %r51, %r108;
	@%p30 bra 	$L__BB1_31;
	mul.wide.s32 	%rd41, %r52, 4;
	add.s64 	%rd42, %rd3, %rd41;
	mov.b32 	%r119, 2143289344;
	st.global.u32 	[%rd42], %r119;
	bra.uni 	$L__BB1_39;
$L__BB1_31:
	setp.eq.s32 	%p31, %r3, 0;
	mov.f32 	%f77, 0f00000000;
	@%p31 bra 	$L__BB1_38;
	add.s32 	%r110, %r2, -2;
	and.b32  	%r53, %r3, 3;
	setp.lt.u32 	%p32, %r110, 3;
	mov.f32 	%f78, 0f00000000;
	mov.b32 	%r135, 0;
	mov.f32 	%f77, %f78;
	@%p32 bra 	$L__BB1_35;
	and.b32  	%r135, %r3, -4;
	neg.s32 	%r134, %r135;
	shl.b32 	%r112, %r7, 2;
	add.s32 	%r56, %r6, %r112;
	mov.f32 	%f78, 0f00000000;
	mov.u32 	%r133, shraw;
$L__BB1_34:
	.pragma "nounroll";
	add.s32 	%r113, %r133, %r56;
	ld.shared.f32 	%f37, [%r113];
	ld.shared.v4.f32 	{%f38, %f39, %f40, %f41}, [%r133];
	fma.rn.f32 	%f42, %f37, %f38, 0f00000000;
	sub.f32 	%f43, %f42, %f78;
	add.f32 	%f44, %f77, %f43;
	sub.f32 	%f45, %f44, %f77;
	sub.f32 	%f46, %f45, %f43;
	ld.shared.f32 	%f47, [%r113+4];
	fma.rn.f32 	%f48, %f47, %f39, 0f00000000;
	sub.f32 	%f49, %f48, %f46;
	add.f32 	%f50, %f44, %f49;
	sub.f32 	%f51, %f50, %f44;
	sub.f32 	%f52, %f51, %f49;
	ld.shared.f32 	%f53, [%r113+8];
	fma.rn.f32 	%f54, %f53, %f40, 0f00000000;
	sub.f32 	%f55, %f54, %f52;
	add.f32 	%f56, %f50, %f55;
	sub.f32 	%f57, %f56, %f50;
	sub.f32 	%f58, %f57, %f55;
	ld.shared.f32 	%f59, [%r113+12];
	fma.rn.f32 	%f60, %f59, %f41, 0f00000000;
	sub.f32 	%f61, %f60, %f58;
	add.f32 	%f77, %f56, %f61;
	sub.f32 	%f62, %f77, %f56;
	sub.f32 	%f78, %f62, %f61;
	add.s32 	%r134, %r134, 4;
	add.s32 	%r133, %r133, 16;
	setp.ne.s32 	%p33, %r134, 0;
	@%p33 bra 	$L__BB1_34;
$L__BB1_35:
	setp.eq.s32 	%p34, %r53, 0;
	@%p34 bra 	$L__BB1_38;
	shl.b32 	%r114, %r135, 2;
	mov.u32 	%r115, shraw;
	add.s32 	%r138, %r115, %r114;
	add.s32 	%r116, %r7, %r135;
	shl.b32 	%r117, %r116, 2;
	add.s32 	%r118, %r6, %r117;
	add.s32 	%r137, %r115, %r118;
	neg.s32 	%r136, %r53;
	mov.f32 	%f81, %f77;
$L__BB1_37:
	.pragma "nounroll";
	ld.shared.f32 	%f63, [%r137];
	ld.shared.f32 	%f64, [%r138];
	fma.rn.f32 	%f65, %f63, %f64, 0f00000000;
	sub.f32 	%f66, %f65, %f78;
	add.f32 	%f77, %f81, %f66;
	sub.f32 	%f67, %f77, %f81;
	sub.f32 	%f78, %f67, %f66;
	add.s32 	%r138, %r138, 4;
	add.s32 	%r137, %r137, 4;
	add.s32 	%r136, %r136, 1;
	setp.ne.s32 	%p35, %r136, 0;
	mov.f32 	%f81, %f77;
	@%p35 bra 	$L__BB1_37;
$L__BB1_38:
	cvta.to.global.u64 	%rd36, %rd12;
	add.s64 	%rd38, %rd36, %rd17;
	ld.global.nc.f32 	%f68, [%rd38];
	mul.rn.f32 	%f69, %f77, %f68;
	mul.wide.s32 	%rd39, %r52, 4;
	add.s64 	%rd40, %rd3, %rd39;
	st.global.f32 	[%rd40], %f69;
$L__BB1_39:
	ret;

}
	// .globl	cwma_batch_tiled_f32_tile256
.visible .entry cwma_batch_tiled_f32_tile256(
	.param .u64 .ptr .align 1 cwma_batch_tiled_f32_tile256_param_0,
	.param .u64 .ptr .align 1 cwma_batch_tiled_f32_tile256_param_1,
	.param .u64 .ptr .align 1 cwma_batch_tiled_f32_tile256_param_2,
	.param .u64 .ptr .align 1 cwma_batch_tiled_f32_tile256_param_3,
	.param .u32 cwma_batch_tiled_f32_tile256_param_4,
	.param .u32 cwma_batch_tiled_f32_tile256_param_5,
	.param .u32 cwma_batch_tiled_f32_tile256_param_6,
	.param .u32 cwma_batch_tiled_f32_tile256_param_7,
	.param .u64 .ptr .align 1 cwma_batch_tiled_f32_tile256_param_8
)
{
	.reg .pred 	%p<36>;
	.reg .b32 	%r<139>;
	.reg .b32 	%f<83>;
	.reg .b64 	%rd<45>;

	ld.param.u64 	%rd13, [cwma_batch_tiled_f32_tile256_param_0];
	ld.param.u64 	%rd14, [cwma_batch_tiled_f32_tile256_param_1];
	ld.param.u64 	%rd11, [cwma_batch_tiled_f32_tile256_param_2];
	ld.param.u64 	%rd12, [cwma_batch_tiled_f32_tile256_param_3];
	ld.param.u32 	%r71, [cwma_batch_tiled_f32_tile256_param_4];
	ld.param.u32 	%r72, [cwma_batch_tiled_f32_tile256_param_5];
	ld.param.u32 	%r73, [cwma_batch_tiled_f32_tile256_param_6];
	ld.param.u32 	%r74, [cwma_batch_tiled_f32_tile256_param_7];
	ld.param.u64 	%rd15, [cwma_batch_tiled_f32_tile256_param_8];
	cvta.to.global.u64 	%rd1, %rd14;
	cvta.to.global.u64 	%rd2, %rd13;
	cvta.to.global.u64 	%rd3, %rd15;
	mov.u32 	%r75, %ntid.x;
	setp.ne.s32 	%p1, %r75, 256;
	@%p1 bra 	$L__BB2_39;
	mov.u32 	%r1, %ctaid.y;
	setp.ge.s32 	%p2, %r1, %r73;
	@%p2 bra 	$L__BB2_39;
	cvta.to.global.u64 	%rd16, %rd11;
	mul.wide.u32 	%rd17, %r1, 4;
	add.s64 	%rd18, %rd16, %rd17;
	ld.global.nc.u32 	%r76, [%rd18];
	max.s32 	%r2, %r76, 1;
	add.s32 	%r3, %r2, -1;
	mov.u32 	%r77, %ctaid.x;
	shl.b32 	%r4, %r77, 8;
	setp.ge.s32 	%p3, %r4, %r72;
	@%p3 bra 	$L__BB2_39;
	add.s32 	%r5, %r2, 254;
	shl.b32 	%r78, %r3, 2;
	add.s32 	%r79, %r78, 15;
	and.b32  	%r6, %r79, -16;
	mul.lo.s32 	%r80, %r71, %r1;
	cvt.s64.s32 	%rd4, %r80;
	mov.u32 	%r7, %tid.x;
	setp.ge.u32 	%p4, %r7, %r3;
	@%p4 bra 	$L__BB2_10;
	sub.s32 	%r81, %r2, %r7;
	add.s32 	%r8, %r81, -2;
	and.b32  	%r82, %r8, 768;
	setp.eq.s32 	%p5, %r82, 768;
	mov.u32 	%r124, %r7;
	@%p5 bra 	$L__BB2_7;
	shr.u32 	%r83, %r8, 8;
	add.s32 	%r84, %r83, 1;
	and.b32  	%r85, %r84, 3;
	shl.b32 	%r86, %r7, 2;
	mov.u32 	%r87, shraw;
	add.s32 	%r121, %r87, %r86;
	cvt.u64.u32 	%rd19, %r7;
	add.s64 	%rd20, %rd4, %rd19;
	shl.b64 	%rd21, %rd20, 2;
	add.s64 	%rd43, %rd1, %rd21;
	neg.s32 	%r120, %r85;
	shl.b32 	%r88, %r84, 8;
	and.b32  	%r89, %r88, 768;
	add.s32 	%r124, %r7, %r89;
$L__BB2_6:
	.pragma "nounroll";
	ld.global.nc.f32 	%f23, [%rd43];
	st.shared.f32 	[%r121], %f23;
	add.s32 	%r121, %r121, 1024;
	add.s64 	%rd43, %rd43, 1024;
	add.s32 	%r120, %r120, 1;
	setp.ne.s32 	%p6, %r120, 0;
	@%p6 bra 	$L__BB2_6;
$L__BB2_7:
	setp.lt.u32 	%p7, %r8, 768;
	@%p7 bra 	$L__BB2_10;
	cvt.u64.u32 	%rd22, %r124;
	add.s64 	%rd23, %rd4, %rd22;
	shl.b64 	%rd24, %rd23, 2;
	add.s64 	%rd25, %rd24, %rd1;
	add.s64 	%rd44, %rd25, 2048;
	shl.b32 	%r90, %r124, 2;
	mov.u32 	%r91, shraw;
	add.s32 	%r92, %r90, %r91;
	add.s32 	%r123, %r92, 2048;
$L__BB2_9:
	ld.global.nc.f32 	%f24, [%rd44+-2048];
	st.shared.f32 	[%r123+-2048], %f24;
	ld.global.nc.f32 	%f25, [%rd44+-1024];
	st.shared.f32 	[%r123+-1024], %f25;
	ld.global.nc.f32 	%f26, [%rd44];
	st.shared.f32 	[%r123], %f26;
	ld.global.nc.f32 	%f27, [%rd44+1024];
	st.shared.f32 	[%r123+1024], %f27;
	add.s32 	%r124, %r124, 1024;
	add.s64 	%rd44, %rd44, 4096;
	add.s32 	%r123, %r123, 4096;
	setp.lt.u32 	%p8, %r124, %r3;
	@%p8 bra 	$L__BB2_9;
$L__BB2_10:
	bar.sync 	0;
	setp.ge.u32 	%p9, %r7, %r5;
	@%p9 bra 	$L__BB2_28;
	sub.s32 	%r93, %r2, %r7;
	add.s32 	%r22, %r93, 253;
	and.b32  	%r94, %r22, 768;
	setp.eq.s32 	%p10, %r94, 768;
	mov.u32 	%r129, %r7;
	@%p10 bra 	$L__BB2_17;
	add.s32 	%r128, %r7, 2;
	shl.b32 	%r95, %r7, 2;
	add.s32 	%r96, %r6, %r95;
	mov.u32 	%r97, shraw;
	add.s32 	%r127, %r97, %r96;
	add.s32 	%r98, %r7, %r4;
	sub.s32 	%r126, %r98, %r2;
	shr.u32 	%r99, %r22, 8;
	add.s32 	%r100, %r99, 1;
	and.b32  	%r101, %r100, 3;
	neg.s32 	%r125, %r101;
$L__BB2_13:
	.pragma "nounroll";
	add.s32 	%r31, %r126, 2;
	setp.lt.s32 	%p11, %r31, 0;
	setp.ge.s32 	%p12, %r31, %r72;
	mov.f32 	%f70, 0f00000000;
	or.pred  	%p13, %p11, %p12;
	@%p13 bra 	$L__BB2_15;
	mul.wide.u32 	%rd26, %r31, 4;
	add.s64 	%rd27, %rd2, %rd26;
	ld.global.nc.f32 	%f70, [%rd27];
$L__BB2_15:
	st.shared.f32 	[%r127], %f70;
	add.s32 	%r128, %r128, 256;
	add.s32 	%r127, %r127, 1024;
	add.s32 	%r126, %r126, 256;
	add.s32 	%r125, %r125, 1;
	setp.ne.s32 	%p14, %r125, 0;
	@%p14 bra 	$L__BB2_13;
	add.s32 	%r129, %r128, -2;
$L__BB2_17:
	setp.lt.u32 	%p15, %r22, 768;
	@%p15 bra 	$L__BB2_28;
	add.s32 	%r132, %r129, 514;
	add.s32 	%r102, %r129, %r4;
	sub.s32 	%r131, %r102, %r2;
	shl.b32 	%r103, %r129, 2;
	add.s32 	%r104, %r6, %r103;
	mov.u32 	%r105, shraw;
	add.s32 	%r106, %r104, %r105;
	add.s32 	%r130, %r106, 2048;
$L__BB2_19:
	add.s32 	%r44, %r131, 2;
	setp.lt.s32 	%p16, %r44, 0;
	setp.ge.s32 	%p17, %r44, %r72;
	mov.f32 	%f71, 0f00000000;
	or.pred  	%p18, %p16, %p17;
	@%p18 bra 	$L__BB2_21;
	mul.wide.u32 	%rd28, %r44, 4;
	add.s64 	%rd29, %rd2, %rd28;
	ld.global.nc.f32 	%f71, [%rd29];
$L__BB2_21:
	st.shared.f32 	[%r130+-2048], %f71;
	add.s32 	%r45, %r131, 258;
	setp.lt.s32 	%p19, %r45, 0;
	setp.ge.s32 	%p20, %r45, %r72;
	mov.f32 	%f72, 0f00000000;
	or.pred  	%p21, %p19, %p20;
	@%p21 bra 	$L__BB2_23;
	mul.wide.u32 	%rd30, %r45, 4;
	add.s64 	%rd31, %rd2, %rd30;
	ld.global.nc.f32 	%f72, [%rd31];
$L__BB2_23:
	st.shared.f32 	[%r130+-1024], %f72;
	add.s32 	%r46, %r131, 514;
	setp.lt.s32 	%p22, %r46, 0;
	setp.ge.s32 	%p23, %r46, %r72;
	mov.f32 	%f73, 0f00000000;
	or.pred  	%p24, %p22, %p23;
	@%p24 bra 	$L__BB2_25;
	mul.wide.u32 	%rd32, %r46, 4;
	add.s64 	%rd33, %rd2, %rd32;
	ld.global.nc.f32 	%f73, [%rd33];
$L__BB2_25:
	st.shared.f32 	[%r130], %f73;
	add.s32 	%r47, %r131, 770;
	setp.lt.s32 	%p25, %r47, 0;
	setp.ge.s32 	%p26, %r47, %r72;
	mov.f32 	%f74, 0f00000000;
	or.pred  	%p27, %p25, %p26;
	@%p27 bra 	$L__BB2_27;
	mul.wide.u32 	%rd34, %r47, 4;
	add.s64 	%rd35, %rd2, %rd34;
	ld.global.nc.f32 	%f74, [%rd35];
$L__BB2_27:
	st.shared.f32 	[%r130+1024], %f74;
	add.s32 	%r48, %r132, 1024;
	add.s32 	%r107, %r132, 510;
	add.s32 	%r131, %r131, 1024;
	add.s32 	%r130, %r130, 4096;
	setp.lt.u32 	%p28, %r107, %r5;
	mov.u32 	%r132, %r48;
	@%p28 bra 	$L__BB2_19;
$L__BB2_28:
	bar.sync 	0;
	add.s32 	%r51, %r4, %r7;
	setp.ge.s32 	%p29, %r51, %r72;
	@%p29 bra 	$L__BB2_39;
	mad.lo.s32 	%r52, %r72, %r1, %r51;
	add.s32 	%r108, %r3, %r74;
	setp.ge.s32 	%p30, %r51, %r108;
	@%p30 bra 	$L__BB2_31;
	mul.wide.s32 	%rd41, %r52, 4;
	add.s64 	%rd42, %rd3, %rd41;
	mov.b32 	%r119, 2143289344;
	st.global.u32 	[%rd42], %r119;
	bra.uni 	$L__BB2_39;
$L__BB2_31:
	setp.eq.s32 	%p31, %r3, 0;
	mov.f32 	%f77, 0f00000000;
	@%p31 bra 	$L__BB2_38;
	add.s32 	%r110, %r2, -2;
	and.b32  	%r53, %r3, 3;
	setp.lt.u32 	%p32, %r110, 3;
	mov.f32 	%f78, 0f00000000;
	mov.b32 	%r135, 0;
	mov.f32 	%f77, %f78;
	@%p32 bra 	$L__BB2_35;
	and.b32  	%r135, %r3, -4;
	neg.s32 	%r134, %r135;
	shl.b32 	%r112, %r7, 2;
	add.s32 	%r56, %r6, %r112;
	mov.f32 	%f78, 0f00000000;
	mov.u32 	%r133, shraw;
$L__BB2_34:
	.pragma "nounroll";
	add.s32 	%r113, %r133, %r56;
	ld.shared.f32 	%f37, [%r113];
	ld.shared.v4.f32 	{%f38, %f39, %f40, %f41}, [%r133];
	fma.rn.f32 	%f42, %f37, %f38, 0f00000000;
	sub.f32 	%f43, %f42, %f78;
	add.f32 	%f44, %f77, %f43;
	sub.f32 	%f45, %f44, %f77;
	sub.f32 	%f46, %f45, %f43;
	ld.shared.f32 	%f47, [%r113+4];
	fma.rn.f32 	%f48, %f47, %f39, 0f00000000;
	sub.f32 	%f49, %f48, %f46;
	add.f32 	%f50, %f44, %f49;
	sub.f32 	%f51, %f50, %f44;
	sub.f32 	%f52, %f51, %f49;
	ld.shared.f32 	%f53, [%r113+8];
	fma.rn.f32 	%f54, %f53, %f40, 0f00000000;
	sub.f32 	%f55, %f54, %f52;
	add.f32 	%f56, %f50, %f55;
	sub.f32 	%f57, %f56, %f50;
	sub.f32 	%f58, %f57, %f55;
	ld.shared.f32 	%f59, [%r113+12];
	fma.rn.f32 	%f60, %f59, %f41, 0f00000000;
	sub.f32 	%f61, %f60, %f58;
	add.f32 	%f77, %f56, %f61;
	sub.f32 	%f62, %f77, %f56;
	sub.f32 	%f78, %f62, %f61;
	add.s32 	%r134, %r134, 4;
	add.s32 	%r133, %r133, 16;
	setp.ne.s32 	%p33, %r134, 0;
	@%p33 bra 	$L__BB2_34;
$L__BB2_35:
	setp.eq.s32 	%p34, %r53, 0;
	@%p34 bra 	$L__BB2_38;
	shl.b32 	%r114, %r135, 2;
	mov.u32 	%r115, shraw;
	add.s32 	%r138, %r115, %r114;
	add.s32 	%r116, %r7, %r135;
	shl.b32 	%r117, %r116, 2;
	add.s32 	%r118, %r6, %r117;
	add.s32 	%r137, %r115, %r118;
	neg.s32 	%r136, %r53;
	mov.f32 	%f81, %f77;
$L__BB2_37:
	.pragma "nounroll";
	ld.shared.f32 	%f63, [%r137];
	ld.shared.f32 	%f64, [%r138];
	fma.rn.f32 	%f65, %f63, %f64, 0f00000000;
	sub.f32 	%f66, %f65, %f78;
	add.f32 	%f77, %f81, %f66;
	sub.f32 	%f67, %f77, %f81;
	sub.f32 	%f78, %f67, %f66;
	add.s32 	%r138, %r138, 4;
	add.s32 	%r137, %r137, 4;
	add.s32 	%r136, %r136, 1;
	setp.ne.s32 	%p35, %r136, 0;
	mov.f32 	%f81, %f77;
	@%p35 bra 	$L__BB2_37;
$L__BB2_38:
	cvta.to.global.u64 	%rd36, %rd12;
	add.s64 	%rd38, %rd36, %rd17;
	ld.global.nc.f32 	%f68, [%rd38];
	mul.rn.f32 	%f69, %f77, %f68;
	mul.wide.s32 	%rd39, %r52, 4;
	add.s64 	%rd40, %rd3, %rd39;
	st.global.f32 	[%rd40], %f69;
$L__BB2_39:
	ret;

}
	// .globl	cwma_batch_tiled_f32_2x_tile128
.visible .entry cwma_batch_tiled_f32_2x_tile128(
	.param .u64 .ptr .align 1 cwma_batch_tiled_f32_2x_tile128_param_0,
	.param .u64 .ptr .align 1 cwma_batch_tiled_f32_2x_tile128_param_1,
	.param .u64 .ptr .align 1 cwma_batch_tiled_f32_2x_tile128_param_2,
	.param .u64 .ptr .align 1 cwma_batch_tiled_f32_2x_tile128_param_3,
	.param .u32 cwma_batch_tiled_f32_2x_tile128_param_4,
	.param .u32 cwma_batch_tiled_f32_2x_tile128_param_5,
	.param .u32 cwma_batch_tiled_f32_2x_tile128_param_6,
	.param .u32 cwma_batch_tiled_f32_2x_tile128_param_7,
	.param .u64 .ptr .align 1 cwma_batch_tiled_f32_2x_tile128_param_8
)
{
	.reg .pred 	%p<40>;
	.reg .b32 	%r<144>;
	.reg .b32 	%f<134>;
	.reg .b64 	%rd<53>;

	ld.param.u64 	%rd8, [cwma_batch_tiled_f32_2x_tile128_param_0];
	ld.param.u64 	%rd9, [cwma_batch_tiled_f32_2x_tile128_param_1];
	ld.param.u64 	%rd6, [cwma_batch_tiled_f32_2x_tile128_param_2];
	ld.param.u64 	%rd7, [cwma_batch_tiled_f32_2x_tile128_param_3];
	ld.param.u32 	%r73, [cwma_batch_tiled_f32_2x_tile128_param_4];
	ld.param.u32 	%r74, [cwma_batch_tiled_f32_2x_tile128_param_5];
	ld.param.u32 	%r75, [cwma_batch_tiled_f32_2x_tile128_param_6];
	ld.param.u32 	%r76, [cwma_batch_tiled_f32_2x_tile128_param_7];
	ld.param.u64 	%rd10, [cwma_batch_tiled_f32_2x_tile128_param_8];
	cvta.to.global.u64 	%rd1, %rd9;
	cvta.to.global.u64 	%rd2, %rd8;
	cvta.to.global.u64 	%rd3, %rd10;
	mov.u32 	%r77, %ntid.x;
	setp.ne.s32 	%p1, %r77, 64;
	@%p1 bra 	$L__BB3_42;
	mov.u32 	%r1, %ctaid.y;
	setp.ge.s32 	%p2, %r1, %r75;
	@%p2 bra 	$L__BB3_42;
	cvta.to.global.u64 	%rd11, %rd6;
	mul.wide.u32 	%rd12, %r1, 4;
	add.s64 	%rd13, %rd11, %rd12;
	ld.global.nc.u32 	%r78, [%rd13];
	max.s32 	%r2, %r78, 1;
	add.s32 	%r3, %r2, -1;
	mov.u32 	%r79, %ctaid.x;
	shl.b32 	%r4, %r79, 7;
	setp.ge.s32 	%p3, %r4, %r74;
	@%p3 bra 	$L__BB3_42;
	add.s32 	%r5, %r2, 126;
	shl.b32 	%r80, %r3, 2;
	add.s32 	%r81, %r80, 15;
	and.b32  	%r6, %r81, -16;
	mul.lo.s32 	%r82, %r73, %r1;
	cvt.s64.s32 	%rd4, %r82;
	mov.u32 	%r7, %tid.x;
	setp.ge.u32 	%p4, %r7, %r3;
	@%p4 bra 	$L__BB3_10;
	sub.s32 	%r83, %r2, %r7;
	add.s32 	%r8, %r83, -2;
	and.b32  	%r84, %r8, 192;
	setp.eq.s32 	%p5, %r84, 192;
	mov.u32 	%r128, %r7;
	@%p5 bra 	$L__BB3_7;
	shl.b32 	%r85, %r7, 2;
	mov.u32 	%r86, shraw;
	add.s32 	%r126, %r86, %r85;
	shr.u32 	%r87, %r8, 6;
	add.s32 	%r88, %r87, 1;
	and.b32  	%r89, %r88, 3;
	neg.s32 	%r125, %r89;
	mov.u32 	%r128, %r7;
$L__BB3_6:
	.pragma "nounroll";
	cvt.s64.s32 	%rd14, %r128;
	add.s64 	%rd15, %rd4, %rd14;
	shl.b64 	%rd16, %rd15, 2;
	add.s64 	%rd17, %rd1, %rd16;
	ld.global.nc.f32 	%f39, [%rd17];
	st.shared.f32 	[%r126], %f39;
	add.s32 	%r128, %r128, 64;
	add.s32 	%r126, %r126, 256;
	add.s32 	%r125, %r125, 1;
	setp.ne.s32 	%p6, %r125, 0;
	@%p6 bra 	$L__BB3_6;
$L__BB3_7:
	setp.lt.u32 	%p7, %r8, 192;
	@%p7 bra 	$L__BB3_10;
	add.s32 	%r130, %r128, 128;
	shl.b32 	%r90, %r128, 2;
	mov.u32 	%r91, shraw;
	add.s32 	%r92, %r90, %r91;
	add.s32 	%r129, %r92, 512;
$L__BB3_9:
	add.s32 	%r93, %r130, -128;
	cvt.s64.s32 	%rd18, %r93;
	add.s64 	%rd19, %rd18, %rd4;
	shl.b64 	%rd20, %rd19, 2;
	add.s64 	%rd21, %rd1, %rd20;
	ld.global.nc.f32 	%f40, [%rd21];
	st.shared.f32 	[%r129+-512], %f40;
	add.s32 	%r94, %r130, -64;
	cvt.s64.s32 	%rd22, %r94;
	add.s64 	%rd23, %rd22, %rd4;
	shl.b64 	%rd24, %rd23, 2;
	add.s64 	%rd25, %rd1, %rd24;
	ld.global.nc.f32 	%f41, [%rd25];
	st.shared.f32 	[%r129+-256], %f41;
	add.s32 	%r95, %r130, 64;
	cvt.s64.s32 	%rd26, %r130;
	add.s64 	%rd27, %rd26, %rd4;
	shl.b64 	%rd28, %rd27, 2;
	add.s64 	%rd29, %rd1, %rd28;
	ld.global.nc.f32 	%f42, [%rd29];
	st.shared.f32 	[%r129], %f42;
	cvt.s64.s32 	%rd30, %r95;
	add.s64 	%rd31, %rd30, %rd4;
	shl.b64 	%rd32, %rd31, 2;
	add.s64 	%rd33, %rd1, %rd32;
	ld.global.nc.f32 	%f43, [%rd33];
	st.shared.f32 	[%r129+256], %f43;
	add.s32 	%r22, %r130, 256;
	add.s32 	%r96, %r130, 128;
	add.s32 	%r129, %r129, 1024;
	setp.lt.u32 	%p8, %r96, %r3;
	mov.u32 	%r130, %r22;
	@%p8 bra 	$L__BB3_9;
$L__BB3_10:
	bar.sync 	0;
	add.s32 	%r24, %r3, %r76;
	mul.lo.s32 	%r25, %r74, %r1;
	setp.ge.u32 	%p9, %r7, %r5;
	@%p9 bra 	$L__BB3_28;
	add.s32 	%r97, %r7, 64;
	max.s32 	%r98, %r5, %r97;
	not.b32 	%r99, %r7;
	add.s32 	%r26, %r98, %r99;
	and.b32  	%r100, %r26, 192;
	setp.eq.s32 	%p10, %r100, 192;
	mov.u32 	%r135, %r7;
	@%p10 bra 	$L__BB3_17;
	add.s32 	%r134, %r7, 2;
	shl.b32 	%r101, %r7, 2;
	add.s32 	%r102, %r6, %r101;
	mov.u32 	%r103, shraw;
	add.s32 	%r133, %r103, %r102;
	add.s32 	%r104, %r7, %r4;
	sub.s32 	%r132, %r104, %r2;
	shr.u32 	%r105, %r26, 6;
	add.s32 	%r106, %r105, 1;
	and.b32  	%r107, %r106, 3;
	neg.s32 	%r131, %r107;
$L__BB3_13:
	.pragma "nounroll";
	add.s32 	%r35, %r132, 2;
	setp.lt.s32 	%p11, %r35, 0;
	setp.ge.s32 	%p12, %r35, %r74;
	mov.f32 	%f111, 0f00000000;
	or.pred  	%p13, %p11, %p12;
	@%p13 bra 	$L__BB3_15;
	mul.wide.u32 	%rd34, %r35, 4;
	add.s64 	%rd35, %rd2, %rd34;
	ld.global.nc.f32 	%f111, [%rd35];
$L__BB3_15:
	st.shared.f32 	[%r133], %f111;
	add.s32 	%r134, %r134, 64;
	add.s32 	%r133, %r133, 256;
	add.s32 	%r132, %r132, 64;
	add.s32 	%r131, %r131, 1;
	setp.ne.s32 	%p14, %r131, 0;
	@%p14 bra 	$L__BB3_13;
	add.s32 	%r135, %r134, -2;
$L__BB3_17:
	setp.lt.u32 	%p15, %r26, 192;
	@%p15 bra 	$L__BB3_28;
	add.s32 	%r138, %r135, 130;
	add.s32 	%r108, %r135, %r4;
	sub.s32 	%r137, %r108, %r2;
	shl.b32 	%r109, %r135, 2;
	add.s32 	%r110, %r6, %r109;
	mov.u32 	%r111, shraw;
	add.s32 	%r112, %r110, %r111;
	add.s32 	%r136, %r112, 512;
$L__BB3_19:
	add.s32 	%r48, %r137, 2;
	setp.lt.s32 	%p16, %r48, 0;
	setp.ge.s32 	%p17, %r48, %r74;
	mov.f32 	%f112, 0f00000000;
	or.pred  	%p18, %p16, %p17;
	@%p18 bra 	$L__BB3_21;
	mul.wide.u32 	%rd36, %r48, 4;
	add.s64 	%rd37, %rd2, %rd36;
	ld.global.nc.f32 	%f112, [%rd37];
$L__BB3_21:
	st.shared.f32 	[%r136+-512], %f112;
	add.s32 	%r49, %r137, 66;
	setp.lt.s32 	%p19, %r49, 0;
	setp.ge.s32 	%p20, %r49, %r74;
	mov.f32 	%f113, 0f00000000;
	or.pred  	%p21, %p19, %p20;
	@%p21 bra 	$L__BB3_23;
	mul.wide.u32 	%rd38, %r49, 4;
	add.s64 	%rd39, %rd2, %rd38;
	ld.global.nc.f32 	%f113, [%rd39];
$L__BB3_23:
	st.shared.f32 	[%r136+-256], %f113;
	add.s32 	%r50, %r137, 130;
	setp.lt.s32 	%p22, %r50, 0;
	setp.ge.s32 	%p23, %r50, %r74;
	mov.f32 	%f114, 0f00000000;
	or.pred  	%p24, %p22, %p23;
	@%p24 bra 	$L__BB3_25;
	mul.wide.u32 	%rd40, %r50, 4;
	add.s64 	%rd41, %rd2, %rd40;
	ld.global.nc.f32 	%f114, [%rd41];
$L__BB3_25:
	st.shared.f32 	[%r136], %f114;
	add.s32 	%r51, %r137, 194;
	setp.lt.s32 	%p25, %r51, 0;
	setp.ge.s32 	%p26, %r51, %r74;
	mov.f32 	%f115, 0f00000000;
	or.pred  	%p27, %p25, %p26;
	@%p27 bra 	$L__BB3_27;
	mul.wide.u32 	%rd42, %r51, 4;
	add.s64 	%rd43, %rd2, %rd42;
	ld.global.nc.f32 	%f115, [%rd43];
$L__BB3_27:
	st.shared.f32 	[%r136+256], %f115;
	add.s32 	%r52, %r138, 256;
	add.s32 	%r113, %r138, 126;
	add.s32 	%r137, %r137, 256;
	add.s32 	%r136, %r136, 1024;
	setp.lt.s32 	%p28, %r113, %r5;
	mov.u32 	%r138, %r52;
	@%p28 bra 	$L__BB3_19;
$L__BB3_28:
	bar.sync 	0;
	shl.b32 	%r114, %r7, 1;
	add.s32 	%r55, %r4, %r114;
	add.s32 	%r56, %r55, 1;
	setp.ge.s32 	%p29, %r55, %r74;
	@%p29 bra 	$L__BB3_42;
	setp.eq.s32 	%p30, %r3, 0;
	mov.f32 	%f120, 0f00000000;
	mov.f32 	%f121, %f120;
	@%p30 bra 	$L__BB3_36;
	add.s32 	%r116, %r2, -2;
	and.b32  	%r57, %r3, 3;
	setp.lt.u32 	%p31, %r116, 3;
	mov.f32 	%f122, 0f00000000;
	mov.b32 	%r141, 0;
	mov.f32 	%f121, %f122;
	mov.f32 	%f124, %f122;
	mov.f32 	%f120, %f122;
	@%p31 bra 	$L__BB3_33;
	and.b32  	%r141, %r3, -4;
	neg.s32 	%r140, %r141;
	shl.b32 	%r118, %r7, 3;
	add.s32 	%r60, %r6, %r118;
	mov.f32 	%f122, 0f00000000;
	mov.u32 	%r139, shraw;
$L__BB3_32:
	.pragma "nounroll";
	ld.shared.v4.f32 	{%f53, %f54, %f55, %f56}, [%r139];
	add.s32 	%r119, %r139, %r60;
	ld.shared.v2.f32 	{%f57, %f58}, [%r119];
	fma.rn.f32 	%f59, %f57, %f53, 0f00000000;
	sub.f32 	%f60, %f59, %f124;
	add.f32 	%f61, %f120, %f60;
	sub.f32 	%f62, %f61, %f120;
	sub.f32 	%f63, %f62, %f60;
	fma.rn.f32 	%f64, %f58, %f53, 0f00000000;
	sub.f32 	%f65, %f64, %f122;
	add.f32 	%f66, %f121, %f65;
	sub.f32 	%f67, %f66, %f121;
	sub.f32 	%f68, %f67, %f65;
	fma.rn.f32 	%f69, %f58, %f54, 0f00000000;
	sub.f32 	%f70, %f69, %f63;
	add.f32 	%f71, %f61, %f70;
	sub.f32 	%f72, %f71, %f61;
	sub.f32 	%f73, %f72, %f70;
	ld.shared.v2.f32 	{%f74, %f75}, [%r119+8];
	fma.rn.f32 	%f76, %f74, %f54, 0f00000000;
	sub.f32 	%f77, %f76, %f68;
	add.f32 	%f78, %f66, %f77;
	sub.f32 	%f79, %f78, %f66;
	sub.f32 	%f80, %f79, %f77;
	fma.rn.f32 	%f81, %f74, %f55, 0f00000000;
	sub.f32 	%f82, %f81, %f73;
	add.f32 	%f83, %f71, %f82;
	sub.f32 	%f84, %f83, %f71;
	sub.f32 	%f85, %f84, %f82;
	fma.rn.f32 	%f86, %f75, %f55, 0f00000000;
	sub.f32 	%f87, %f86, %f80;
	add.f32 	%f88, %f78, %f87;
	sub.f32 	%f89, %f88, %f78;
	sub.f32 	%f90, %f89, %f87;
	fma.rn.f32 	%f91, %f75, %f56, 0f00000000;
	sub.f32 	%f92, %f91, %f85;
	add.f32 	%f120, %f83, %f92;
	sub.f32 	%f93, %f120, %f83;
	sub.f32 	%f124, %f93, %f92;
	ld.shared.f32 	%f94, [%r119+16];
	fma.rn.f32 	%f95, %f94, %f56, 0f00000000;
	sub.f32 	%f96, %f95, %f90;
	add.f32 	%f121, %f88, %f96;
	sub.f32 	%f97, %f121, %f88;
	sub.f32 	%f122, %f97, %f96;
	add.s32 	%r140, %r140, 4;
	add.s32 	%r139, %r139, 16;
	setp.ne.s32 	%p32, %r140, 0;
	@%p32 bra 	$L__BB3_32;
$L__BB3_33:
	setp.eq.s32 	%p33, %r57, 0;
	@%p33 bra 	$L__BB3_36;
	shl.b32 	%r120, %r7, 3;
	add.s32 	%r66, %r6, %r120;
	shl.b32 	%r121, %r141, 2;
	mov.u32 	%r122, shraw;
	add.s32 	%r143, %r122, %r121;
	neg.s32 	%r142, %r57;
	mov.f32 	%f127, %f121;
	mov.f32 	%f129, %f120;
$L__BB3_35:
	.pragma "nounroll";
	ld.shared.f32 	%f98, [%r143];
	add.s32 	%r123, %r143, %r66;
	ld.shared.f32 	%f99, [%r123];
	fma.rn.f32 	%f100, %f99, %f98, 0f00000000;
	sub.f32 	%f101, %f100, %f124;
	add.f32 	%f120, %f129, %f101;
	sub.f32 	%f102, %f120, %f129;
	sub.f32 	%f124, %f102, %f101;
	ld.shared.f32 	%f103, [%r123+4];
	fma.rn.f32 	%f104, %f103, %f98, 0f00000000;
	sub.f32 	%f105, %f104, %f122;
	add.f32 	%f121, %f127, %f105;
	sub.f32 	%f106, %f121, %f127;
	sub.f32 	%f122, %f106, %f105;
	add.s32 	%r143, %r143, 4;
	add.s32 	%r142, %r142, 1;
	setp.ne.s32 	%p34, %r142, 0;
	mov.f32 	%f127, %f121;
	mov.f32 	%f129, %f120;
	@%p34 bra 	$L__BB3_35;
$L__BB3_36:
	setp.lt.s32 	%p35, %r55, %r24;
	cvta.to.global.u64 	%rd44, %rd7;
	add.s64 	%rd5, %rd44, %rd12;
	mov.f32 	%f132, 0f7FC00000;
	@%p35 bra 	$L__BB3_38;
	ld.global.nc.f32 	%f108, [%rd5];
	mul.rn.f32 	%f132, %f120, %f108;
$L__BB3_38:
	setp.ge.s32 	%p36, %r56, %r74;
	setp.lt.s32 	%p37, %r56, %r24;
	mov.f32 	%f133, 0f7FC00000;
	or.pred  	%p38, %p36, %p37;
	@%p38 bra 	$L__BB3_40;
	ld.global.nc.f32 	%f110, [%rd5];
	mul.rn.f32 	%f133, %f121, %f110;
$L__BB3_40:
	setp.ge.s32 	%p39, %r56, %r74;
	add.s32 	%r124, %r25, %r55;
	mul.wide.s32 	%rd46, %r124, 4;
	add.s64 	%rd47, %rd3, %rd46;
	st.global.f32 	[%rd47], %f132;
	@%p39 bra 	$L__BB3_42;
	cvt.s64.s32 	%rd48, %r25;
	cvt.s64.s32 	%rd49, %r55;
	add.s64 	%rd50, %rd48, %rd49;
	shl.b64 	%rd51, %rd50, 2;
	add.s64 	%rd52, %rd3, %rd51;
	st.global.f32 	[%rd52+4], %f133;
$L__BB3_42:
	ret;

}
	// .globl	cwma_batch_tiled_f32_2x_tile256
.visible .entry cwma_batch_tiled_f32_2x_tile256(
	.param .u64 .ptr .align 1 cwma_batch_tiled_f32_2x_tile256_param_0,
	.param .u64 .ptr .align 1 cwma_batch_tiled_f32_2x_tile256_param_1,
	.param .u64 .ptr .align 1 cwma_batch_tiled_f32_2x_tile256_param_2,
	.param .u64 .ptr .align 1 cwma_batch_tiled_f32_2x_tile256_param_3,
	.param .u32 cwma_batch_tiled_f32_2x_tile256_param_4,
	.param .u32 cwma_batch_tiled_f32_2x_tile256_param_5,
	.param .u32 cwma_batch_tiled_f32_2x_tile256_param_6,
	.param .u32 cwma_batch_tiled_f32_2x_tile256_param_7,
	.param .u64 .ptr .align 1 cwma_batch_tiled_f32_2x_tile256_param_8
)
{
	.reg .pred 	%p<40>;
	.reg .b32 	%r<144>;
	.reg .b32 	%f<134>;
	.reg .b64 	%rd<53>;

	ld.param.u64 	%rd8, [cwma_batch_tiled_f32_2x_tile256_param_0];
	ld.param.u64 	%rd9, [cwma_batch_tiled_f32_2x_tile256_param_1];
	ld.param.u64 	%rd6, [cwma_batch_tiled_f32_2x_tile256_param_2];
	ld.param.u64 	%rd7, [cwma_batch_tiled_f32_2x_tile256_param_3];
	ld.param.u32 	%r73, [cwma_batch_tiled_f32_2x_tile256_param_4];
	ld.param.u32 	%r74, [cwma_batch_tiled_f32_2x_tile256_param_5];
	ld.param.u32 	%r75, [cwma_batch_tiled_f32_2x_tile256_param_6];
	ld.param.u32 	%r76, [cwma_batch_tiled_f32_2x_tile256_param_7];
	ld.param.u64 	%rd10, [cwma_batch_tiled_f32_2x_tile256_param_8];
	cvta.to.global.u64 	%rd1, %rd9;
	cvta.to.global.u64 	%rd2, %rd8;
	cvta.to.global.u64 	%rd3, %rd10;
	mov.u32 	%r77, %ntid.x;
	setp.ne.s32 	%p1, %r77, 128;
	@%p1 bra 	$L__BB4_42;
	mov.u32 	%r1, %ctaid.y;
	setp.ge.s32 	%p2, %r1, %r75;
	@%p2 bra 	$L__BB4_42;
	cvta.to.global.u64 	%rd11, %rd6;
	mul.wide.u32 	%rd12, %r1, 4;
	add.s64 	%rd13, %rd11, %rd12;
	ld.global.nc.u32 	%r78, [%rd13];
	max.s32 	%r2, %r78, 1;
	add.s32 	%r3, %r2, -1;
	mov.u32 	%r79, %ctaid.x;
	shl.b32 	%r4, %r79, 8;
	setp.ge.s32 	%p3, %r4, %r74;
	@%p3 bra 	$L__BB4_42;
	add.s32 	%r5, %r2, 254;
	shl.b32 	%r80, %r3, 2;
	add.s32 	%r81, %r80, 15;
	and.b32  	%r6, %r81, -16;
	mul.lo.s32 	%r82, %r73, %r1;
	cvt.s64.s32 	%rd4, %r82;
	mov.u32 	%r7, %tid.x;
	setp.ge.u32 	%p4, %r7, %r3;
	@%p4 bra 	$L__BB4_10;
	sub.s32 	%r83, %r2, %r7;
	add.s32 	%r8, %r83, -2;
	and.b32  	%r84, %r8, 384;
	setp.eq.s32 	%p5, %r84, 384;
	mov.u32 	%r128, %r7;
	@%p5 bra 	$L__BB4_7;
	shl.b32 	%r85, %r7, 2;
	mov.u32 	%r86, shraw;
	add.s32 	%r126, %r86, %r85;
	shr.u32 	%r87, %r8, 7;
	add.s32 	%r88, %r87, 1;
	and.b32  	%r89, %r88, 3;
	neg.s32 	%r125, %r89;
	mov.u32 	%r128, %r7;
$L__BB4_6:
	.pragma "nounroll";
	cvt.s64.s32 	%rd14, %r128;
	add.s64 	%rd15, %rd4, %rd14;
	shl.b64 	%rd16, %rd15, 2;
	add.s64 	%rd17, %rd1, %rd16;
	ld.global.nc.f32 	%f39, [%rd17];
	st.shared.f32 	[%r126], %f39;
	add.s32 	%r128, %r128, 128;
	add.s32 	%r126, %r126, 512;
	add.s32 	%r125, %r125, 1;
	setp.ne.s32 	%p6, %r125, 0;
	@%p6 bra 	$L__BB4_6;
$L__BB4_7:
	setp.lt.u32 	%p7, %r8, 384;
	@%p7 bra 	$L__BB4_10;
	add.s32 	%r130, %r128, 256;
	shl.b32 	%r90, %r128, 2;
	mov.u32 	%r91, shraw;
	add.s32 	%r92, %r90, %r91;
	add.s32 	%r129, %r92, 1024;
$L__BB4_9:
	add.s32 	%r93, %r130, -256;
	cvt.s64.s32 	%rd18, %r93;
	add.s64 	%rd19, %rd18, %rd4;
	shl.b64 	%rd20, %rd19, 2;
	add.s64 	%rd21, %rd1, %rd20;
	ld.global.nc.f32 	%f40, [%rd21];
	st.shared.f32 	[%r129+-1024], %f40;
	add.s32 	%r94, %r130, -128;
	cvt.s64.s32 	%rd22, %r94;
	add.s64 	%rd23, %rd22, %rd4;
	shl.b64 	%rd24, %rd23, 2;
	add.s64 	%rd25, %rd1, %rd24;
	ld.global.nc.f32 	%f41, [%rd25];
	st.shared.f32 	[%r129+-512], %f41;
	add.s32 	%r95, %r130, 128;
	cvt.s64.s32 	%rd26, %r130;
	add.s64 	%rd27, %rd26, %rd4;
	shl.b64 	%rd28, %rd27, 2;
	add.s64 	%rd29, %rd1, %rd28;
	ld.global.nc.f32 	%f42, [%rd29];
	st.shared.f32 	[%r129], %f42;
	cvt.s64.s32 	%rd30, %r95;
	add.s64 	%rd31, %rd30, %rd4;
	shl.b64 	%rd32, %rd31, 2;
	add.s64 	%rd33, %rd1, %rd32;
	ld.global.nc.f32 	%f43, [%rd33];
	st.shared.f32 	[%r129+512], %f43;
	add.s32 	%r22, %r130, 512;
	add.s32 	%r96, %r130, 256;
	add.s32 	%r129, %r129, 2048;
	setp.lt.u32 	%p8, %r96, %r3;
	mov.u32 	%r130, %r22;
	@%p8 bra 	$L__BB4_9;
$L__BB4_10:
	bar.sync 	0;
	add.s32 	%r24, %r3, %r76;
	mul.lo.s32 	%r25, %r74, %r1;
	setp.ge.u32 	%p9, %r7, %r5;
	@%p9 bra 	$L__BB4_28;
	add.s32 	%r97, %r7, 128;
	max.s32 	%r98, %r5, %r97;
	not.b32 	%r99, %r7;
	add.s32 	%r26, %r98, %r99;
	and.b32  	%r100, %r26, 384;
	setp.eq.s32 	%p10, %r100, 384;
	mov.u32 	%r135, %r7;
	@%p10 bra 	$L__BB4_17;
	add.s32 	%r134, %r7, 2;
	shl.b32 	%r101, %r7, 2;
	add.s32 	%r102, %r6, %r101;
	mov.u32 	%r103, shraw;
	add.s32 	%r133, %r103, %r102;
	add.s32 	%r104, %r7, %r4;
	sub.s32 	%r132, %r104, %r2;
	shr.u32 	%r105, %r26, 7;
	add.s32 	%r106, %r105, 1;
	and.b32  	%r107, %r106, 3;
	neg.s32 	%r131, %r107;
$L__BB4_13:
	.pragma "nounroll";
	add.s32 	%r35, %r132, 2;
	setp.lt.s32 	%p11, %r35, 0;
	setp.ge.s32 	%p12, %r35, %r74;
	mov.f32 	%f111, 0f00000000;
	or.pred  	%p13, %p11, %p12;
	@%p13 bra 	$L__BB4_15;
	mul.wide.u32 	%rd34, %r35, 4;
	add.s64 	%rd35, %rd2, %rd34;
	ld.global.nc.f32 	%f111, [%rd35];
$L__BB4_15:
	st.shared.f32 	[%r133], %f111;
	add.s32 	%r134, %r134, 128;
	add.s32 	%r133, %r133, 512;
	add.s32 	%r132, %r132, 128;
	add.s32 	%r131, %r131, 1;
	setp.ne.s32 	%p14, %r131, 0;
	@%p14 bra 	$L__BB4_13;
	add.s32 	%r135, %r134, -2;
$L__BB4_17:
	setp.lt.u32 	%p15, %r26, 384;
	@%p15 bra 	$L__BB4_28;
	add.s32 	%r138, %r135, 258;
	add.s32 	%r108, %r135, %r4;
	sub.s32 	%r137, %r108, %r2;
	shl.b32 	%r109, %r135, 2;
	add.s32 	%r110, %r6, %r109;
	mov.u32 	%r111, shraw;
	add.s32 	%r112, %r110, %r111;
	add.s32 	%r136, %r112, 1024;
$L__BB4_19:
	add.s32 	%r48, %r137, 2;
	setp.lt.s32 	%p16, %r48, 0;
	setp.ge.s32 	%p17, %r48, %r74;
	mov.f32 	%f112, 0f00000000;
	or.pred  	%p18, %p16, %p17;
	@%p18 bra 	$L__BB4_21;
	mul.wide.u32 	%rd36, %r48, 4;
	add.s64 	%rd37, %rd2, %rd36;
	ld.global.nc.f32 	%f112, [%rd37];
$L__BB4_21:
	st.shared.f32 	[%r136+-1024], %f112;
	add.s32 	%r49, %r137, 130;
	setp.lt.s32 	%p19, %r49, 0;
	setp.ge.s32 	%p20, %r49, %r74;
	mov.f32 	%f113, 0f00000000;
	or.pred  	%p21, %p19, %p20;
	@%p21 bra 	$L__BB4_23;
	mul.wide.u32 	%rd38, %r49, 4;
	add.s64 	%rd39, %rd2, %rd38;
	ld.global.nc.f32 	%f113, [%rd39];
$L__BB4_23:
	st.shared.f32 	[%r136+-512], %f113;
	add.s32 	%r50, %r137, 258;
	setp.lt.s32 	%p22, %r50, 0;
	setp.ge.s32 	%p23, %r50, %r74;
	mov.f32 	%f114, 0f00000000;
	or.pred  	%p24, %p22, %p23;
	@%p24 bra 	$L__BB4_25;
	mul.wide.u32 	%rd40, %r50, 4;
	add.s64 	%rd41, %rd2, %rd40;
	ld.global.nc.f32 	%f114, [%rd41];
$L__BB4_25:
	st.shared.f32 	[%r136], %f114;
	add.s32 	%r51, %r137, 386;
	setp.lt.s32 	%p25, %r51, 0;
	setp.ge.s32 	%p26, %r51, %r74;
	mov.f32 	%f115, 0f00000000;
	or.pred  	%p27, %p25, %p26;
	@%p27 bra 	$L__BB4_27;
	mul.wide.u32 	%rd42, %r51, 4;
	add.s64 	%rd43, %rd2, %rd42;
	ld.global.nc.f32 	%f115, [%rd43];
$L__BB4_27:
	st.shared.f32 	[%r136+512], %f115;
	add.s32 	%r52, %r138, 512;
	add.s32 	%r113, %r138, 254;
	add.s32 	%r137, %r137, 512;
	add.s32 	%r136, %r136, 2048;
	setp.lt.s32 	%p28, %r113, %r5;
	mov.u32 	%r138, %r52;
	@%p28 bra 	$L__BB4_19;
$L__BB4_28:
	bar.sync 	0;
	shl.b32 	%r114, %r7, 1;
	add.s32 	%r55, %r4, %r114;
	add.s32 	%r56, %r55, 1;
	setp.ge.s32 	%p29, %r55, %r74;
	@%p29 bra 	$L__BB4_42;
	setp.eq.s32 	%p30, %r3, 0;
	mov.f32 	%f120, 0f00000000;
	mov.f32 	%f121, %f120;
	@%p30 bra 	$L__BB4_36;
	add.s32 	%r116, %r2, -2;
	and.b32  	%r57, %r3, 3;
	setp.lt.u32 	%p31, %r116, 3;
	mov.f32 	%f122, 0f00000000;
	mov.b32 	%r141, 0;
	mov.f32 	%f121, %f122;
	mov.f32 	%f124, %f122;
	mov.f32 	%f120, %f122;
	@%p31 bra 	$L__BB4_33;
	and.b32  	%r141, %r3, -4;
	neg.s32 	%r140, %r141;
	shl.b32 	%r118, %r7, 3;
	add.s32 	%r60, %r6, %r118;
	mov.f32 	%f122, 0f00000000;
	mov.u32 	%r139, shraw;
$L__BB4_32:
	.pragma "nounroll";
	ld.shared.v4.f32 	{%f53, %f54, %f55, %f56}, [%r139];
	add.s32 	%r119, %r139, %r60;
	ld.shared.v2.f32 	{%f57, %f58}, [%r119];
	fma.rn.f32 	%f59, %f57, %f53, 0f00000000;
	sub.f32 	%f60, %f59, %f124;
	add.f32 	%f61, %f120, %f60;
	sub.f32 	%f62, %f61, %f120;
	sub.f32 	%f63, %f62, %f60;
	fma.rn.f32 	%f64, %f58, %f53, 0f00000000;
	sub.f32 	%f65, %f64, %f122;
	add.f32 	%f66, %f121, %f65;
	sub.f32 	%f67, %f66, %f121;
	sub.f32 	%f68, %f67, %f65;
	fma.rn.f32 	%f69, %f58, %f54, 0f00000000;
	sub.f32 	%f70, %f69, %f63;
	add.f32 	%f71, %f61, %f70;
	sub.f32 	%f72, %f71, %f61;
	sub.f32 	%f73, %f72, %f70;
	ld.shared.v2.f32 	{%f74, %f75}, [%r119+8];
	fma.rn.f32 	%f76, %f74, %f54, 0f00000000;
	sub.f32 	%f77, %f76, %f68;
	add.f32 	%f78, %f66, %f77;
	sub.f32 	%f79, %f78, %f66;
	sub.f32 	%f80, %f79, %f77;
	fma.rn.f32 	%f81, %f74, %f55, 0f00000000;
	sub.f32 	%f82, %f81, %f73;
	add.f32 	%f83, %f71, %f82;
	sub.f32 	%f84, %f83, %f71;
	sub.f32 	%f85, %f84, %f82;
	fma.rn.f32 	%f86, %f75, %f55, 0f00000000;
	sub.f32 	%f87, %f86, %f80;
	add.f32 	%f88, %f78, %f87;
	sub.f32 	%f89, %f88, %f78;
	sub.f32 	%f90, %f89, %f87;
	fma.rn.f32 	%f91, %f75, %f56, 0f00000000;
	sub.f32 	%f92, %f91, %f85;
	add.f32 	%f120, %f83, %f92;
	sub.f32 	%f93, %f120, %f83;
	sub.f32 	%f124, %f93, %f92;
	ld.shared.f32 	%f94, [%r119+16];
	fma.rn.f32 	%f95, %f94, %f56, 0f00000000;
	sub.f32 	%f96, %f95, %f90;
	add.f32 	%f121, %f88, %f96;
	sub.f32 	%f97, %f121, %f88;
	sub.f32 	%f122, %f97, %f96;
	add.s32 	%r140, %r140, 4;
	add.s32 	%r139, %r139, 16;
	setp.ne.s32 	%p32, %r140, 0;
	@%p32 bra 	$L__BB4_32;
$L__BB4_33:
	setp.eq.s32 	%p33, %r57, 0;
	@%p33 bra 	$L__BB4_36;
	shl.b32 	%r120, %r7, 3;
	add.s32 	%r66, %r6, %r120;
	shl.b32 	%r121, %r141, 2;
	mov.u32 	%r122, shraw;
	add.s32 	%r143, %r122, %r121;
	neg.s32 	%r142, %r57;
	mov.f32 	%f127, %f121;
	mov.f32 	%f129, %f120;
$L__BB4_35:
	.pragma "nounroll";
	ld.shared.f32 	%f98, [%r143];
	add.s32 	%r123, %r143, %r66;
	ld.shared.f32 	%f99, [%r123];
	fma.rn.f32 	%f100, %f99, %f98, 0f00000000;
	sub.f32 	%f101, %f100, %f124;
	add.f32 	%f120, %f129, %f101;
	sub.f32 	%f102, %f120, %f129;
	sub.f32 	%f124, %f102, %f101;
	ld.shared.f32 	%f103, [%r123+4];
	fma.rn.f32 	%f104, %f103, %f98, 0f00000000;
	sub.f32 	%f105, %f104, %f122;
	add.f32 	%f121, %f127, %f105;
	sub.f32 	%f106, %f121, %f127;
	sub.f32 	%f122, %f106, %f105;
	add.s32 	%r143, %r143, 4;
	add.s32 	%r142, %r142, 1;
	setp.ne.s32 	%p34, %r142, 0;
	mov.f32 	%f127, %f121;
	mov.f32 	%f129, %f120;
	@%p34 bra 	$L__BB4_35;
$L__BB4_36:
	setp.lt.s32 	%p35, %r55, %r24;
	cvta.to.global.u64 	%rd44, %rd7;
	add.s64 	%rd5, %rd44, %rd12;
	mov.f32 	%f132, 0f7FC00000;
	@%p35 bra 	$L__BB4_38;
	ld.global.nc.f32 	%f108, [%rd5];
	mul.rn.f32 	%f132, %f120, %f108;
$L__BB4_38:
	setp.ge.s32 	%p36, %r56, %r74;
	setp.lt.s32 	%p37, %r56, %r24;
	mov.f32 	%f133, 0f7FC00000;
	or.pred  	%p38, %p36, %p37;
	@%p38 bra 	$L__BB4_40;
	ld.global.nc.f32 	%f110, [%rd5];
	mul.rn.f32 	%f133, %f121, %f110;
$L__BB4_40:
	setp.ge.s32 	%p39, %r56, %r74;
	add.s32 	%r124, %r25, %r55;
	mul.wide.s32 	%rd46, %r124, 4;
	add.s64 	%rd47, %rd3, %rd46;
	st.global.f32 	[%rd47], %f132;
	@%p39 bra 	$L__BB4_42;
	cvt.s64.s32 	%rd48, %r25;
	cvt.s64.s32 	%rd49, %r55;
	add.s64 	%rd50, %rd48, %rd49;
	shl.b64 	%rd51, %rd50, 2;
	add.s64 	%rd52, %rd3, %rd51;
	st.global.f32 	[%rd52+4], %f133;
$L__BB4_42:
	ret;

}
	// .globl	cwma_batch_tiled_async_f32_2x_tile128
.visible .entry cwma_batch_tiled_async_f32_2x_tile128(
	.param .u64 .ptr .align 1 cwma_batch_tiled_async_f32_2x_tile128_param_0,
	.param .u64 .ptr .align 1 cwma_batch_tiled_async_f32_2x_tile128_param_1,
	.param .u64 .ptr .align 1 cwma_batch_tiled_async_f32_2x_tile128_param_2,
	.param .u64 .ptr .align 1 cwma_batch_tiled_async_f32_2x_tile128_param_3,
	.param .u32 cwma_batch_tiled_async_f32_2x_tile128_param_4,
	.param .u32 cwma_batch_tiled_async_f32_2x_tile128_param_5,
	.param .u32 cwma_batch_tiled_async_f32_2x_tile128_param_6,
	.param .u32 cwma_batch_tiled_async_f32_2x_tile128_param_7,
	.param .u64 .ptr .align 1 cwma_batch_tiled_async_f32_2x_tile128_param_8
)
{
	.reg .pred 	%p<125>;
	.reg .b16 	%rs<25>;
	.reg .b32 	%r<296>;
	.reg .b32 	%f<126>;
	.reg .b64 	%rd<125>;
	// demoted variable
	.shared .align 8 .b8 _ZZN32CwmaBatchTiledPrecomputed2xAsyncILi128ELi2EE3runEPKfS2_PKiS2_iiiiPfE3pss[40];
	ld.param.u64 	%rd15, [cwma_batch_tiled_async_f32_2x_tile128_param_0];
	ld.param.u64 	%rd19, [cwma_batch_tiled_async_f32_2x_tile128_param_1];
	ld.param.u64 	%rd16, [cwma_batch_tiled_async_f32_2x_tile128_param_2];
	ld.param.u64 	%rd17, [cwma_batch_tiled_async_f32_2x_tile128_param_3];
	ld.param.u32 	%r109, [cwma_batch_tiled_async_f32_2x_tile128_param_4];
	ld.param.u32 	%r110, [cwma_batch_tiled_async_f32_2x_tile128_param_5];
	ld.param.u32 	%r111, [cwma_batch_tiled_async_f32_2x_tile128_param_6];
	ld.param.u32 	%r112, [cwma_batch_tiled_async_f32_2x_tile128_param_7];
	ld.param.u64 	%rd18, [cwma_batch_tiled_async_f32_2x_tile128_param_8];
	cvta.to.global.u64 	%rd1, %rd19;
	mov.u32 	%r113, %ntid.x;
	setp.ne.s32 	%p1, %r113, 64;
	@%p1 bra 	$L__BB5_148;
	mov.u32 	%r1, %ctaid.y;
	setp.ge.s32 	%p2, %r1, %r111;
	@%p2 bra 	$L__BB5_148;
	cvta.to.global.u64 	%rd20, %rd16;
	mul.wide.u32 	%rd21, %r1, 4;
	add.s64 	%rd22, %rd20, %rd21;
	ld.global.nc.u32 	%r114, [%rd22];
	max.s32 	%r2, %r114, 1;
	add.s32 	%r3, %r2, -1;
	add.s32 	%r4, %r2, 126;
	add.s32 	%r5, %r3, %r112;
	shl.b32 	%r115, %r3, 2;
	add.s32 	%r116, %r115, 15;
	and.b32  	%r6, %r116, -16;
	mul.lo.s32 	%r117, %r109, %r1;
	cvt.s64.s32 	%rd2, %r117;
	mov.u32 	%r7, %tid.x;
	setp.ge.u32 	%p3, %r7, %r3;
	@%p3 bra 	$L__BB5_9;
	sub.s32 	%r118, %r2, %r7;
	add.s32 	%r8, %r118, -2;
	and.b32  	%r119, %r8, 192;
	setp.eq.s32 	%p4, %r119, 192;
	mov.u32 	%r279, %r7;
	@%p4 bra 	$L__BB5_6;
	shr.u32 	%r121, %r8, 6;
	add.s32 	%r122, %r121, 1;
	and.b32  	%r9, %r122, 3;
	mov.b32 	%r278, 0;
	mov.u32 	%r124, shraw;
	mov.u32 	%r279, %r7;
$L__BB5_5:
	.pragma "nounroll";
	cvt.s64.s32 	%rd23, %r279;
	add.s64 	%rd24, %rd23, %rd2;
	shl.b64 	%rd25, %rd24, 2;
	add.s64 	%rd26, %rd1, %rd25;
	ld.global.nc.f32 	%f33, [%rd26];
	shl.b32 	%r123, %r279, 2;
	add.s32 	%r125, %r124, %r123;
	st.shared.f32 	[%r125], %f33;
	add.s32 	%r279, %r279, 64;
	add.s32 	%r278, %r278, 1;
	setp.ne.s32 	%p5, %r278, %r9;
	@%p5 bra 	$L__BB5_5;
$L__BB5_6:
	setp.lt.u32 	%p6, %r8, 192;
	@%p6 bra 	$L__BB5_9;
	mov.u32 	%r127, shraw;
$L__BB5_8:
	cvt.s64.s32 	%rd27, %r279;
	add.s64 	%rd28, %rd27, %rd2;
	shl.b64 	%rd29, %rd28, 2;
	add.s64 	%rd30, %rd1, %rd29;
	ld.global.nc.f32 	%f34, [%rd30];
	shl.b32 	%r126, %r279, 2;
	add.s32 	%r128, %r127, %r126;
	st.shared.f32 	[%r128], %f34;
	add.s32 	%r129, %r279, 64;
	cvt.s64.s32 	%rd31, %r129;
	add.s64 	%rd32, %rd31, %rd2;
	shl.b64 	%rd33, %rd32, 2;
	add.s64 	%rd34, %rd1, %rd33;
	ld.global.nc.f32 	%f35, [%rd34];
	st.shared.f32 	[%r128+256], %f35;
	add.s32 	%r130, %r279, 128;
	cvt.s64.s32 	%rd35, %r130;
	add.s64 	%rd36, %rd35, %rd2;
	shl.b64 	%rd37, %rd36, 2;
	add.s64 	%rd38, %rd1, %rd37;
	ld.global.nc.f32 	%f36, [%rd38];
	st.shared.f32 	[%r128+512], %f36;
	add.s32 	%r131, %r279, 192;
	cvt.s64.s32 	%rd39, %r131;
	add.s64 	%rd40, %rd39, %rd2;
	shl.b64 	%rd41, %rd40, 2;
	add.s64 	%rd42, %rd1, %rd41;
	ld.global.nc.f32 	%f37, [%rd42];
	st.shared.f32 	[%r128+768], %f37;
	add.s32 	%r279, %r279, 256;
	setp.lt.u32 	%p7, %r279, %r3;
	@%p7 bra 	$L__BB5_8;
$L__BB5_9:
	bar.sync 	0;
	mov.u32 	%r132, %ntid.y;
	shl.b32 	%r17, %r132, 6;
	mov.u32 	%r133, %tid.y;
	mov.u32 	%r134, %tid.z;
	shl.b32 	%r135, %r133, 6;
	mad.lo.s32 	%r136, %r17, %r134, %r135;
	or.b32  	%r137, %r136, %r7;
	setp.ne.s32 	%p8, %r137, 0;
	@%p8 bra 	$L__BB5_11;
	mov.u32 	%r147, %ntid.z;
	mul.lo.s32 	%r146, %r17, %r147;
	mov.u32 	%r140, _ZZN32CwmaBatchTiledPrecomputed2xAsyncILi128ELi2EE3runEPKfS2_PKiS2_iiiiPfE3pss;
	add.s32 	%r138, %r140, 8;
	// begin inline asm
	mbarrier.init.shared.b64 [%r138], %r146;
	// end inline asm
	// begin inline asm
	mbarrier.init.shared.b64 [%r140], %r146;
	// end inline asm
	add.s32 	%r142, %r140, 24;
	// begin inline asm
	mbarrier.init.shared.b64 [%r142], %r146;
	// end inline asm
	add.s32 	%r144, %r140, 16;
	// begin inline asm
	mbarrier.init.shared.b64 [%r144], %r146;
	// end inline asm
	cvt.u64.u32 	%rd44, %r140;
	cvta.shared.u64 	%rd45, %rd44;
	add.s64 	%rd43, %rd45, 32;
	// begin inline asm
	st.relaxed.cta.b32 [%rd43],%r146;
	// end inline asm
$L__BB5_11:
	barrier.sync 	0;
	mov.u32 	%r18, %nctaid.x;
	shl.b32 	%r19, %r18, 7;
	mov.u32 	%r149, %ctaid.x;
	shl.b32 	%r288, %r149, 7;
	sub.s32 	%r150, %r288, %r2;
	add.s32 	%r21, %r150, 2;
	cvta.to.global.u64 	%rd3, %rd15;
	add.s32 	%r22, %r7, 64;
	max.s32 	%r151, %r4, %r22;
	not.b32 	%r152, %r7;
	add.s32 	%r23, %r151, %r152;
	shr.u32 	%r153, %r23, 6;
	add.s32 	%r24, %r153, 1;
	mov.b32 	%r281, 0;
	// begin inline asm
	mov.u64 %rd46, %globaltimer;
	// end inline asm
$L__BB5_12:
	mov.u32 	%r157, _ZZN32CwmaBatchTiledPrecomputed2xAsyncILi128ELi2EE3runEPKfS2_PKiS2_iiiiPfE3pss;
	add.s32 	%r155, %r157, 8;
	mov.b32 	%r156, 1;
	// begin inline asm
	{
	.reg .pred p;
	mbarrier.try_wait.parity.shared.b64 p, [%r155], %r156;
	selp.b32 %r154, 1, 0, p;
	}
	// end inline asm
	setp.ne.s32 	%p9, %r154, 0;
	@%p9 bra 	$L__BB5_19;
	setp.gt.s32 	%p122, %r281, 15;
	@%p122 bra 	$L__BB5_15;
	add.s32 	%r281, %r281, 1;
	bra.uni 	$L__BB5_12;
$L__BB5_15:
	// begin inline asm
	mov.u64 %rd120, %globaltimer;
	// end inline asm
	sub.s64 	%rd7, %rd120, %rd46;
	setp.lt.s64 	%p123, %rd7, 4000000;
	@%p123 bra 	$L__BB5_17;
	mov.b32 	%r275, 1000000;
	// begin inline asm
	nanosleep.u32 %r275;
	// end inline asm
	bra.uni 	$L__BB5_12;
$L__BB5_17:
	setp.lt.s64 	%p124, %rd7, 40000;
	@%p124 bra 	$L__BB5_12;
	shr.s64 	%rd121, %rd7, 63;
	shr.u64 	%rd122, %rd121, 62;
	add.s64 	%rd123, %rd7, %rd122;
	shr.u64 	%rd124, %rd123, 2;
	cvt.u32.u64 	%r276, %rd124;
	// begin inline asm
	nanosleep.u32 %r276;
	// end inline asm
	bra.uni 	$L__BB5_12;
$L__BB5_19:
	mov.u32 	%r158, shraw;
	add.s32 	%r37, %r158, %r6;
	setp.ge.u32 	%p10, %r7, %r4;
	@%p10 bra 	$L__BB5_47;
	and.b32  	%r38, %r24, 3;
	setp.eq.s32 	%p11, %r38, 0;
	mov.u32 	%r282, %r7;
	@%p11 bra 	$L__BB5_33;
	add.s32 	%r39, %r21, %r7;
	setp.gt.s32 	%p12, %r39, -1;
	setp.lt.s32 	%p13, %r39, %r110;
	and.pred  	%p14, %p12, %p13;
	shl.b32 	%r159, %r7, 2;
	add.s32 	%r40, %r37, %r159;
	@%p14 bra 	$L__BB5_23;
	mov.b32 	%r160, 0;
	st.shared.u32 	[%r40], %r160;
	bra.uni 	$L__BB5_24;
$L__BB5_23:
	mul.wide.u32 	%rd48, %r39, 4;
	add.s64 	%rd47, %rd3, %rd48;
	// begin inline asm
	cp.async.ca.shared.global [%r40], [%rd47], 4, 4;
	// end inline asm
$L__BB5_24:
	setp.eq.s32 	%p15, %r38, 1;
	mov.u32 	%r282, %r22;
	@%p15 bra 	$L__BB5_33;
	add.s32 	%r41, %r39, 64;
	setp.gt.s32 	%p16, %r41, -1;
	setp.lt.s32 	%p17, %r41, %r110;
	and.pred  	%p18, %p16, %p17;
	@%p18 bra 	$L__BB5_27;
	mov.b32 	%r162, 0;
	st.shared.u32 	[%r40+256], %r162;
	bra.uni 	$L__BB5_28;
$L__BB5_27:
	add.s32 	%r163, %r40, 256;
	mul.wide.u32 	%rd50, %r41, 4;
	add.s64 	%rd49, %rd3, %rd50;
	// begin inline asm
	cp.async.ca.shared.global [%r163], [%rd49], 4, 4;
	// end inline asm
$L__BB5_28:
	add.s32 	%r282, %r7, 128;
	setp.eq.s32 	%p19, %r38, 2;
	@%p19 bra 	$L__BB5_33;
	add.s32 	%r43, %r39, 128;
	setp.gt.s32 	%p20, %r43, -1;
	setp.lt.s32 	%p21, %r43, %r110;
	and.pred  	%p22, %p20, %p21;
	@%p22 bra 	$L__BB5_31;
	mov.b32 	%r164, 0;
	st.shared.u32 	[%r40+512], %r164;
	bra.uni 	$L__BB5_32;
$L__BB5_31:
	add.s32 	%r165, %r40, 512;
	mul.wide.u32 	%rd52, %r43, 4;
	add.s64 	%rd51, %rd3, %rd52;
	// begin inline asm
	cp.async.ca.shared.global [%r165], [%rd51], 4, 4;
	// end inline asm
$L__BB5_32:
	add.s32 	%r282, %r7, 192;
$L__BB5_33:
	setp.lt.u32 	%p23, %r23, 192;
	@%p23 bra 	$L__BB5_47;
$L__BB5_34:
	add.s32 	%r47, %r21, %r282;
	setp.lt.s32 	%p24, %r47, 0;
	setp.ge.s32 	%p25, %r47, %r110;
	shl.b32 	%r166, %r282, 2;
	add.s32 	%r48, %r37, %r166;
	or.pred  	%p26, %p24, %p25;
	@%p26 bra 	$L__BB5_36;
	mul.wide.u32 	%rd54, %r47, 4;
	add.s64 	%rd53, %rd3, %rd54;
	// begin inline asm
	cp.async.ca.shared.global [%r48], [%rd53], 4, 4;
	// end inline asm
	bra.uni 	$L__BB5_37;
$L__BB5_36:
	mov.b32 	%r167, 0;
	st.shared.u32 	[%r48], %r167;
$L__BB5_37:
	add.s32 	%r49, %r47, 64;
	setp.gt.s32 	%p27, %r49, -1;
	setp.lt.s32 	%p28, %r49, %r110;
	and.pred  	%p29, %p27, %p28;
	@%p29 bra 	$L__BB5_39;
	mov.b32 	%r169, 0;
	st.shared.u32 	[%r48+256], %r169;
	bra.uni 	$L__BB5_40;
$L__BB5_39:
	add.s32 	%r170, %r48, 256;
	mul.wide.u32 	%rd56, %r49, 4;
	add.s64 	%rd55, %rd3, %rd56;
	// begin inline asm
	cp.async.ca.shared.global [%r170], [%rd55], 4, 4;
	// end inline asm
$L__BB5_40:
	add.s32 	%r50, %r47, 128;
	setp.gt.s32 	%p30, %r50, -1;
	setp.lt.s32 	%p31, %r50, %r110;
	and.pred  	%p32, %p30, %p31;
	@%p32 bra 	$L__BB5_42;
	mov.b32 	%r171, 0;
	st.shared.u32 	[%r48+512], %r171;
	bra.uni 	$L__BB5_43;
$L__BB5_42:
	add.s32 	%r172, %r48, 512;
	mul.wide.u32 	%rd58, %r50, 4;
	add.s64 	%rd57, %rd3, %rd58;
	// begin inline asm
	cp.async.ca.shared.global [%r172], [%rd57], 4, 4;
	// end inline asm
$L__BB5_43:
	add.s32 	%r51, %r47, 192;
	setp.gt.s32 	%p33, %r51, -1;
	setp.lt.s32 	%p34, %r51, %r110;
	and.pred  	%p35, %p33, %p34;
	@%p35 bra 	$L__BB5_45;
	mov.b32 	%r173, 0;
	st.shared.u32 	[%r48+768], %r173;
	bra.uni 	$L__BB5_46;
$L__BB5_45:
	add.s32 	%r174, %r48, 768;
	mul.wide.u32 	%rd60, %r51, 4;
	add.s64 	%rd59, %rd3, %rd60;
	// begin inline asm
	cp.async.ca.shared.global [%r174], [%rd59], 4, 4;
	// end inline asm
$L__BB5_46:
	add.s32 	%r282, %r282, 256;
	setp.lt.s32 	%p36, %r282, %r4;
	@%p36 bra 	$L__BB5_34;
$L__BB5_47:
	// begin inline asm
	cp.async.mbarrier.arrive.shared.b64 [%r157];
	// end inline asm
	mov.b32 	%r177, 1;
	// begin inline asm
	mbarrier.arrive.shared::cta.b64                             %rd61,  [%r157], %r177;    // 2. 
	// end inline asm
	mov.b32 	%r284, 0;
	// begin inline asm
	mov.u64 %rd62, %globaltimer;
	// end inline asm
	add.s32 	%r180, %r157, 24;
$L__BB5_48:
	mov.b32 	%r181, 1;
	// begin inline asm
	{
	.reg .pred p;
	mbarrier.try_wait.parity.shared.b64 p, [%r180], %r181;
	selp.b32 %r179, 1, 0, p;
	}
	// end inline asm
	setp.eq.s32 	%p37, %r179, 0;
	@%p37 bra 	$L__BB5_83;
	setp.ge.u32 	%p38, %r7, %r4;
	@%p38 bra 	$L__BB5_77;
	add.s32 	%r54, %r21, %r19;
	and.b32  	%r55, %r24, 3;
	setp.eq.s32 	%p39, %r55, 0;
	mov.u32 	%r285, %r7;
	@%p39 bra 	$L__BB5_63;
	add.s32 	%r56, %r54, %r7;
	setp.gt.s32 	%p40, %r56, -1;
	setp.lt.s32 	%p41, %r56, %r110;
	and.pred  	%p42, %p40, %p41;
	add.s32 	%r183, %r7, %r2;
	shl.b32 	%r184, %r183, 2;
	add.s32 	%r57, %r37, %r184;
	@%p42 bra 	$L__BB5_53;
	mov.b32 	%r185, 0;
	st.shared.u32 	[%r57+504], %r185;
	bra.uni 	$L__BB5_54;
$L__BB5_53:
	add.s32 	%r186, %r57, 504;
	mul.wide.u32 	%rd64, %r56, 4;
	add.s64 	%rd63, %rd3, %rd64;
	// begin inline asm
	cp.async.ca.shared.global [%r186], [%rd63], 4, 4;
	// end inline asm
$L__BB5_54:
	setp.eq.s32 	%p43, %r55, 1;
	mov.u32 	%r285, %r22;
	@%p43 bra 	$L__BB5_63;
	add.s32 	%r58, %r56, 64;
	setp.gt.s32 	%p44, %r58, -1;
	setp.lt.s32 	%p45, %r58, %r110;
	and.pred  	%p46, %p44, %p45;
	@%p46 bra 	$L__BB5_57;
	mov.b32 	%r187, 0;
	st.shared.u32 	[%r57+760], %r187;
	bra.uni 	$L__BB5_58;
$L__BB5_57:
	add.s32 	%r188, %r57, 760;
	mul.wide.u32 	%rd66, %r58, 4;
	add.s64 	%rd65, %rd3, %rd66;
	// begin inline asm
	cp.async.ca.shared.global [%r188], [%rd65], 4, 4;
	// end inline asm
$L__BB5_58:
	add.s32 	%r285, %r7, 128;
	setp.eq.s32 	%p47, %r55, 2;
	@%p47 bra 	$L__BB5_63;
	add.s32 	%r60, %r56, 128;
	setp.gt.s32 	%p48, %r60, -1;
	setp.lt.s32 	%p49, %r60, %r110;
	and.pred  	%p50, %p48, %p49;
	@%p50 bra 	$L__BB5_61;
	mov.b32 	%r189, 0;
	st.shared.u32 	[%r57+1016], %r189;
	bra.uni 	$L__BB5_62;
$L__BB5_61:
	add.s32 	%r190, %r57, 1016;
	mul.wide.u32 	%rd68, %r60, 4;
	add.s64 	%rd67, %rd3, %rd68;
	// begin inline asm
	cp.async.ca.shared.global [%r190], [%rd67], 4, 4;
	// end inline asm
$L__BB5_62:
	add.s32 	%r285, %r7, 192;
$L__BB5_63:
	setp.lt.u32 	%p51, %r23, 192;
	@%p51 bra 	$L__BB5_77;
$L__BB5_64:
	add.s32 	%r64, %r54, %r285;
	setp.gt.s32 	%p52, %r64, -1;
	setp.lt.s32 	%p53, %r64, %r110;
	and.pred  	%p54, %p52, %p53;
	add.s32 	%r191, %r285, %r2;
	shl.b32 	%r192, %r191, 2;
	add.s32 	%r65, %r37, %r192;
	@%p54 bra 	$L__BB5_66;
	mov.b32 	%r193, 0;
	st.shared.u32 	[%r65+504], %r193;
	bra.uni 	$L__BB5_67;
$L__BB5_66:
	add.s32 	%r194, %r65, 504;
	mul.wide.u32 	%rd70, %r64, 4;
	add.s64 	%rd69, %rd3, %rd70;
	// begin inline asm
	cp.async.ca.shared.global [%r194], [%rd69], 4, 4;
	// end inline asm
$L__BB5_67:
	add.s32 	%r66, %r64, 64;
	setp.gt.s32 	%p55, %r66, -1;
	setp.lt.s32 	%p56, %r66, %r110;
	and.pred  	%p57, %p55, %p56;
	@%p57 bra 	$L__BB5_69;
	mov.b32 	%r195, 0;
	st.shared.u32 	[%r65+760], %r195;
	bra.uni 	$L__BB5_70;
$L__BB5_69:
	add.s32 	%r196, %r65, 760;
	mul.wide.u32 	%rd72, %r66, 4;
	add.s64 	%rd71, %rd3, %rd72;
	// begin inline asm
	cp.async.ca.shared.global [%r196], [%rd71], 4, 4;
	// end inline asm
$L__BB5_70:
	add.s32 	%r67, %r64, 128;
	setp.gt.s32 	%p58, %r67, -1;
	setp.lt.s32 	%p59, %r67, %r110;
	and.pred  	%p60, %p58, %p59;
	@%p60 bra 	$L__BB5_72;
	mov.b32 	%r197, 0;
	st.shared.u32 	[%r65+1016], %r197;
	bra.uni 	$L__BB5_73;
$L__BB5_72:
	add.s32 	%r198, %r65, 1016;
	mul.wide.u32 	%rd74, %r67, 4;
	add.s64 	%rd73, %rd3, %rd74;
	// begin inline asm
	cp.async.ca.shared.global [%r198], [%rd73], 4, 4;
	// end inline asm
$L__BB5_73:
	add.s32 	%r68, %r64, 192;
	setp.gt.s32 	%p61, %r68, -1;
	setp.lt.s32 	%p62, %r68, %r110;
	and.pred  	%p63, %p61, %p62;
	@%p63 bra 	$L__BB5_75;
	mov.b32 	%r199, 0;
	st.shared.u32 	[%r65+1272], %r199;
	bra.uni 	$L__BB5_76;
$L__BB5_75:
	add.s32 	%r200, %r65, 1272;
	mul.wide.u32 	%rd76, %r68, 4;
	add.s64 	%rd75, %rd3, %rd76;
	// begin inline asm
	cp.async.ca.shared.global [%r200], [%rd75], 4, 4;
	// end inline asm
$L__BB5_76:
	add.s32 	%r285, %r285, 256;
	setp.lt.s32 	%p64, %r285, %r4;
	@%p64 bra 	$L__BB5_64;
$L__BB5_77:
	add.s32 	%r202, %r157, 16;
	// begin inline asm
	cp.async.mbarrier.arrive.shared.b64 [%r202];
	// end inline asm
	mov.b32 	%r203, 1;
	// begin inline asm
	mbarrier.arrive.shared::cta.b64                             %rd77,  [%r202], %r203;    // 2. 
	// end inline asm
	setp.lt.s32 	%p65, %r288, %r110;
	@%p65 bra 	$L__BB5_78;
	bra.uni 	$L__BB5_145;
$L__BB5_78:
	shl.b32 	%r25, %r7, 1;
	cvta.to.global.u64 	%rd78, %rd17;
	add.s64 	%rd5, %rd78, %rd21;
	shl.b32 	%r206, %r18, 8;
	sub.s32 	%r207, %r206, %r2;
	add.s32 	%r26, %r207, 2;
	add.s32 	%r27, %r2, -2;
	and.b32  	%r28, %r3, 3;
	and.b32  	%r29, %r3, -4;
	and.b32  	%r30, %r24, 3;
	add.s32 	%r31, %r7, 192;
	neg.s32 	%r32, %r29;
	shl.b32 	%r208, %r7, 3;
	add.s32 	%r33, %r6, %r208;
	cvta.to.global.u64 	%rd6, %rd18;
	mul.lo.s32 	%r34, %r110, %r1;
	mov.b16 	%rs24, 4;
	mov.b16 	%rs22, 0;
	mov.b32 	%r287, 0;
	mov.u16 	%rs23, %rs22;
$L__BB5_79:
	and.b16  	%rs10, %rs23, 255;
	mul.wide.u16 	%r210, %rs10, 16;
	shr.u16 	%rs11, %rs24, 1;
	and.b16  	%rs12, %rs11, 1;
	// begin inline asm
	mov.u64 %rd80, %globaltimer;
	// end inline asm
	mov.u32 	%r211, _ZZN32CwmaBatchTiledPrecomputed2xAsyncILi128ELi2EE3runEPKfS2_PKiS2_iiiiPfE3pss;
	add.s32 	%r73, %r211, %r210;
	cvt.u32.u16 	%r74, %rs12;
	mov.b32 	%r289, 0;
$L__BB5_80:
	// begin inline asm
	{
	.reg .pred p;
	mbarrier.try_wait.parity.shared.b64 p, [%r73], %r74;
	selp.b32 %r212, 1, 0, p;
	}
	// end inline asm
	setp.ne.s32 	%p66, %r212, 0;
	@%p66 bra 	$L__BB5_93;
	setp.gt.s32 	%p116, %r289, 15;
	@%p116 bra 	$L__BB5_89;
	add.s32 	%r289, %r289, 1;
	bra.uni 	$L__BB5_80;
$L__BB5_83:
	setp.lt.s32 	%p119, %r284, 16;
	@%p119 bra 	$L__BB5_88;
	// begin inline asm
	mov.u64 %rd115, %globaltimer;
	// end inline asm
	sub.s64 	%rd9, %rd115, %rd62;
	setp.lt.s64 	%p120, %rd9, 4000000;
	@%p120 bra 	$L__BB5_86;
	mov.b32 	%r273, 1000000;
	// begin inline asm
	nanosleep.u32 %r273;
	// end inline asm
	bra.uni 	$L__BB5_48;
$L__BB5_86:
	setp.lt.s64 	%p121, %rd9, 40000;
	@%p121 bra 	$L__BB5_48;
	shr.s64 	%rd116, %rd9, 63;
	shr.u64 	%rd117, %rd116, 62;
	add.s64 	%rd118, %rd9, %rd117;
	shr.u64 	%rd119, %rd118, 2;
	cvt.u32.u64 	%r274, %rd119;
	// begin inline asm
	nanosleep.u32 %r274;
	// end inline asm
	bra.uni 	$L__BB5_48;
$L__BB5_88:
	add.s32 	%r284, %r284, 1;
	bra.uni 	$L__BB5_48;
$L__BB5_89:
	// begin inline asm
	mov.u64 %rd110, %globaltimer;
	// end inline asm
	sub.s64 	%rd11, %rd110, %rd80;
	setp.lt.s64 	%p117, %rd11, 4000000;
	@%p117 bra 	$L__BB5_91;
	mov.b32 	%r271, 1000000;
	// begin inline asm
	nanosleep.u32 %r271;
	// end inline asm
	bra.uni 	$L__BB5_80;
$L__BB5_91:
	setp.lt.s64 	%p118, %rd11, 40000;
	@%p118 bra 	$L__BB5_80;
	shr.s64 	%rd111, %rd11, 63;
	shr.u64 	%rd112, %rd111, 62;
	add.s64 	%rd113, %rd11, %rd112;
	shr.u64 	%rd114, %rd113, 2;
	cvt.u32.u64 	%r272, %rd114;
	// begin inline asm
	nanosleep.u32 %r272;
	// end inline asm
	bra.uni 	$L__BB5_80;
$L__BB5_93:
	bar.sync 	0;
	mul.lo.s32 	%r215, %r287, %r4;
	shl.b32 	%r216, %r215, 2;
	add.s32 	%r77, %r37, %r216;
	add.s32 	%r78, %r288, %r25;
	add.s32 	%r79, %r78, 1;
	setp.ge.s32 	%p67, %r78, %r110;
	@%p67 bra 	$L__BB5_108;
	setp.eq.s32 	%p68, %r3, 0;
	mov.f32 	%f122, 0f00000000;
	mov.f32 	%f123, %f122;
	@%p68 bra 	$L__BB5_102;
	setp.lt.u32 	%p69, %r27, 3;
	mov.f32 	%f118, 0f00000000;
	mov.b32 	%r292, 0;
	mov.f32 	%f123, %f118;
	mov.f32 	%f120, %f118;
	mov.f32 	%f122, %f118;
	@%p69 bra 	$L__BB5_98;
	mul.lo.s32 	%r219, %r4, %r287;
	shl.b32 	%r220, %r219, 2;
	add.s32 	%r80, %r33, %r220;
	mov.f32 	%f118, 0f00000000;
	mov.u32 	%r290, shraw;
	mov.u32 	%r291, %r32;
$L__BB5_97:
	.pragma "nounroll";
	ld.shared.v4.f32 	{%f42, %f43, %f44, %f45}, [%r290];
	add.s32 	%r221, %r290, %r80;
	ld.shared.f32 	%f46, [%r221];
	fma.rn.f32 	%f47, %f46, %f42, 0f00000000;
	sub.f32 	%f48, %f47, %f120;
	add.f32 	%f49, %f122, %f48;
	sub.f32 	%f50, %f49, %f122;
	sub.f32 	%f51, %f50, %f48;
	ld.shared.f32 	%f52, [%r221+4];
	fma.rn.f32 	%f53, %f52, %f42, 0f00000000;
	sub.f32 	%f54, %f53, %f118;
	add.f32 	%f55, %f123, %f54;
	sub.f32 	%f56, %f55, %f123;
	sub.f32 	%f57, %f56, %f54;
	fma.rn.f32 	%f58, %f52, %f43, 0f00000000;
	sub.f32 	%f59, %f58, %f51;
	add.f32 	%f60, %f49, %f59;
	sub.f32 	%f61, %f60, %f49;
	sub.f32 	%f62, %f61, %f59;
	ld.shared.f32 	%f63, [%r221+8];
	fma.rn.f32 	%f64, %f63, %f43, 0f00000000;
	sub.f32 	%f65, %f64, %f57;
	add.f32 	%f66, %f55, %f65;
	sub.f32 	%f67, %f66, %f55;
	sub.f32 	%f68, %f67, %f65;
	fma.rn.f32 	%f69, %f63, %f44, 0f00000000;
	sub.f32 	%f70, %f69, %f62;
	add.f32 	%f71, %f60, %f70;
	sub.f32 	%f72, %f71, %f60;
	sub.f32 	%f73, %f72, %f70;
	ld.shared.f32 	%f74, [%r221+12];
	fma.rn.f32 	%f75, %f74, %f44, 0f00000000;
	sub.f32 	%f76, %f75, %f68;
	add.f32 	%f77, %f66, %f76;
	sub.f32 	%f78, %f77, %f66;
	sub.f32 	%f79, %f78, %f76;
	fma.rn.f32 	%f80, %f74, %f45, 0f00000000;
	sub.f32 	%f81, %f80, %f73;
	add.f32 	%f122, %f71, %f81;
	sub.f32 	%f82, %f122, %f71;
	sub.f32 	%f120, %f82, %f81;
	ld.shared.f32 	%f83, [%r221+16];
	fma.rn.f32 	%f84, %f83, %f45, 0f00000000;
	sub.f32 	%f85, %f84, %f79;
	add.f32 	%f123, %f77, %f85;
	sub.f32 	%f86, %f123, %f77;
	sub.f32 	%f118, %f86, %f85;
	add.s32 	%r291, %r291, 4;
	add.s32 	%r290, %r290, 16;
	setp.ne.s32 	%p70, %r291, 0;
	mov.u32 	%r292, %r29;
	@%p70 bra 	$L__BB5_97;
$L__BB5_98:
	setp.eq.s32 	%p71, %r28, 0;
	@%p71 bra 	$L__BB5_102;
	setp.eq.s32 	%p72, %r28, 1;
	shl.b32 	%r222, %r292, 2;
	mov.u32 	%r223, shraw;
	add.s32 	%r86, %r223, %r222;
	ld.shared.f32 	%f87, [%r86];
	add.s32 	%r224, %r292, %r25;
	shl.b32 	%r225, %r224, 2;
	add.s32 	%r87, %r77, %r225;
	ld.shared.f32 	%f88, [%r87];
	fma.rn.f32 	%f89, %f88, %f87, 0f00000000;
	sub.f32 	%f90, %f89, %f120;
	add.f32 	%f15, %f122, %f90;
	sub.f32 	%f91, %f15, %f122;
	sub.f32 	%f16, %f91, %f90;
	ld.shared.f32 	%f17, [%r87+4];
	fma.rn.f32 	%f92, %f17, %f87, 0f00000000;
	sub.f32 	%f93, %f92, %f118;
	add.f32 	%f18, %f123, %f93;
	sub.f32 	%f94, %f18, %f123;
	sub.f32 	%f19, %f94, %f93;
	mov.f32 	%f122, %f15;
	mov.f32 	%f123, %f18;
	@%p72 bra 	$L__BB5_102;
	setp.eq.s32 	%p73, %r28, 2;
	ld.shared.f32 	%f95, [%r86+4];
	fma.rn.f32 	%f96, %f17, %f95, 0f00000000;
	sub.f32 	%f97, %f96, %f16;
	add.f32 	%f122, %f15, %f97;
	sub.f32 	%f98, %f122, %f15;
	sub.f32 	%f21, %f98, %f97;
	ld.shared.f32 	%f22, [%r87+8];
	fma.rn.f32 	%f99, %f22, %f95, 0f00000000;
	sub.f32 	%f100, %f99, %f19;
	add.f32 	%f123, %f18, %f100;
	sub.f32 	%f101, %f123, %f18;
	sub.f32 	%f24, %f101, %f100;
	@%p73 bra 	$L__BB5_102;
	ld.shared.f32 	%f102, [%r86+8];
	fma.rn.f32 	%f103, %f22, %f102, 0f00000000;
	sub.f32 	%f104, %f103, %f21;
	add.f32 	%f122, %f122, %f104;
	ld.shared.f32 	%f105, [%r87+12];
	fma.rn.f32 	%f106, %f105, %f102, 0f00000000;
	sub.f32 	%f107, %f106, %f24;
	add.f32 	%f123, %f123, %f107;
$L__BB5_102:
	setp.lt.s32 	%p74, %r78, %r5;
	mov.f32 	%f124, 0f7FC00000;
	@%p74 bra 	$L__BB5_104;
	ld.global.nc.f32 	%f109, [%rd5];
	mul.rn.f32 	%f124, %f122, %f109;
$L__BB5_104:
	setp.ge.s32 	%p75, %r79, %r110;
	setp.lt.s32 	%p76, %r79, %r5;
	mov.f32 	%f125, 0f7FC00000;
	or.pred  	%p77, %p75, %p76;
	@%p77 bra 	$L__BB5_106;
	ld.global.nc.f32 	%f111, [%rd5];
	mul.rn.f32 	%f125, %f123, %f111;
$L__BB5_106:
	add.s32 	%r226, %r78, %r34;
	mul.wide.s32 	%rd81, %r226, 4;
	add.s64 	%rd12, %rd6, %rd81;
	st.global.f32 	[%rd12], %f124;
	@%p75 bra 	$L__BB5_108;
	st.global.f32 	[%rd12+4], %f125;
$L__BB5_108:
	bar.sync 	0;
	add.s32 	%r227, %r73, 8;
	mov.b32 	%r228, 1;
	// begin inline asm
	mbarrier.arrive.shared::cta.b64                             %rd82,  [%r227], %r228;    // 2. 
	// end inline asm
	add.s16 	%rs13, %rs23, 1;
	and.b16  	%rs14, %rs13, 255;
	setp.eq.s16 	%p79, %rs14, 2;
	xor.b16  	%rs15, %rs24, 2;
	selp.b16 	%rs4, %rs15, %rs24, %p79;
	selp.b16 	%rs23, 0, %rs13, %p79;
	and.b16  	%rs16, %rs22, 255;
	mul.wide.u16 	%r230, %rs16, 16;
	and.b16  	%rs17, %rs4, 1;
	// begin inline asm
	mov.u64 %rd83, %globaltimer;
	// end inline asm
	mov.u32 	%r231, _ZZN32CwmaBatchTiledPrecomputed2xAsyncILi128ELi2EE3runEPKfS2_PKiS2_iiiiPfE3pss;
	add.s32 	%r232, %r231, %r230;
	add.s32 	%r88, %r232, 8;
	cvt.u32.u16 	%r89, %rs17;
	mov.b32 	%r293, 0;
$L__BB5_109:
	// begin inline asm
	{
	.reg .pred p;
	mbarrier.try_wait.parity.shared.b64 p, [%r88], %r89;
	selp.b32 %r233, 1, 0, p;
	}
	// end inline asm
	setp.ne.s32 	%p80, %r233, 0;
	@%p80 bra 	$L__BB5_116;
	setp.gt.s32 	%p113, %r293, 15;
	@%p113 bra 	$L__BB5_112;
	add.s32 	%r293, %r293, 1;
	bra.uni 	$L__BB5_109;
$L__BB5_112:
	// begin inline asm
	mov.u64 %rd105, %globaltimer;
	// end inline asm
	sub.s64 	%rd14, %rd105, %rd83;
	setp.lt.s64 	%p114, %rd14, 4000000;
	@%p114 bra 	$L__BB5_114;
	mov.b32 	%r269, 1000000;
	// begin inline asm
	nanosleep.u32 %r269;
	// end inline asm
	bra.uni 	$L__BB5_109;
$L__BB5_114:
	setp.lt.s64 	%p115, %rd14, 40000;
	@%p115 bra 	$L__BB5_109;
	shr.s64 	%rd106, %rd14, 63;
	shr.u64 	%rd107, %rd106, 62;
	add.s64 	%rd108, %rd14, %rd107;
	shr.u64 	%rd109, %rd108, 2;
	cvt.u32.u64 	%r270, %rd109;
	// begin inline asm
	nanosleep.u32 %r270;
	// end inline asm
	bra.uni 	$L__BB5_109;
$L__BB5_116:
	setp.ge.u32 	%p81, %r7, %r4;
	@%p81 bra 	$L__BB5_143;
	setp.eq.s32 	%p82, %r30, 0;
	add.s32 	%r92, %r26, %r288;
	mov.u32 	%r294, %r7;
	@%p82 bra 	$L__BB5_129;
	add.s32 	%r93, %r92, %r7;
	setp.gt.s32 	%p83, %r93, -1;
	setp.lt.s32 	%p84, %r93, %r110;
	and.pred  	%p85, %p83, %p84;
	shl.b32 	%r236, %r7, 2;
	add.s32 	%r94, %r77, %r236;
	@%p85 bra 	$L__BB5_120;
	mov.b32 	%r237, 0;
	st.shared.u32 	[%r94], %r237;
	bra.uni 	$L__BB5_121;
$L__BB5_120:
	mul.wide.u32 	%rd85, %r93, 4;
	add.s64 	%rd84, %rd3, %rd85;
	// begin inline asm
	cp.async.ca.shared.global [%r94], [%rd84], 4, 4;
	// end inline asm
$L__BB5_121:
	setp.eq.s32 	%p86, %r30, 1;
	mov.u32 	%r294, %r22;
	@%p86 bra 	$L__BB5_129;
	add.s32 	%r95, %r93, 64;
	setp.gt.s32 	%p87, %r95, -1;
	setp.lt.s32 	%p88, %r95, %r110;
	and.pred  	%p89, %p87, %p88;
	@%p89 bra 	$L__BB5_124;
	mov.b32 	%r239, 0;
	st.shared.u32 	[%r94+256], %r239;
	bra.uni 	$L__BB5_125;
$L__BB5_124:
	add.s32 	%r240, %r94, 256;
	mul.wide.u32 	%rd87, %r95, 4;
	add.s64 	%rd86, %rd3, %rd87;
	// begin inline asm
	cp.async.ca.shared.global [%r240], [%rd86], 4, 4;
	// end inline asm
$L__BB5_125:
	add.s32 	%r294, %r7, 128;
	setp.eq.s32 	%p90, %r30, 2;
	@%p90 bra 	$L__BB5_129;
	add.s32 	%r97, %r93, 128;
	setp.gt.s32 	%p91, %r97, -1;
	setp.lt.s32 	%p92, %r97, %r110;
	and.pred  	%p93, %p91, %p92;
	@%p93 bra 	$L__BB5_128;
	mov.b32 	%r241, 0;
	st.shared.u32 	[%r94+512], %r241;
	mov.u32 	%r294, %r31;
	bra.uni 	$L__BB5_129;
$L__BB5_128:
	add.s32 	%r242, %r94, 512;
	mul.wide.u32 	%rd89, %r97, 4;
	add.s64 	%rd88, %rd3, %rd89;
	// begin inline asm
	cp.async.ca.shared.global [%r242], [%rd88], 4, 4;
	// end inline asm
	mov.u32 	%r294, %r31;
$L__BB5_129:
	setp.lt.u32 	%p94, %r23, 192;
	@%p94 bra 	$L__BB5_143;
$L__BB5_130:
	add.s32 	%r100, %r92, %r294;
	setp.lt.s32 	%p95, %r100, 0;
	setp.ge.s32 	%p96, %r100, %r110;
	shl.b32 	%r243, %r294, 2;
	add.s32 	%r101, %r77, %r243;
	or.pred  	%p97, %p95, %p96;
	@%p97 bra 	$L__BB5_132;
	mul.wide.u32 	%rd91, %r100, 4;
	add.s64 	%rd90, %rd3, %rd91;
	// begin inline asm
	cp.async.ca.shared.global [%r101], [%rd90], 4, 4;
	// end inline asm
	bra.uni 	$L__BB5_133;
$L__BB5_132:
	mov.b32 	%r244, 0;
	st.shared.u32 	[%r101], %r244;
$L__BB5_133:
	add.s32 	%r102, %r100, 64;
	setp.gt.s32 	%p98, %r102, -1;
	setp.lt.s32 	%p99, %r102, %r110;
	and.pred  	%p100, %p98, %p99;
	@%p100 bra 	$L__BB5_135;
	mov.b32 	%r246, 0;
	st.shared.u32 	[%r101+256], %r246;
	bra.uni 	$L__BB5_136;
$L__BB5_135:
	add.s32 	%r247, %r101, 256;
	mul.wide.u32 	%rd93, %r102, 4;
	add.s64 	%rd92, %rd3, %rd93;
	// begin inline asm
	cp.async.ca.shared.global [%r247], [%rd92], 4, 4;
	// end inline asm
$L__BB5_136:
	add.s32 	%r103, %r100, 128;
	setp.gt.s32 	%p101, %r103, -1;
	setp.lt.s32 	%p102, %r103, %r110;
	and.pred  	%p103, %p101, %p102;
	@%p103 bra 	$L__BB5_138;
	mov.b32 	%r248, 0;
	st.shared.u32 	[%r101+512], %r248;
	bra.uni 	$L__BB5_139;
$L__BB5_138:
	add.s32 	%r249, %r101, 512;
	mul.wide.u32 	%rd95, %r103, 4;
	add.s64 	%rd94, %rd3, %rd95;
	// begin inline asm
	cp.async.ca.shared.global [%r249], [%rd94], 4, 4;
	// end inline asm
$L__BB5_139:
	add.s32 	%r104, %r100, 192;
	setp.gt.s32 	%p104, %r104, -1;
	setp.lt.s32 	%p105, %r104, %r110;
	and.pred  	%p106, %p104, %p105;
	@%p106 bra 	$L__BB5_141;
	mov.b32 	%r250, 0;
	st.shared.u32 	[%r101+768], %r250;
	bra.uni 	$L__BB5_142;
$L__BB5_141:
	add.s32 	%r251, %r101, 768;
	mul.wide.u32 	%rd97, %r104, 4;
	add.s64 	%rd96, %rd3, %rd97;
	// begin inline asm
	cp.async.ca.shared.global [%r251], [%rd96], 4, 4;
	// end inline asm
$L__BB5_142:
	add.s32 	%r294, %r294, 256;
	setp.lt.s32 	%p107, %r294, %r4;
	@%p107 bra 	$L__BB5_130;
$L__BB5_143:
	add.s32 	%r253, %r88, -8;
	// begin inline asm
	cp.async.mbarrier.arrive.shared.b64 [%r253];
	// end inline asm
	mov.b32 	%r254, 1;
	// begin inline asm
	mbarrier.arrive.shared::cta.b64                             %rd98,  [%r253], %r254;    // 2. 
	// end inline asm
	add.s16 	%rs18, %rs22, 1;
	and.b16  	%rs19, %rs18, 255;
	setp.eq.s16 	%p108, %rs19, 2;
	selp.u16 	%rs20, 1, 0, %p108;
	xor.b16  	%rs24, %rs4, %rs20;
	selp.b16 	%rs22, 0, %rs18, %p108;
	add.s32 	%r288, %r288, %r19;
	not.b32 	%r255, %r287;
	and.b32  	%r287, %r255, 1;
	setp.lt.s32 	%p109, %r288, %r110;
	@%p109 bra 	$L__BB5_79;
	and.b16  	%rs21, %rs4, 4;
	setp.eq.s16 	%p110, %rs21, 0;
	@%p110 bra 	$L__BB5_148;
$L__BB5_145:
	// begin inline asm
	activemask.b32 %r256;
	// end inline asm
	mov.u32 	%r258, _ZZN32CwmaBatchTiledPrecomputed2xAsyncILi128ELi2EE3runEPKfS2_PKiS2_iiiiPfE3pss;
	cvt.u64.u32 	%rd99, %r258;
	cvta.shared.u64 	%rd100, %rd99;
	add.s64 	%rd101, %rd100, 32;
	match.any.sync.b64 	%r108, %rd101, %r256;
	brev.b32 	%r259, %r108;
	bfind.shiftamt.u32 	%r260, %r259;
	// begin inline asm
	mov.u32 %r257, %laneid;
	// end inline asm
	setp.ne.s32 	%p111, %r257, %r260;
	@%p111 bra 	$L__BB5_148;
	popc.b32 	%r263, %r108;
	neg.s32 	%r262, %r263;
	// begin inline asm
	fence.sc.cta;
	// end inline asm
	cvta.shared.u64 	%rd104, %rd99;
	add.s64 	%rd102, %rd104, 32;
	// begin inline asm
	atom.add.acquire.cta.u32 %r261,[%rd102],%r262;
	// end inline asm
	setp.ne.s32 	%p112, %r261, %r263;
	@%p112 bra 	$L__BB5_148;
	// begin inline asm
	mbarrier.inval.shared.b64 [%r258];
	// end inline asm
	add.s32 	%r266, %r258, 8;
	// begin inline asm
	mbarrier.inval.shared.b64 [%r266];
	// end inline asm
	add.s32 	%r267, %r258, 16;
	// begin inline asm
	mbarrier.inval.shared.b64 [%r267];
	// end inline asm
	add.s32 	%r268, %r258, 24;
	// begin inline asm
	mbarrier.inval.shared.b64 [%r268];
	// end inline asm
$L__BB5_148:
	ret;

}
	// .globl	cwma_batch_tiled_async_f32_2x_tile256
.visible .entry cwma_batch_tiled_async_f32_2x_tile256(
	.param .u64 .ptr .align 1 cwma_batch_tiled_async_f32_2x_tile256_param_0,
	.param .u64 .ptr .align 1 cwma_batch_tiled_async_f32_2x_tile256_param_1,
	.param .u64 .ptr .align 1 cwma_batch_tiled_async_f32_2x_tile256_param_2,
	.param .u64 .ptr .align 1 cwma_batch_tiled_async_f32_2x_tile256_param_3,
	.param .u32 cwma_batch_tiled_async_f32_2x_tile256_param_4,
	.param .u32 cwma_batch_tiled_async_f32_2x_tile256_param_5,
	.param .u32 cwma_batch_tiled_async_f32_2x_tile256_param_6,
	.param .u32 cwma_batch_tiled_async_f32_2x_tile256_param_7,
	.param .u64 .ptr .align 1 cwma_batch_tiled_async_f32_2x_tile256_param_8
)
{
	.reg .pred 	%p<125>;
	.reg .b16 	%rs<25>;
	.reg .b32 	%r<296>;
	.reg .b32 	%f<126>;
	.reg .b64 	%rd<125>;
	// demoted variable
	.shared .align 8 .b8 _ZZN32CwmaBatchTiledPrecomputed2xAsyncILi256ELi2EE3runEPKfS2_PKiS2_iiiiPfE3pss[40];
	ld.param.u64 	%rd15, [cwma_batch_tiled_async_f32_2x_tile256_param_0];
	ld.param.u64 	%rd19, [cwma_batch_tiled_async_f32_2x_tile256_param_1];
	ld.param.u64 	%rd16, [cwma_batch_tiled_async_f32_2x_tile256_param_2];
	ld.param.u64 	%rd17, [cwma_batch_tiled_async_f32_2x_tile256_param_3];
	ld.param.u32 	%r109, [cwma_batch_tiled_async_f32_2x_tile256_param_4];
	ld.param.u32 	%r110, [cwma_batch_tiled_async_f32_2x_tile256_param_5];
	ld.param.u32 	%r111, [cwma_batch_tiled_async_f32_2x_tile256_param_6];
	ld.param.u32 	%r112, [cwma_batch_tiled_async_f32_2x_tile256_param_7];
	ld.param.u64 	%rd18, [cwma_batch_tiled_async_f32_2x_tile256_param_8];
	cvta.to.global.u64 	%rd1, %rd19;
	mov.u32 	%r113, %ntid.x;
	setp.ne.s32 	%p1, %r113, 128;
	@%p1 bra 	$L__BB6_148;
	mov.u32 	%r1, %ctaid.y;
	setp.ge.s32 	%p2, %r1, %r111;
	@%p2 bra 	$L__BB6_148;
	cvta.to.global.u64 	%rd20, %rd16;
	mul.wide.u32 	%rd21, %r1, 4;
	add.s64 	%rd22, %rd20, %rd21;
	ld.global.nc.u32 	%r114, [%rd22];
	max.s32 	%r2, %r114, 1;
	add.s32 	%r3, %r2, -1;
	add.s32 	%r4, %r2, 254;
	add.s32 	%r5, %r3, %r112;
	shl.b32 	%r115, %r3, 2;
	add.s32 	%r116, %r115, 15;
	and.b32  	%r6, %r116, -16;
	mul.lo.s32 	%r117, %r109, %r1;
	cvt.s64.s32 	%rd2, %r117;
	mov.u32 	%r7, %tid.x;
	setp.ge.u32 	%p3, %r7, %r3;
	@%p3 bra 	$L__BB6_9;
	sub.s32 	%r118, %r2, %r7;
	add.s32 	%r8, %r118, -2;
	and.b32  	%r119, %r8, 384;
	setp.eq.s32 	%p4, %r119, 384;
	mov.u32 	%r279, %r7;
	@%p4 bra 	$L__BB6_6;
	shr.u32 	%r121, %r8, 7;
	add.s32 	%r122, %r121, 1;
	and.b32  	%r9, %r122, 3;
	mov.b32 	%r278, 0;
	mov.u32 	%r124, shraw;
	mov.u32 	%r279, %r7;
$L__BB6_5:
	.pragma "nounroll";
	cvt.s64.s32 	%rd23, %r279;
	add.s64 	%rd24, %rd23, %rd2;
	shl.b64 	%rd25, %rd24, 2;
	add.s64 	%rd26, %rd1, %rd25;
	ld.global.nc.f32 	%f33, [%rd26];
	shl.b32 	%r123, %r279, 2;
	add.s32 	%r125, %r124, %r123;
	st.shared.f32 	[%r125], %f33;
	add.s32 	%r279, %r279, 128;
	add.s32 	%r278, %r278, 1;
	setp.ne.s32 	%p5, %r278, %r9;
	@%p5 bra 	$L__BB6_5;
$L__BB6_6:
	setp.lt.u32 	%p6, %r8, 384;
	@%p6 bra 	$L__BB6_9;
	mov.u32 	%r127, shraw;
$L__BB6_8:
	cvt.s64.s32 	%rd27, %r279;
	add.s64 	%rd28, %rd27, %rd2;
	shl.b64 	%rd29, %rd28, 2;
	add.s64 	%rd30, %rd1, %rd29;
	ld.global.nc.f32 	%f34, [%rd30];
	shl.b32 	%r126, %r279, 2;
	add.s32 	%r128, %r127, %r126;
	st.shared.f32 	[%r128], %f34;
	add.s32 	%r129, %r279, 128;
	cvt.s64.s32 	%rd31, %r129;
	add.s64 	%rd32, %rd31, %rd2;
	shl.b64 	%rd33, %rd32, 2;
	add.s64 	%rd34, %rd1, %rd33;
	ld.global.nc.f32 	%f35, [%rd34];
	st.shared.f32 	[%r128+512], %f35;
	add.s32 	%r130, %r279, 256;
	cvt.s64.s32 	%rd35, %r130;
	add.s64 	%rd36, %rd35, %rd2;
	shl.b64 	%rd37, %rd36, 2;
	add.s64 	%rd38, %rd1, %rd37;
	ld.global.nc.f32 	%f36, [%rd38];
	st.shared.f32 	[%r128+1024], %f36;
	add.s32 	%r131, %r279, 384;
	cvt.s64.s32 	%rd39, %r131;
	add.s64 	%rd40, %rd39, %rd2;
	shl.b64 	%rd41, %rd40, 2;
	add.s64 	%rd42, %rd1, %rd41;
	ld.global.nc.f32 	%f37, [%rd42];
	st.shared.f32 	[%r128+1536], %f37;
	add.s32 	%r279, %r279, 512;
	setp.lt.u32 	%p7, %r279, %r3;
	@%p7 bra 	$L__BB6_8;
$L__BB6_9:
	bar.sync 	0;
	mov.u32 	%r132, %ntid.y;
	shl.b32 	%r17, %r132, 7;
	mov.u32 	%r133, %tid.y;
	mov.u32 	%r134, %tid.z;
	shl.b32 	%r135, %r133, 7;
	mad.lo.s32 	%r136, %r17, %r134, %r135;
	or.b32  	%r137, %r136, %r7;
	setp.ne.s32 	%p8, %r137, 0;
	@%p8 bra 	$L__BB6_11;
	mov.u32 	%r147, %ntid.z;
	mul.lo.s32 	%r146, %r17, %r147;
	mov.u32 	%r140, _ZZN32CwmaBatchTiledPrecomputed2xAsyncILi256ELi2EE3runEPKfS2_PKiS2_iiiiPfE3pss;
	add.s32 	%r138, %r140, 8;
	// begin inline asm
	mbarrier.init.shared.b64 [%r138], %r146;
	// end inline asm
	// begin inline asm
	mbarrier.init.shared.b64 [%r140], %r146;
	// end inline asm
	add.s32 	%r142, %r140, 24;
	// begin inline asm
	mbarrier.init.shared.b64 [%r142], %r146;
	// end inline asm
	add.s32 	%r144, %r140, 16;
	// begin inline asm
	mbarrier.init.shared.b64 [%r144], %r146;
	// end inline asm
	cvt.u64.u32 	%rd44, %r140;
	cvta.shared.u64 	%rd45, %rd44;
	add.s64 	%rd43, %rd45, 32;
	// begin inline asm
	st.relaxed.cta.b32 [%rd43],%r146;
	// end inline asm
$L__BB6_11:
	barrier.sync 	0;
	mov.u32 	%r18, %nctaid.x;
	shl.b32 	%r19, %r18, 8;
	mov.u32 	%r149, %ctaid.x;
	shl.b32 	%r288, %r149, 8;
	sub.s32 	%r150, %r288, %r2;
	add.s32 	%r21, %r150, 2;
	cvta.to.global.u64 	%rd3, %rd15;
	add.s32 	%r22, %r7, 128;
	max.s32 	%r151, %r4, %r22;
	not.b32 	%r152, %r7;
	add.s32 	%r23, %r151, %r152;
	shr.u32 	%r153, %r23, 7;
	add.s32 	%r24, %r153, 1;
	mov.b32 	%r281, 0;
	// begin inline asm
	mov.u64 %rd46, %globaltimer;
	// end inline asm
$L__BB6_12:
	mov.u32 	%r157, _ZZN32CwmaBatchTiledPrecomputed2xAsyncILi256ELi2EE3runEPKfS2_PKiS2_iiiiPfE3pss;
	add.s32 	%r155, %r157, 8;
	mov.b32 	%r156, 1;
	// begin inline asm
	{
	.reg .pred p;
	mbarrier.try_wait.parity.shared.b64 p, [%r155], %r156;
	selp.b32 %r154, 1, 0, p;
	}
	// end inline asm
	setp.ne.s32 	%p9, %r154, 0;
	@%p9 bra 	$L__BB6_19;
	setp.gt.s32 	%p122, %r281, 15;
	@%p122 bra 	$L__BB6_15;
	add.s32 	%r281, %r281, 1;
	bra.uni 	$L__BB6_12;
$L__BB6_15:
	// begin inline asm
	mov.u64 %rd120, %globaltimer;
	// end inline asm
	sub.s64 	%rd7, %rd120, %rd46;
	setp.lt.s64 	%p123, %rd7, 4000000;
	@%p123 bra 	$L__BB6_17;
	mov.b32 	%r275, 1000000;
	// begin inline asm
	nanosleep.u32 %r275;
	// end inline asm
	bra.uni 	$L__BB6_12;
$L__BB6_17:
	setp.lt.s64 	%p124, %rd7, 40000;
	@%p124 bra 	$L__BB6_12;
	shr.s64 	%rd121, %rd7, 63;
	shr.u64 	%rd122, %rd121, 62;
	add.s64 	%rd123, %rd7, %rd122;
	shr.u64 	%rd124, %rd123, 2;
	cvt.u32.u64 	%r276, %rd124;
	// begin inline asm
	nanosleep.u32 %r276;
	// end inline asm
	bra.uni 	$L__BB6_12;
$L__BB6_19:
	mov.u32 	%r158, shraw;
	add.s32 	%r37, %r158, %r6;
	setp.ge.u32 	%p10, %r7, %r4;
	@%p10 bra 	$L__BB6_47;
	and.b32  	%r38, %r24, 3;
	setp.eq.s32 	%p11, %r38, 0;
	mov.u32 	%r282, %r7;
	@%p11 bra 	$L__BB6_33;
	add.s32 	%r39, %r21, %r7;
	setp.gt.s32 	%p12, %r39, -1;
	setp.lt.s32 	%p13, %r39, %r110;
	and.pred  	%p14, %p12, %p13;
	shl.b32 	%r159, %r7, 2;
	add.s32 	%r40, %r37, %r159;
	@%p14 bra 	$L__BB6_23;
	mov.b32 	%r160, 0;
	st.shared.u32 	[%r40], %r160;
	bra.uni 	$L__BB6_24;
$L__BB6_23:
	mul.wide.u32 	%rd48, %r39, 4;
	add.s64 	%rd47, %rd3, %rd48;
	// begin inline asm
	cp.async.ca.shared.global [%r40], [%rd47], 4, 4;
	// end inline asm
$L__BB6_24:
	setp.eq.s32 	%p15, %r38, 1;
	mov.u32 	%r282, %r22;
	@%p15 bra 	$L__BB6_33;
	add.s32 	%r41, %r39, 128;
	setp.gt.s32 	%p16, %r41, -1;
	setp.lt.s32 	%p17, %r41, %r110;
	and.pred  	%p18, %p16, %p17;
	@%p18 bra 	$L__BB6_27;
	mov.b32 	%r162, 0;
	st.shared.u32 	[%r40+512], %r162;
	bra.uni 	$L__BB6_28;
$L__BB6_27:
	add.s32 	%r163, %r40, 512;
	mul.wide.u32 	%rd50, %r41, 4;
	add.s64 	%rd49, %rd3, %rd50;
	// begin inline asm
	cp.async.ca.shared.global [%r163], [%rd49], 4, 4;
	// end inline asm
$L__BB6_28:
	add.s32 	%r282, %r7, 256;
	setp.eq.s32 	%p19, %r38, 2;
	@%p19 bra 	$L__BB6_33;
	add.s32 	%r43, %r39, 256;
	setp.gt.s32 	%p20, %r43, -1;
	setp.lt.s32 	%p21, %r43, %r110;
	and.pred  	%p22, %p20, %p21;
	@%p22 bra 	$L__BB6_31;
	mov.b32 	%r164, 0;
	st.shared.u32 	[%r40+1024], %r164;
	bra.uni 	$L__BB6_32;
$L__BB6_31:
	add.s32 	%r165, %r40, 1024;
	mul.wide.u32 	%rd52, %r43, 4;
	add.s64 	%rd51, %rd3, %rd52;
	// begin inline asm
	cp.async.ca.shared.global [%r165], [%rd51], 4, 4;
	// end inline asm
$L__BB6_32:
	add.s32 	%r282, %r7, 384;
$L__BB6_33:
	setp.lt.u32 	%p23, %r23, 384;
	@%p23 bra 	$L__BB6_47;
$L__BB6_34:
	add.s32 	%r47, %r21, %r282;
	setp.lt.s32 	%p24, %r47, 0;
	setp.ge.s32 	%p25, %r47, %r110;
	shl.b32 	%r166, %r282, 2;
	add.s32 	%r48, %r37, %r166;
	or.pred  	%p26, %p24, %p25;
	@%p26 bra 	$L__BB6_36;
	mul.wide.u32 	%rd54, %r47, 4;
	add.s64 	%rd53, %rd3, %rd54;
	// begin inline asm
	cp.async.ca.shared.global [%r48], [%rd53], 4, 4;
	// end inline asm
	bra.uni 	$L__BB6_37;
$L__BB6_36:
	mov.b32 	%r167, 0;
	st.shared.u32 	[%r48], %r167;
$L__BB6_37:
	add.s32 	%r49, %r47, 128;
	setp.gt.s32 	%p27, %r49, -1;
	setp.lt.s32 	%p28, %r49, %r110;
	and.pred  	%p29, %p27, %p28;
	@%p29 bra 	$L__BB6_39;
	mov.b32 	%r169, 0;
	st.shared.u32 	[%r48+512], %r169;
	bra.uni 	$L__BB6_40;
$L__BB6_39:
	add.s32 	%r170, %r48, 512;
	mul.wide.u32 	%rd56, %r49, 4;
	add.s64 	%rd55, %rd3, %rd56;
	// begin inline asm
	cp.async.ca.shared.global [%r170], [%rd55], 4, 4;
	// end inline asm
$L__BB6_40:
	add.s32 	%r50, %r47, 256;
	setp.gt.s32 	%p30, %r50, -1;
	setp.lt.s32 	%p31, %r50, %r110;
	and.pred  	%p32, %p30, %p31;
	@%p32 bra 	$L__BB6_42;
	mov.b32 	%r171, 0;
	st.shared.u32 	[%r48+1024], %r171;
	bra.uni 	$L__BB6_43;
$L__BB6_42:
	add.s32 	%r172, %r48, 1024;
	mul.wide.u32 	%rd58, %r50, 4;
	add.s64 	%rd57, %rd3, %rd58;
	// begin inline asm
	cp.async.ca.shared.global [%r172], [%rd57], 4, 4;
	// end inline asm
$L__BB6_43:
	add.s32 	%r51, %r47, 384;
	setp.gt.s32 	%p33, %r51, -1;
	setp.lt.s32 	%p34, %r51, %r110;
	and.pred  	%p35, %p33, %p34;
	@%p35 bra 	$L__BB6_45;
	mov.b32 	%r173, 0;
	st.shared.u32 	[%r48+1536], %r173;
	bra.uni 	$L__BB6_46;
$L__BB6_45:
	add.s32 	%r174, %r48, 1536;
	mul.wide.u32 	%rd60, %r51, 4;
	add.s64 	%rd59, %rd3, %rd60;
	// begin inline asm
	cp.async.ca.shared.global [%r174], [%rd59], 4, 4;
	// end inline asm
$L__BB6_46:
	add.s32 	%r282, %r282, 512;
	setp.lt.s32 	%p36, %r282, %r4;
	@%p36 bra 	$L__BB6_34;
$L__BB6_47:
	// begin inline asm
	cp.async.mbarrier.arrive.shared.b64 [%r157];
	// end inline asm
	mov.b32 	%r177, 1;
	// begin inline asm
	mbarrier.arrive.shared::cta.b64                             %rd61,  [%r157], %r177;    // 2. 
	// end inline asm
	mov.b32 	%r284, 0;
	// begin inline asm
	mov.u64 %rd62, %globaltimer;
	// end inline asm
	add.s32 	%r180, %r157, 24;
$L__BB6_48:
	mov.b32 	%r181, 1;
	// begin inline asm
	{
	.reg .pred p;
	mbarrier.try_wait.parity.shared.b64 p, [%r180], %r181;
	selp.b32 %r179, 1, 0, p;
	}
	// end inline asm
	setp.eq.s32 	%p37, %r179, 0;
	@%p37 bra 	$L__BB6_83;
	setp.ge.u32 	%p38, %r7, %r4;
	@%p38 bra 	$L__BB6_77;
	add.s32 	%r54, %r21, %r19;
	and.b32  	%r55, %r24, 3;
	setp.eq.s32 	%p39, %r55, 0;
	mov.u32 	%r285, %r7;
	@%p39 bra 	$L__BB6_63;
	add.s32 	%r56, %r54, %r7;
	setp.gt.s32 	%p40, %r56, -1;
	setp.lt.s32 	%p41, %r56, %r110;
	and.pred  	%p42, %p40, %p41;
	add.s32 	%r183, %r7, %r2;
	shl.b32 	%r184, %r183, 2;
	add.s32 	%r57, %r37, %r184;
	@%p42 bra 	$L__BB6_53;
	mov.b32 	%r185, 0;
	st.shared.u32 	[%r57+1016], %r185;
	bra.uni 	$L__BB6_54;
$L__BB6_53:
	add.s32 	%r186, %r57, 1016;
	mul.wide.u32 	%rd64, %r56, 4;
	add.s64 	%rd63, %rd3, %rd64;
	// begin inline asm
	cp.async.ca.shared.global [%r186], [%rd63], 4, 4;
	// end inline asm
$L__BB6_54:
	setp.eq.s32 	%p43, %r55, 1;
	mov.u32 	%r285, %r22;
	@%p43 bra 	$L__BB6_63;
	add.s32 	%r58, %r56, 128;
	setp.gt.s32 	%p44, %r58, -1;
	setp.lt.s32 	%p45, %r58, %r110;
	and.pred  	%p46, %p44, %p45;
	@%p46 bra 	$L__BB6_57;
	mov.b32 	%r187, 0;
	st.shared.u32 	[%r57+1528], %r187;
	bra.uni 	$L__BB6_58;
$L__BB6_57:
	add.s32 	%r188, %r57, 1528;
	mul.wide.u32 	%rd66, %r58, 4;
	add.s64 	%rd65, %rd3, %rd66;
	// begin inline asm
	cp.async.ca.shared.global [%r188], [%rd65], 4, 4;
	// end inline asm
$L__BB6_58:
	add.s32 	%r285, %r7, 256;
	setp.eq.s32 	%p47, %r55, 2;
	@%p47 bra 	$L__BB6_63;
	add.s32 	%r60, %r56, 256;
	setp.gt.s32 	%p48, %r60, -1;
	setp.lt.s32 	%p49, %r60, %r110;
	and.pred  	%p50, %p48, %p49;
	@%p50 bra 	$L__BB6_61;
	mov.b32 	%r189, 0;
	st.shared.u32 	[%r57+2040], %r189;
	bra.uni 	$L__BB6_62;
$L__BB6_61:
	add.s32 	%r190, %r57, 2040;
	mul.wide.u32 	%rd68, %r60, 4;
	add.s64 	%rd67, %rd3, %rd68;
	// begin inline asm
	cp.async.ca.shared.global [%r190], [%rd67], 4, 4;
	// end inline asm
$L__BB6_62:
	add.s32 	%r285, %r7, 384;
$L__BB6_63:
	setp.lt.u32 	%p51, %r23, 384;
	@%p51 bra 	$L__BB6_77;
$L__BB6_64:
	add.s32 	%r64, %r54, %r285;
	setp.gt.s32 	%p52, %r64, -1;
	setp.lt.s32 	%p53, %r64, %r110;
	and.pred  	%p54, %p52, %p53;
	add.s32 	%r191, %r285, %r2;
	shl.b32 	%r192, %r191, 2;
	add.s32 	%r65, %r37, %r192;
	@%p54 bra 	$L__BB6_66;
	mov.b32 	%r193, 0;
	st.shared.u32 	[%r65+1016], %r193;
	bra.uni 	$L__BB6_67;
$L__BB6_66:
	add.s32 	%r194, %r65, 1016;
	mul.wide.u32 	%rd70, %r64, 4;
	add.s64 	%rd69, %rd3, %rd70;
	// begin inline asm
	cp.async.ca.shared.global [%r194], [%rd69], 4, 4;
	// end inline asm
$L__BB6_67:
	add.s32 	%r66, %r64, 128;
	setp.gt.s32 	%p55, %r66, -1;
	setp.lt.s32 	%p56, %r66, %r110;
	and.pred  	%p57, %p55, %p56;
	@%p57 bra 	$L__BB6_69;
	mov.b32 	%r195, 0;
	st.shared.u32 	[%r65+1528], %r195;
	bra.uni 	$L__BB6_70;
$L__BB6_69:
	add.s32 	%r196, %r65, 1528;
	mul.wide.u32 	%rd72, %r66, 4;
	add.s64 	%rd71, %rd3, %rd72;
	// begin inline asm
	cp.async.ca.shared.global [%r196], [%rd71], 4, 4;
	// end inline asm
$L__BB6_70:
	add.s32 	%r67, %r64, 256;
	setp.gt.s32 	%p58, %r67, -1;
	setp.lt.s32 	%p59, %r67, %r110;
	and.pred  	%p60, %p58, %p59;
	@%p60 bra 	$L__BB6_72;
	mov.b32 	%r197, 0;
	st.shared.u32 	[%r65+2040], %r197;
	bra.uni 	$L__BB6_73;
$L__BB6_72:
	add.s32 	%r198, %r65, 2040;
	mul.wide.u32 	%rd74, %r67, 4;
	add.s64 	%rd73, %rd3, %rd74;
	// begin inline asm
	cp.async.ca.shared.global [%r198], [%rd73], 4, 4;
	// end inline asm
$L__BB6_73:
	add.s32 	%r68, %r64, 384;
	setp.gt.s32 	%p61, %r68, -1;
	setp.lt.s32 	%p62, %r68, %r110;
	and.pred  	%p63, %p61, %p62;
	@%p63 bra 	$L__BB6_75;
	mov.b32 	%r199, 0;
	st.shared.u32 	[%r65+2552], %r199;
	bra.uni 	$L__BB6_76;
$L__BB6_75:
	add.s32 	%r200, %r65, 2552;
	mul.wide.u32 	%rd76, %r68, 4;
	add.s64 	%rd75, %rd3, %rd76;
	// begin inline asm
	cp.async.ca.shared.global [%r200], [%rd75], 4, 4;
	// end inline asm
$L__BB6_76:
	add.s32 	%r285, %r285, 512;
	setp.lt.s32 	%p64, %r285, %r4;
	@%p64 bra 	$L__BB6_64;
$L__BB6_77:
	add.s32 	%r202, %r157, 16;
	// begin inline asm
	cp.async.mbarrier.arrive.shared.b64 [%r202];
	// end inline asm
	mov.b32 	%r203, 1;
	// begin inline asm
	mbarrier.arrive.shared::cta.b64                             %rd77,  [%r202], %r203;    // 2. 
	// end inline asm
	setp.lt.s32 	%p65, %r288, %r110;
	@%p65 bra 	$L__BB6_78;
	bra.uni 	$L__BB6_145;
$L__BB6_78:
	shl.b32 	%r25, %r7, 1;
	cvta.to.global.u64 	%rd78, %rd17;
	add.s64 	%rd5, %rd78, %rd21;
	shl.b32 	%r206, %r18, 9;
	sub.s32 	%r207, %r206, %r2;
	add.s32 	%r26, %r207, 2;
	add.s32 	%r27, %r2, -2;
	and.b32  	%r28, %r3, 3;
	and.b32  	%r29, %r3, -4;
	and.b32  	%r30, %r24, 3;
	add.s32 	%r31, %r7, 384;
	neg.s32 	%r32, %r29;
	shl.b32 	%r208, %r7, 3;
	add.s32 	%r33, %r6, %r208;
	cvta.to.global.u64 	%rd6, %rd18;
	mul.lo.s32 	%r34, %r110, %r1;
	mov.b16 	%rs24, 4;
	mov.b16 	%rs22, 0;
	mov.b32 	%r287, 0;
	mov.u16 	%rs23, %rs22;
$L__BB6_79:
	and.b16  	%rs10, %rs23, 255;
	mul.wide.u16 	%r210, %rs10, 16;
	shr.u16 	%rs11, %rs24, 1;
	and.b16  	%rs12, %rs11, 1;
	// begin inline asm
	mov.u64 %rd80, %globaltimer;
	// end inline asm
	mov.u32 	%r211, _ZZN32CwmaBatchTiledPrecomputed2xAsyncILi256ELi2EE3runEPKfS2_PKiS2_iiiiPfE3pss;
	add.s32 	%r73, %r211, %r210;
	cvt.u32.u16 	%r74, %rs12;
	mov.b32 	%r289, 0;
$L__BB6_80:
	// begin inline asm
	{
	.reg .pred p;
	mbarrier.try_wait.parity.shared.b64 p, [%r73], %r74;
	selp.b32 %r212, 1, 0, p;
	}
	// end inline asm
	setp.ne.s32 	%p66, %r212, 0;
	@%p66 bra 	$L__BB6_93;
	setp.gt.s32 	%p116, %r289, 15;
	@%p116 bra 	$L__BB6_89;
	add.s32 	%r289, %r289, 1;
	bra.uni 	$L__BB6_80;
$L__BB6_83:
	setp.lt.s32 	%p119, %r284, 16;
	@%p119 bra 	$L__BB6_88;
	// begin inline asm
	mov.u64 %rd115, %globaltimer;
	// end inline asm
	sub.s64 	%rd9, %rd115, %rd62;
	setp.lt.s64 	%p120, %rd9, 4000000;
	@%p120 bra 	$L__BB6_86;
	mov.b32 	%r273, 1000000;
	// begin inline asm
	nanosleep.u32 %r273;
	// end inline asm
	bra.uni 	$L__BB6_48;
$L__BB6_86:
	setp.lt.s64 	%p121, %rd9, 40000;
	@%p121 bra 	$L__BB6_48;
	shr.s64 	%rd116, %rd9, 63;
	shr.u64 	%rd117, %rd116, 62;
	add.s64 	%rd118, %rd9, %rd117;
	shr.u64 	%rd119, %rd118, 2;
	cvt.u32.u64 	%r274, %rd119;
	// begin inline asm
	nanosleep.u32 %r274;
	// end inline asm
	bra.uni 	$L__BB6_48;
$L__BB6_88:
	add.s32 	%r284, %r284, 1;
	bra.uni 	$L__BB6_48;
$L__BB6_89:
	// begin inline asm
	mov.u64 %rd110, %globaltimer;
	// end inline asm
	sub.s64 	%rd11, %rd110, %rd80;
	setp.lt.s64 	%p117, %rd11, 4000000;
	@%p117 bra 	$L__BB6_91;
	mov.b32 	%r271, 1000000;
	// begin inline asm
	nanosleep.u32 %r271;
	// end inline asm
	bra.uni 	$L__BB6_80;
$L__BB6_91:
	setp.lt.s64 	%p118, %rd11, 40000;
	@%p118 bra 	$L__BB6_80;
	shr.s64 	%rd111, %rd11, 63;
	shr.u64 	%rd112, %rd111, 62;
	add.s64 	%rd113, %rd11, %rd112;
	shr.u64 	%rd114, %rd113, 2;
	cvt.u32.u64 	%r272, %rd114;
	// begin inline asm
	nanosleep.u32 %r272;
	// end inline asm
	bra.uni 	$L__BB6_80;
$L__BB6_93:
	bar.sync 	0;
	mul.lo.s32 	%r215, %r287, %r4;
	shl.b32 	%r216, %r215, 2;
	add.s32 	%r77, %r37, %r216;
	add.s32 	%r78, %r288, %r25;
	add.s32 	%r79, %r78, 1;
	setp.ge.s32 	%p67, %r78, %r110;
	@%p67 bra 	$L__BB6_108;
	setp.eq.s32 	%p68, %r3, 0;
	mov.f32 	%f122, 0f00000000;
	mov.f32 	%f123, %f122;
	@%p68 bra 	$L__BB6_102;
	setp.lt.u32 	%p69, %r27, 3;
	mov.f32 	%f118, 0f00000000;
	mov.b32 	%r292, 0;
	mov.f32 	%f123, %f118;
	mov.f32 	%f120, %f118;
	mov.f32 	%f122, %f118;
	@%p69 bra 	$L__BB6_98;
	mul.lo.s32 	%r219, %r4, %r287;
	shl.b32 	%r220, %r219, 2;
	add.s32 	%r80, %r33, %r220;
	mov.f32 	%f118, 0f00000000;
	mov.u32 	%r290, shraw;
	mov.u32 	%r291, %r32;
$L__BB6_97:
	.pragma "nounroll";
	ld.shared.v4.f32 	{%f42, %f43, %f44, %f45}, [%r290];
	add.s32 	%r221, %r290, %r80;
	ld.shared.f32 	%f46, [%r221];
	fma.rn.f32 	%f47, %f46, %f42, 0f00000000;
	sub.f32 	%f48, %f47, %f120;
	add.f32 	%f49, %f122, %f48;
	sub.f32 	%f50, %f49, %f122;
	sub.f32 	%f51, %f50, %f48;
	ld.shared.f32 	%f52, [%r221+4];
	fma.rn.f32 	%f53, %f52, %f42, 0f00000000;
	sub.f32 	%f54, %f53, %f118;
	add.f32 	%f55, %f123, %f54;
	sub.f32 	%f56, %f55, %f123;
	sub.f32 	%f57, %f56, %f54;
	fma.rn.f32 	%f58, %f52, %f43, 0f00000000;
	sub.f32 	%f59, %f58, %f51;
	add.f32 	%f60, %f49, %f59;
	sub.f32 	%f61, %f60, %f49;
	sub.f32 	%f62, %f61, %f59;
	ld.shared.f32 	%f63, [%r221+8];
	fma.rn.f32 	%f64, %f63, %f43, 0f00000000;
	sub.f32 	%f65, %f64, %f57;
	add.f32 	%f66, %f55, %f65;
	sub.f32 	%f67, %f66, %f55;
	sub.f32 	%f68, %f67, %f65;
	fma.rn.f32 	%f69, %f63, %f44, 0f00000000;
	sub.f32 	%f70, %f69, %f62;
	add.f32 	%f71, %f60, %f70;
	sub.f32 	%f72, %f71, %f60;
	sub.f32 	%f73, %f72, %f70;
	ld.shared.f32 	%f74, [%r221+12];
	fma.rn.f32 	%f75, %f74, %f44, 0f00000000;
	sub.f32 	%f76, %f75, %f68;
	add.f32 	%f77, %f66, %f76;
	sub.f32 	%f78, %f77, %f66;
	sub.f32 	%f79, %f78, %f76;
	fma.rn.f32 	%f80, %f74, %f45, 0f00000000;
	sub.f32 	%f81, %f80, %f73;
	add.f32 	%f122, %f71, %f81;
	sub.f32 	%f82, %f122, %f71;
	sub.f32 	%f120, %f82, %f81;
	ld.shared.f32 	%f83, [%r221+16];
	fma.rn.f32 	%f84, %f83, %f45, 0f00000000;
	sub.f32 	%f85, %f84, %f79;
	add.f32 	%f123, %f77, %f85;
	sub.f32 	%f86, %f123, %f77;
	sub.f32 	%f118, %f86, %f85;
	add.s32 	%r291, %r291, 4;
	add.s32 	%r290, %r290, 16;
	setp.ne.s32 	%p70, %r291, 0;
	mov.u32 	%r292, %r29;
	@%p70 bra 	$L__BB6_97;
$L__BB6_98:
	setp.eq.s32 	%p71, %r28, 0;
	@%p71 bra 	$L__BB6_102;
	setp.eq.s32 	%p72, %r28, 1;
	shl.b32 	%r222, %r292, 2;
	mov.u32 	%r223, shraw;
	add.s32 	%r86, %r223, %r222;
	ld.shared.f32 	%f87, [%r86];
	add.s32 	%r224, %r292, %r25;
	shl.b32 	%r225, %r224, 2;
	add.s32 	%r87, %r77, %r225;
	ld.shared.f32 	%f88, [%r87];
	fma.rn.f32 	%f89, %f88, %f87, 0f00000000;
	sub.f32 	%f90, %f89, %f120;
	add.f32 	%f15, %f122, %f90;
	sub.f32 	%f91, %f15, %f122;
	sub.f32 	%f16, %f91, %f90;
	ld.shared.f32 	%f17, [%r87+4];
	fma.rn.f32 	%f92, %f17, %f87, 0f00000000;
	sub.f32 	%f93, %f92, %f118;
	add.f32 	%f18, %f123, %f93;
	sub.f32 	%f94, %f18, %f123;
	sub.f32 	%f19, %f94, %f93;
	mov.f32 	%f122, %f15;
	mov.f32 	%f123, %f18;
	@%p72 bra 	$L__BB6_102;
	setp.eq.s32 	%p73, %r28, 2;
	ld.shared.f32 	%f95, [%r86+4];
	fma.rn.f32 	%f96, %f17, %f95, 0f00000000;
	sub.f32 	%f97, %f96, %f16;
	add.f32 	%f122, %f15, %f97;
	sub.f32 	%f98, %f122, %f15;
	sub.f32 	%f21, %f98, %f97;
	ld.shared.f32 	%f22, [%r87+8];
	fma.rn.f32 	%f99, %f22, %f95, 0f00000000;
	sub.f32 	%f100, %f99, %f19;
	add.f32 	%f123, %f18, %f100;
	sub.f32 	%f101, %f123, %f18;
	sub.f32 	%f24, %f101, %f100;
	@%p73 bra 	$L__BB6_102;
	ld.shared.f32 	%f102, [%r86+8];
	fma.rn.f32 	%f103, %f22, %f102, 0f00000000;
	sub.f32 	%f104, %f103, %f21;
	add.f32 	%f122, %f122, %f104;
	ld.shared.f32 	%f105, [%r87+12];
	fma.rn.f32 	%f106, %f105, %f102, 0f00000000;
	sub.f32 	%f107, %f106, %f24;
	add.f32 	%f123, %f123, %f107;
$L__BB6_102:
	setp.lt.s32 	%p74, %r78, %r5;
	mov.f32 	%f124, 0f7FC00000;
	@%p74 bra 	$L__BB6_104;
	ld.global.nc.f32 	%f109, [%rd5];
	mul.rn.f32 	%f124, %f122, %f109;
$L__BB6_104:
	setp.ge.s32 	%p75, %r79, %r110;
	setp.lt.s32 	%p76, %r79, %r5;
	mov.f32 	%f125, 0f7FC00000;
	or.pred  	%p77, %p75, %p76;
	@%p77 bra 	$L__BB6_106;
	ld.global.nc.f32 	%f111, [%rd5];
	mul.rn.f32 	%f125, %f123, %f111;
$L__BB6_106:
	add.s32 	%r226, %r78, %r34;
	mul.wide.s32 	%rd81, %r226, 4;
	add.s64 	%rd12, %rd6, %rd81;
	st.global.f32 	[%rd12], %f124;
	@%p75 bra 	$L__BB6_108;
	st.global.f32 	[%rd12+4], %f125;
$L__BB6_108:
	bar.sync 	0;
	add.s32 	%r227, %r73, 8;
	mov.b32 	%r228, 1;
	// begin inline asm
	mbarrier.arrive.shared::cta.b64                             %rd82,  [%r227], %r228;    // 2. 
	// end inline asm
	add.s16 	%rs13, %rs23, 1;
	and.b16  	%rs14, %rs13, 255;
	setp.eq.s16 	%p79, %rs14, 2;
	xor.b16  	%rs15, %rs24, 2;
	selp.b16 	%rs4, %rs15, %rs24, %p79;
	selp.b16 	%rs23, 0, %rs13, %p79;
	and.b16  	%rs16, %rs22, 255;
	mul.wide.u16 	%r230, %rs16, 16;
	and.b16  	%rs17, %rs4, 1;
	// begin inline asm
	mov.u64 %rd83, %globaltimer;
	// end inline asm
	mov.u32 	%r231, _ZZN32CwmaBatchTiledPrecomputed2xAsyncILi256ELi2EE3runEPKfS2_PKiS2_iiiiPfE3pss;
	add.s32 	%r232, %r231, %r230;
	add.s32 	%r88, %r232, 8;
	cvt.u32.u16 	%r89, %rs17;
	mov.b32 	%r293, 0;
$L__BB6_109:
	// begin inline asm
	{
	.reg .pred p;
	mbarrier.try_wait.parity.shared.b64 p, [%r88], %r89;
	selp.b32 %r233, 1, 0, p;
	}
	// end inline asm
	setp.ne.s32 	%p80, %r233, 0;
	@%p80 bra 	$L__BB6_116;
	setp.gt.s32 	%p113, %r293, 15;
	@%p113 bra 	$L__BB6_112;
	add.s32 	%r293, %r293, 1;
	bra.uni 	$L__BB6_109;
$L__BB6_112:
	// begin inline asm
	mov.u64 %rd105, %globaltimer;
	// end inline asm
	sub.s64 	%rd14, %rd105, %rd83;
	setp.lt.s64 	%p114, %rd14, 4000000;
	@%p114 bra 	$L__BB6_114;
	mov.b32 	%r269, 1000000;
	// begin inline asm
	nanosleep.u32 %r269;
	// end inline asm
	bra.uni 	$L__BB6_109;
$L__BB6_114:
	setp.lt.s64 	%p115, %rd14, 40000;
	@%p115 bra 	$L__BB6_109;
	shr.s64 	%rd106, %rd14, 63;
	shr.u64 	%rd107, %rd106, 62;
	add.s64 	%rd108, %rd14, %rd107;
	shr.u64 	%rd109, %rd108, 2;
	cvt.u32.u64 	%r270, %rd109;
	// begin inline asm
	nanosleep.u32 %r270;
	// end inline asm
	bra.uni 	$L__BB6_109;
$L__BB6_116:
	setp.ge.u32 	%p81, %r7, %r4;
	@%p81 bra 	$L__BB6_143;
	setp.eq.s32 	%p82, %r30, 0;
	add.s32 	%r92, %r26, %r288;
	mov.u32 	%r294, %r7;
	@%p82 bra 	$L__BB6_129;
	add.s32 	%r93, %r92, %r7;
	setp.gt.s32 	%p83, %r93, -1;
	setp.lt.s32 	%p84, %r93, %r110;
	and.pred  	%p85, %p83, %p84;
	shl.b32 	%r236, %r7, 2;
	add.s32 	%r94, %r77, %r236;
	@%p85 bra 	$L__BB6_120;
	mov.b32 	%r237, 0;
	st.shared.u32 	[%r94], %r237;
	bra.uni 	$L__BB6_121;
$L__BB6_120:
	mul.wide.u32 	%rd85, %r93, 4;
	add.s64 	%rd84, %rd3, %rd85;
	// begin inline asm
	cp.async.ca.shared.global [%r94], [%rd84], 4, 4;
	// end inline asm
$L__BB6_121:
	setp.eq.s32 	%p86, %r30, 1;
	mov.u32 	%r294, %r22;
	@%p86 bra 	$L__BB6_129;
	add.s32 	%r95, %r93, 128;
	setp.gt.s32 	%p87, %r95, -1;
	setp.lt.s32 	%p88, %r95, %r110;
	and.pred  	%p89, %p87, %p88;
	@%p89 bra 	$L__BB6_124;
	mov.b32 	%r239, 0;
	st.shared.u32 	[%r94+512], %r239;
	bra.uni 	$L__BB6_125;
$L__BB6_124:
	add.s32 	%r240, %r94, 512;
	mul.wide.u32 	%rd87, %r95, 4;
	add.s64 	%rd86, %rd3, %rd87;
	// begin inline asm
	cp.async.ca.shared.global [%r240], [%rd86], 4, 4;
	// end inline asm
$L__BB6_125:
	add.s32 	%r294, %r7, 256;
	setp.eq.s32 	%p90, %r30, 2;
	@%p90 bra 	$L__BB6_129;
	add.s32 	%r97, %r93, 256;
	setp.gt.s32 	%p91, %r97, -1;
	setp.lt.s32 	%p92, %r97, %r110;
	and.pred  	%p93, %p91, %p92;
	@%p93 bra 	$L__BB6_128;
	mov.b32 	%r241, 0;
	st.shared.u32 	[%r94+1024], %r241;
	mov.u32 	%r294, %r31;
	bra.uni 	$L__BB6_129;
$L__BB6_128:
	add.s32 	%r242, %r94, 1024;
	mul.wide.u32 	%rd89, %r97, 4;
	add.s64 	%rd88, %rd3, %rd89;
	// begin inline asm
	cp.async.ca.shared.global [%r242], [%rd88], 4, 4;
	// end inline asm
	mov.u32 	%r294, %r31;
$L__BB6_129:
	setp.lt.u32 	%p94, %r23, 384;
	@%p94 bra 	$L__BB6_143;
$L__BB6_130:
	add.s32 	%r100, %r92, %r294;
	setp.lt.s32 	%p95, %r100, 0;
	setp.ge.s32 	%p96, %r100, %r110;
	shl.b32 	%r243, %r294, 2;
	add.s32 	%r101, %r77, %r243;
	or.pred  	%p97, %p95, %p96;
	@%p97 bra 	$L__BB6_132;
	mul.wide.u32 	%rd91, %r100, 4;
	add.s64 	%rd90, %rd3, %rd91;
	// begin inline asm
	cp.async.ca.shared.global [%r101], [%rd90], 4, 4;
	// end inline asm
	bra.uni 	$L__BB6_133;
$L__BB6_132:
	mov.b32 	%r244, 0;
	st.shared.u32 	[%r101], %r244;
$L__BB6_133:
	add.s32 	%r102, %r100, 128;
	setp.gt.s32 	%p98, %r102, -1;
	setp.lt.s32 	%p99, %r102, %r110;
	and.pred  	%p100, %p98, %p99;
	@%p100 bra 	$L__BB6_135;
	mov.b32 	%r246, 0;
	st.shared.u32 	[%r101+512], %r246;
	bra.uni 	$L__BB6_136;
$L__BB6_135:
	add.s32 	%r247, %r101, 512;
	mul.wide.u32 	%rd93, %r102, 4;
	add.s64 	%rd92, %rd3, %rd93;
	// begin inline asm
	cp.async.ca.shared.global [%r247], [%rd92], 4, 4;
	// end inline asm
$L__BB6_136:
	add.s32 	%r103, %r100, 256;
	setp.gt.s32 	%p101, %r103, -1;
	setp.lt.s32 	%p102, %r103, %r110;
	and.pred  	%p103, %p101, %p102;
	@%p103 bra 	$L__BB6_138;
	mov.b32 	%r248, 0;
	st.shared.u32 	[%r101+1024], %r248;
	bra.uni 	$L__BB6_139;
$L__BB6_138:
	add.s32 	%r249, %r101, 1024;
	mul.wide.u32 	%rd95, %r103, 4;
	add.s64 	%rd94, %rd3, %rd95;
	// begin inline asm
	cp.async.ca.shared.global [%r249], [%rd94], 4, 4;
	// end inline asm
$L__BB6_139:
	add.s32 	%r104, %r100, 384;
	setp.gt.s32 	%p104, %r104, -1;
	setp.lt.s32 	%p105, %r104, %r110;
	and.pred  	%p106, %p104, %p105;
	@%p106 bra 	$L__BB6_141;
	mov.b32 	%r250, 0;
	st.shared.u32 	[%r101+1536], %r250;
	bra.uni 	$L__BB6_142;
$L__BB6_141:
	add.s32 	%r251, %r101, 1536;
	mul.wide.u32 	%rd97, %r104, 4;
	add.s64 	%rd96, %rd3, %rd97;
	// begin inline asm
	cp.async.ca.shared.global [%r251], [%rd96], 4, 4;
	// end inline asm
$L__BB6_142:
	add.s32 	%r294, %r294, 512;
	setp.lt.s32 	%p107, %r294, %r4;
	@%p107 bra 	$L__BB6_130;
$L__BB6_143:
	add.s32 	%r253, %r88, -8;
	// begin inline asm
	cp.async.mbarrier.arrive.shared.b64 [%r253];
	// end inline asm
	mov.b32 	%r254, 1;
	// begin inline asm
	mbarrier.arrive.shared::cta.b64                             %rd98,  [%r253], %r254;    // 2. 
	// end inline asm
	add.s16 	%rs18, %rs22, 1;
	and.b16  	%rs19, %rs18, 255;
	setp.eq.s16 	%p108, %rs19, 2;
	selp.u16 	%rs20, 1, 0, %p108;
	xor.b16  	%rs24, %rs4, %rs20;
	selp.b16 	%rs22, 0, %rs18, %p108;
	add.s32 	%r288, %r288, %r19;
	not.b32 	%r255, %r287;
	and.b32  	%r287, %r255, 1;
	setp.lt.s32 	%p109, %r288, %r110;
	@%p109 bra 	$L__BB6_79;
	and.b16  	%rs21, %rs4, 4;
	setp.eq.s16 	%p110, %rs21, 0;
	@%p110 bra 	$L__BB6_148;
$L__BB6_145:
	// begin inline asm
	activemask.b32 %r256;
	// end inline asm
	mov.u32 	%r258, _ZZN32CwmaBatchTiledPrecomputed2xAsyncILi256ELi2EE3runEPKfS2_PKiS2_iiiiPfE3pss;
	cvt.u64.u32 	%rd99, %r258;
	cvta.shared.u64 	%rd100, %rd99;
	add.s64 	%rd101, %rd100, 32;
	match.any.sync.b64 	%r108, %rd101, %r256;
	brev.b32 	%r259, %r108;
	bfind.shiftamt.u32 	%r260, %r259;
	// begin inline asm
	mov.u32 %r257, %laneid;
	// end inline asm
	setp.ne.s32 	%p111, %r257, %r260;
	@%p111 bra 	$L__BB6_148;
	popc.b32 	%r263, %r108;
	neg.s32 	%r262, %r263;
	// begin inline asm
	fence.sc.cta;
	// end inline asm
	cvta.shared.u64 	%rd104, %rd99;
	add.s64 	%rd102, %rd104, 32;
	// begin inline asm
	atom.add.acquire.cta.u32 %r261,[%rd102],%r262;
	// end inline asm
	setp.ne.s32 	%p112, %r261, %r263;
	@%p112 bra 	$L__BB6_148;
	// begin inline asm
	mbarrier.inval.shared.b64 [%r258];
	// end inline asm
	add.s32 	%r266, %r258, 8;
	// begin inline asm
	mbarrier.inval.shared.b64 [%r266];
	// end inline asm
	add.s32 	%r267, %r258, 16;
	// begin inline asm
	mbarrier.inval.shared.b64 [%r267];
	// end inline asm
	add.s32 	%r268, %r258, 24;
	// begin inline asm
	mbarrier.inval.shared.b64 [%r268];
	// end inline asm
$L__BB6_148:
	ret;

}
	// .globl	cwma_multi_series_one_param_time_major_f32
.visible .entry cwma_multi_series_one_param_time_major_f32(
	.param .u64 .ptr .align 1 cwma_multi_series_one_param_time_major_f32_param_0,
	.param .u64 .ptr .align 1 cwma_multi_series_one_param_time_major_f32_param_1,
	.param .u32 cwma_multi_series_one_param_time_major_f32_param_2,
	.param .f32 cwma_multi_series_one_param_time_major_f32_param_3,
	.param .u32 cwma_multi_series_one_param_time_major_f32_param_4,
	.param .u32 cwma_multi_series_one_param_time_major_f32_param_5,
	.param .u64 .ptr .align 1 cwma_multi_series_one_param_time_major_f32_param_6,
	.param .u64 .ptr .align 1 cwma_multi_series_one_param_time_major_f32_param_7
)
{
	.reg .pred 	%p<15>;
	.reg .b32 	%r<74>;
	.reg .b32 	%f<72>;
	.reg .b64 	%rd<31>;

	ld.param.u64 	%rd6, [cwma_multi_series_one_param_time_major_f32_param_0];
	ld.param.u64 	%rd4, [cwma_multi_series_one_param_time_major_f32_param_1];
	ld.param.u32 	%r38, [cwma_multi_series_one_param_time_major_f32_param_2];
	ld.param.f32 	%f17, [cwma_multi_series_one_param_time_major_f32_param_3];
	ld.param.u32 	%r39, [cwma_multi_series_one_param_time_major_f32_param_4];
	ld.param.u32 	%r40, [cwma_multi_series_one_param_time_major_f32_param_5];
	ld.param.u64 	%rd5, [cwma_multi_series_one_param_time_major_f32_param_6];
	ld.param.u64 	%rd7, [cwma_multi_series_one_param_time_major_f32_param_7];
	cvta.to.global.u64 	%rd1, %rd6;
	cvta.to.global.u64 	%rd2, %rd7;
	max.s32 	%r1, %r38, 1;
	add.s32 	%r2, %r1, -1;
	mov.u32 	%r3, %tid.x;
	setp.ge.u32 	%p1, %r3, %r2;
	@%p1 bra 	$L__BB7_3;
	mov.u32 	%r4, %ntid.x;
	cvta.to.global.u64 	%rd3, %rd4;
	mov.u32 	%r64, %r3;
$L__BB7_2:
	mul.wide.s32 	%rd8, %r64, 4;
	add.s64 	%rd9, %rd3, %rd8;
	ld.global.nc.f32 	%f18, [%rd9];
	shl.b32 	%r41, %r64, 2;
	mov.u32 	%r42, shared_weights;
	add.s32 	%r43, %r42, %r41;
	st.shared.f32 	[%r43], %f18;
	add.s32 	%r64, %r64, %r4;
	setp.lt.s32 	%p2, %r64, %r2;
	@%p2 bra 	$L__BB7_2;
$L__BB7_3:
	bar.sync 	0;
	mov.u32 	%r7, %ctaid.y;
	setp.ge.s32 	%p3, %r7, %r39;
	@%p3 bra 	$L__BB7_8;
	cvta.to.global.u64 	%rd10, %rd5;
	mul.wide.u32 	%rd11, %r7, 4;
	add.s64 	%rd12, %rd10, %rd11;
	ld.global.nc.u32 	%r44, [%rd12];
	add.s32 	%r8, %r44, %r2;
	mov.u32 	%r45, %ctaid.x;
	mov.u32 	%r46, %ntid.x;
	mad.lo.s32 	%r65, %r45, %r46, %r3;
	mov.u32 	%r47, %nctaid.x;
	mul.lo.s32 	%r10, %r47, %r46;
	setp.ge.s32 	%p4, %r65, %r40;
	@%p4 bra 	$L__BB7_8;
	setp.gt.s32 	%p5, %r38, 1;
	@%p5 bra 	$L__BB7_9;
	mov.f32 	%f19, 0f00000000;
	mul.rn.f32 	%f1, %f19, %f17;
$L__BB7_7:
	mad.lo.s32 	%r48, %r65, %r39, %r7;
	setp.lt.s32 	%p6, %r65, %r8;
	selp.f32 	%f20, 0f7FC00000, %f1, %p6;
	mul.wide.s32 	%rd13, %r48, 4;
	add.s64 	%rd14, %rd2, %rd13;
	st.global.f32 	[%rd14], %f20;
	add.s32 	%r65, %r65, %r10;
	setp.lt.s32 	%p7, %r65, %r40;
	@%p7 bra 	$L__BB7_7;
$L__BB7_8:
	ret;
$L__BB7_9:
	add.s32 	%r11, %r1, -2;
	and.b32  	%r12, %r2, 3;
	and.b32  	%r13, %r2, -4;
	neg.s32 	%r14, %r13;
	shl.b32 	%r15, %r39, 2;
$L__BB7_10:
	mad.lo.s32 	%r17, %r65, %r39, %r7;
	setp.lt.s32 	%p8, %r65, %r8;
	mov.f32 	%f67, 0f7FC00000;
	@%p8 bra 	$L__BB7_11;
	bra.uni 	$L__BB7_12;
$L__BB7_11:
	mul.wide.s32 	%rd29, %r17, 4;
	add.s64 	%rd30, %rd2, %rd29;
	st.global.f32 	[%rd30], %f67;
	add.s32 	%r65, %r65, %r10;
	setp.lt.s32 	%p14, %r65, %r40;
	@%p14 bra 	$L__BB7_10;
	bra.uni 	$L__BB7_8;
$L__BB7_12:
	setp.lt.u32 	%p9, %r11, 3;
	mov.f32 	%f69, 0f00000000;
	mov.b32 	%r72, 0;
	mov.f32 	%f71, %f69;
	@%p9 bra 	$L__BB7_15;
	add.s32 	%r51, %r65, -3;
	mad.lo.s32 	%r70, %r39, %r51, %r7;
	add.s32 	%r52, %r65, -1;
	mad.lo.s32 	%r69, %r39, %r52, %r7;
	add.s32 	%r53, %r65, -2;
	mad.lo.s32 	%r68, %r39, %r53, %r7;
	mov.f32 	%f69, 0f00000000;
	mov.u32 	%r67, shared_weights;
	mov.u32 	%r66, %r17;
	mov.u32 	%r71, %r14;
$L__BB7_14:
	.pragma "nounroll";
	mul.wide.s32 	%rd15, %r66, 4;
	add.s64 	%rd16, %rd1, %rd15;
	ld.global.nc.f32 	%f25, [%rd16];
	ld.shared.v4.f32 	{%f26, %f27, %f28, %f29}, [%r67];
	fma.rn.f32 	%f30, %f25, %f26, 0f00000000;
	sub.f32 	%f31, %f30, %f69;
	add.f32 	%f32, %f71, %f31;
	sub.f32 	%f33, %f32, %f71;
	sub.f32 	%f34, %f33, %f31;
	mul.wide.s32 	%rd17, %r69, 4;
	add.s64 	%rd18, %rd1, %rd17;
	ld.global.nc.f32 	%f35, [%rd18];
	fma.rn.f32 	%f36, %f35, %f27, 0f00000000;
	sub.f32 	%f37, %f36, %f34;
	add.f32 	%f38, %f32, %f37;
	sub.f32 	%f39, %f38, %f32;
	sub.f32 	%f40, %f39, %f37;
	mul.wide.s32 	%rd19, %r68, 4;
	add.s64 	%rd20, %rd1, %rd19;
	ld.global.nc.f32 	%f41, [%rd20];
	fma.rn.f32 	%f42, %f41, %f28, 0f00000000;
	sub.f32 	%f43, %f42, %f40;
	add.f32 	%f44, %f38, %f43;
	sub.f32 	%f45, %f44, %f38;
	sub.f32 	%f46, %f45, %f43;
	mul.wide.s32 	%rd21, %r70, 4;
	add.s64 	%rd22, %rd1, %rd21;
	ld.global.nc.f32 	%f47, [%rd22];
	fma.rn.f32 	%f48, %f47, %f29, 0f00000000;
	sub.f32 	%f49, %f48, %f46;
	add.f32 	%f71, %f44, %f49;
	sub.f32 	%f50, %f71, %f44;
	sub.f32 	%f69, %f50, %f49;
	add.s32 	%r71, %r71, 4;
	sub.s32 	%r70, %r70, %r15;
	sub.s32 	%r69, %r69, %r15;
	sub.s32 	%r68, %r68, %r15;
	add.s32 	%r67, %r67, 16;
	sub.s32 	%r66, %r66, %r15;
	setp.eq.s32 	%p10, %r71, 0;
	mov.u32 	%r72, %r13;
	@%p10 bra 	$L__BB7_15;
	bra.uni 	$L__BB7_14;
$L__BB7_15:
	setp.eq.s32 	%p11, %r12, 0;
	@%p11 bra 	$L__BB7_19;
	setp.eq.s32 	%p12, %r12, 1;
	sub.s32 	%r54, %r65, %r72;
	mad.lo.s32 	%r55, %r54, %r39, %r7;
	mul.wide.s32 	%rd23, %r55, 4;
	add.s64 	%rd24, %rd1, %rd23;
	ld.global.nc.f32 	%f51, [%rd24];
	shl.b32 	%r56, %r72, 2;
	mov.u32 	%r57, shared_weights;
	add.s32 	%r35, %r57, %r56;
	ld.shared.f32 	%f52, [%r35];
	fma.rn.f32 	%f53, %f51, %f52, 0f00000000;
	sub.f32 	%f54, %f53, %f69;
	add.f32 	%f10, %f71, %f54;
	sub.f32 	%f55, %f10, %f71;
	sub.f32 	%f11, %f55, %f54;
	mov.f32 	%f71, %f10;
	@%p12 bra 	$L__BB7_19;
	setp.eq.s32 	%p13, %r12, 2;
	not.b32 	%r58, %r72;
	add.s32 	%r59, %r65, %r58;
	mad.lo.s32 	%r60, %r59, %r39, %r7;
	mul.wide.s32 	%rd25, %r60, 4;
	add.s64 	%rd26, %rd1, %rd25;
	ld.global.nc.f32 	%f56, [%rd26];
	ld.shared.f32 	%f57, [%r35+4];
	fma.rn.f32 	%f58, %f56, %f57, 0f00000000;
	sub.f32 	%f59, %f58, %f11;
	add.f32 	%f71, %f10, %f59;
	sub.f32 	%f60, %f71, %f10;
	sub.f32 	%f13, %f60, %f59;
	@%p13 bra 	$L__BB7_19;
	add.s32 	%r62, %r54, -2;
	mad.lo.s32 	%r63, %r62, %r39, %r7;
	mul.wide.s32 	%rd27, %r63, 4;
	add.s64 	%rd28, %rd1, %rd27;
	ld.global.nc.f32 	%f61, [%rd28];
	ld.shared.f32 	%f62, [%r35+8];
	fma.rn.f32 	%f63, %f61, %f62, 0f00000000;
	sub.f32 	%f64, %f63, %f13;
	add.f32 	%f71, %f71, %f64;
$L__BB7_19:
	mul.rn.f32 	%f67, %f71, %f17;
	bra.uni 	$L__BB7_11;

}
	// .globl	cwma_ms1p_tiled_f32_tx128_ty2
.visible .entry cwma_ms1p_tiled_f32_tx128_ty2(
	.param .u64 .ptr .align 1 cwma_ms1p_tiled_f32_tx128_ty2_param_0,
	.param .u64 .ptr .align 1 cwma_ms1p_tiled_f32_tx128_ty2_param_1,
	.param .u32 cwma_ms1p_tiled_f32_tx128_ty2_param_2,
	.param .f32 cwma_ms1p_tiled_f32_tx128_ty2_param_3,
	.param .u32 cwma_ms1p_tiled_f32_tx128_ty2_param_4,
	.param .u32 cwma_ms1p_tiled_f32_tx128_ty2_param_5,
	.param .u64 .ptr .align 1 cwma_ms1p_tiled_f32_tx128_ty2_param_6,
	.param .u64 .ptr .align 1 cwma_ms1p_tiled_f32_tx128_ty2_param_7
)
{
	.reg .pred 	%p<22>;
	.reg .b32 	%r<92>;
	.reg .b32 	%f<63>;
	.reg .b64 	%rd<19>;

	ld.param.u64 	%rd4, [cwma_ms1p_tiled_f32_tx128_ty2_param_0];
	ld.param.u64 	%rd5, [cwma_ms1p_tiled_f32_tx128_ty2_param_1];
	ld.param.u32 	%r47, [cwma_ms1p_tiled_f32_tx128_ty2_param_2];
	ld.param.f32 	%f15, [cwma_ms1p_tiled_f32_tx128_ty2_param_3];
	ld.param.u32 	%r48, [cwma_ms1p_tiled_f32_tx128_ty2_param_4];
	ld.param.u32 	%r46, [cwma_ms1p_tiled_f32_tx128_ty2_param_5];
	ld.param.u64 	%rd6, [cwma_ms1p_tiled_f32_tx128_ty2_param_6];
	ld.param.u64 	%rd7, [cwma_ms1p_tiled_f32_tx128_ty2_param_7];
	cvta.to.global.u64 	%rd1, %rd7;
	max.s32 	%r1, %r47, 1;
	add.s32 	%r2, %r1, -1;
	mov.u32 	%r49, %ctaid.x;
	shl.b32 	%r3, %r49, 7;
	mov.u32 	%r50, %ctaid.y;
	shl.b32 	%r4, %r50, 1;
	setp.ge.s32 	%p1, %r3, %r46;
	setp.ge.s32 	%p2, %r4, %r48;
	or.pred  	%p3, %p1, %p2;
	@%p3 bra 	$L__BB8_24;
	add.s32 	%r5, %r1, 126;
	shl.b32 	%r52, %r2, 2;
	add.s32 	%r53, %r52, 15;
	and.b32  	%r6, %r53, -16;
	mov.u32 	%r7, %tid.y;
	mov.u32 	%r8, %ntid.x;
	mov.u32 	%r9, %tid.x;
	mad.lo.s32 	%r83, %r7, %r8, %r9;
	setp.ge.u32 	%p4, %r83, %r2;
	@%p4 bra 	$L__BB8_4;
	mov.u32 	%r54, %ntid.y;
	mul.lo.s32 	%r11, %r8, %r54;
	cvta.to.global.u64 	%rd2, %rd5;
$L__BB8_3:
	mul.wide.s32 	%rd8, %r83, 4;
	add.s64 	%rd9, %rd2, %rd8;
	ld.global.nc.f32 	%f16, [%rd9];
	shl.b32 	%r55, %r83, 2;
	mov.u32 	%r56, shraw;
	add.s32 	%r57, %r56, %r55;
	st.shared.f32 	[%r57], %f16;
	add.s32 	%r83, %r83, %r11;
	setp.lt.s32 	%p5, %r83, %r2;
	@%p5 bra 	$L__BB8_3;
$L__BB8_4:
	bar.sync 	0;
	setp.ge.u32 	%p6, %r9, %r5;
	@%p6 bra 	$L__BB8_13;
	mov.u32 	%r58, shraw;
	add.s32 	%r14, %r58, %r6;
	sub.s32 	%r59, %r3, %r1;
	add.s32 	%r15, %r59, 2;
	mul.lo.s32 	%r16, %r5, 3;
	add.s32 	%r17, %r4, %r7;
	cvta.to.global.u64 	%rd3, %rd4;
	mov.u32 	%r84, %r9;
$L__BB8_6:
	add.s32 	%r19, %r15, %r84;
	setp.lt.s32 	%p7, %r19, 0;
	setp.ge.s32 	%p8, %r19, %r46;
	or.pred  	%p9, %p7, %p8;
	@%p9 bra 	$L__BB8_10;
	setp.ge.u32 	%p11, %r17, %r48;
	mov.f32 	%f54, 0f00000000;
	@%p11 bra 	$L__BB8_9;
	mad.lo.s32 	%r63, %r19, %r48, %r17;
	mul.wide.u32 	%rd10, %r63, 4;
	add.s64 	%rd11, %rd3, %rd10;
	ld.global.nc.f32 	%f54, [%rd11];
$L__BB8_9:
	mad.lo.s32 	%r64, %r84, 3, %r7;
	shl.b32 	%r65, %r64, 2;
	add.s32 	%r66, %r14, %r65;
	st.shared.f32 	[%r66], %f54;
	bra.uni 	$L__BB8_12;
$L__BB8_10:
	mad.lo.s32 	%r20, %r84, 3, %r7;
	setp.ge.s32 	%p10, %r20, %r16;
	@%p10 bra 	$L__BB8_12;
	shl.b32 	%r60, %r20, 2;
	add.s32 	%r61, %r14, %r60;
	mov.b32 	%r62, 0;
	st.shared.u32 	[%r61], %r62;
$L__BB8_12:
	add.s32 	%r84, %r84, %r8;
	setp.lt.s32 	%p12, %r84, %r5;
	@%p12 bra 	$L__BB8_6;
$L__BB8_13:
	bar.sync 	0;
	add.s32 	%r22, %r4, %r7;
	add.s32 	%r23, %r3, %r9;
	setp.ge.s32 	%p13, %r22, %r48;
	setp.ge.s32 	%p14, %r23, %r46;
	or.pred  	%p15, %p13, %p14;
	@%p15 bra 	$L__BB8_24;
	cvta.to.global.u64 	%rd12, %rd6;
	mul.wide.u32 	%rd13, %r22, 4;
	add.s64 	%rd14, %rd12, %rd13;
	ld.global.nc.u32 	%r67, [%rd14];
	add.s32 	%r68, %r67, %r2;
	mad.lo.s32 	%r24, %r48, %r23, %r22;
	setp.ge.s32 	%p16, %r23, %r68;
	@%p16 bra 	$L__BB8_16;
	mul.wide.s32 	%rd17, %r24, 4;
	add.s64 	%rd18, %rd1, %rd17;
	mov.b32 	%r82, 2143289344;
	st.global.u32 	[%rd18], %r82;
	bra.uni 	$L__BB8_24;
$L__BB8_16:
	setp.eq.s32 	%p17, %r2, 0;
	mov.f32 	%f57, 0f00000000;
	@%p17 bra 	$L__BB8_23;
	add.s32 	%r70, %r1, -2;
	and.b32  	%r25, %r2, 3;
	setp.lt.u32 	%p18, %r70, 3;
	mov.f32 	%f58, 0f00000000;
	mov.b32 	%r88, 0;
	mov.f32 	%f57, %f58;
	@%p18 bra 	$L__BB8_20;
	and.b32  	%r88, %r2, -4;
	neg.s32 	%r87, %r88;
	mad.lo.s32 	%r72, %r9, 12, %r6;
	shl.b32 	%r73, %r7, 2;
	add.s32 	%r74, %r72, %r73;
	mov.u32 	%r86, shraw;
	add.s32 	%r75, %r74, %r86;
	add.s32 	%r85, %r75, 24;
	mov.f32 	%f58, 0f00000000;
$L__BB8_19:
	.pragma "nounroll";
	ld.shared.f32 	%f22, [%r85+-24];
	ld.shared.v4.f32 	{%f23, %f24, %f25, %f26}, [%r86];
	fma.rn.f32 	%f27, %f22, %f23, 0f00000000;
	sub.f32 	%f28, %f27, %f58;
	add.f32 	%f29, %f57, %f28;
	sub.f32 	%f30, %f29, %f57;
	sub.f32 	%f31, %f30, %f28;
	ld.shared.f32 	%f32, [%r85+-12];
	fma.rn.f32 	%f33, %f32, %f24, 0f00000000;
	sub.f32 	%f34, %f33, %f31;
	add.f32 	%f35, %f29, %f34;
	sub.f32 	%f36, %f35, %f29;
	sub.f32 	%f37, %f36, %f34;
	ld.shared.f32 	%f38, [%r85];
	fma.rn.f32 	%f39, %f38, %f25, 0f00000000;
	sub.f32 	%f40, %f39, %f37;
	add.f32 	%f41, %f35, %f40;
	sub.f32 	%f42, %f41, %f35;
	sub.f32 	%f43, %f42, %f40;
	ld.shared.f32 	%f44, [%r85+12];
	fma.rn.f32 	%f45, %f44, %f26, 0f00000000;
	sub.f32 	%f46, %f45, %f43;
	add.f32 	%f57, %f41, %f46;
	sub.f32 	%f47, %f57, %f41;
	sub.f32 	%f58, %f47, %f46;
	add.s32 	%r87, %r87, 4;
	add.s32 	%r86, %r86, 16;
	add.s32 	%r85, %r85, 48;
	setp.ne.s32 	%p19, %r87, 0;
	@%p19 bra 	$L__BB8_19;
$L__BB8_20:
	setp.eq.s32 	%p20, %r25, 0;
	@%p20 bra 	$L__BB8_23;
	shl.b32 	%r76, %r88, 2;
	mov.u32 	%r77, shraw;
	add.s32 	%r91, %r77, %r76;
	add.s32 	%r78, %r9, %r88;
	mad.lo.s32 	%r79, %r78, 12, %r6;
	shl.b32 	%r80, %r7, 2;
	add.s32 	%r81, %r79, %r80;
	add.s32 	%r90, %r77, %r81;
	neg.s32 	%r89, %r25;
	mov.f32 	%f61, %f57;
$L__BB8_22:
	.pragma "nounroll";
	ld.shared.f32 	%f48, [%r90];
	ld.shared.f32 	%f49, [%r91];
	fma.rn.f32 	%f50, %f48, %f49, 0f00000000;
	sub.f32 	%f51, %f50, %f58;
	add.f32 	%f57, %f61, %f51;
	sub.f32 	%f52, %f57, %f61;
	sub.f32 	%f58, %f52, %f51;
	add.s32 	%r91, %r91, 4;
	add.s32 	%r90, %r90, 12;
	add.s32 	%r89, %r89, 1;
	setp.ne.s32 	%p21, %r89, 0;
	mov.f32 	%f61, %f57;
	@%p21 bra 	$L__BB8_22;
$L__BB8_23:
	mul.rn.f32 	%f53, %f57, %f15;
	mul.wide.s32 	%rd15, %r24, 4;
	add.s64 	%rd16, %rd1, %rd15;
	st.global.f32 	[%rd16], %f53;
$L__BB8_24:
	ret;

}
	// .globl	cwma_ms1p_tiled_f32_tx128_ty4
.visible .entry cwma_ms1p_tiled_f32_tx128_ty4(
	.param .u64 .ptr .align 1 cwma_ms1p_tiled_f32_tx128_ty4_param_0,
	.param .u64 .ptr .align 1 cwma_ms1p_tiled_f32_tx128_ty4_param_1,
	.param .u32 cwma_ms1p_tiled_f32_tx128_ty4_param_2,
	.param .f32 cwma_ms1p_tiled_f32_tx128_ty4_param_3,
	.param .u32 cwma_ms1p_tiled_f32_tx128_ty4_param_4,
	.param .u32 cwma_ms1p_tiled_f32_tx128_ty4_param_5,
	.param .u64 .ptr .align 1 cwma_ms1p_tiled_f32_tx128_ty4_param_6,
	.param .u64 .ptr .align 1 cwma_ms1p_tiled_f32_tx128_ty4_param_7
)
{
	.reg .pred 	%p<23>;
	.reg .b32 	%r<96>;
	.reg .b32 	%f<67>;
	.reg .b64 	%rd<21>;

	ld.param.u64 	%rd6, [cwma_ms1p_tiled_f32_tx128_ty4_param_0];
	ld.param.u64 	%rd4, [cwma_ms1p_tiled_f32_tx128_ty4_param_1];
	ld.param.u32 	%r48, [cwma_ms1p_tiled_f32_tx128_ty4_param_2];
	ld.param.f32 	%f15, [cwma_ms1p_tiled_f32_tx128_ty4_param_3];
	ld.param.u32 	%r49, [cwma_ms1p_tiled_f32_tx128_ty4_param_4];
	ld.param.u32 	%r47, [cwma_ms1p_tiled_f32_tx128_ty4_param_5];
	ld.param.u64 	%rd5, [cwma_ms1p_tiled_f32_tx128_ty4_param_6];
	ld.param.u64 	%rd7, [cwma_ms1p_tiled_f32_tx128_ty4_param_7];
	cvta.to.global.u64 	%rd1, %rd6;
	cvta.to.global.u64 	%rd2, %rd7;
	max.s32 	%r1, %r48, 1;
	add.s32 	%r2, %r1, -1;
	mov.u32 	%r50, %ctaid.x;
	shl.b32 	%r3, %r50, 7;
	mov.u32 	%r51, %ctaid.y;
	shl.b32 	%r4, %r51, 2;
	setp.ge.s32 	%p1, %r3, %r47;
	setp.ge.s32 	%p2, %r4, %r49;
	or.pred  	%p3, %p1, %p2;
	@%p3 bra 	$L__BB9_26;
	add.s32 	%r5, %r1, 126;
	shl.b32 	%r53, %r2, 2;
	add.s32 	%r54, %r53, 15;
	and.b32  	%r6, %r54, -16;
	mov.u32 	%r7, %tid.y;
	mov.u32 	%r8, %ntid.x;
	mov.u32 	%r9, %tid.x;
	mad.lo.s32 	%r87, %r7, %r8, %r9;
	setp.ge.u32 	%p4, %r87, %r2;
	@%p4 bra 	$L__BB9_4;
	mov.u32 	%r55, %ntid.y;
	mul.lo.s32 	%r11, %r8, %r55;
	cvta.to.global.u64 	%rd3, %rd4;
$L__BB9_3:
	mul.wide.s32 	%rd8, %r87, 4;
	add.s64 	%rd9, %rd3, %rd8;
	ld.global.nc.f32 	%f16, [%rd9];
	shl.b32 	%r56, %r87, 2;
	mov.u32 	%r57, shraw;
	add.s32 	%r58, %r57, %r56;
	st.shared.f32 	[%r58], %f16;
	add.s32 	%r87, %r87, %r11;
	setp.lt.s32 	%p5, %r87, %r2;
	@%p5 bra 	$L__BB9_3;
$L__BB9_4:
	bar.sync 	0;
	setp.ge.u32 	%p6, %r9, %r5;
	@%p6 bra 	$L__BB9_15;
	mov.u32 	%r59, shraw;
	add.s32 	%r14, %r59, %r6;
	and.b32  	%r60, %r49, 3;
	sub.s32 	%r61, %r3, %r1;
	add.s32 	%r15, %r61, 2;
	mul.lo.s32 	%r16, %r5, 5;
	or.b32  	%r17, %r60, %r7;
	add.s32 	%r18, %r4, %r7;
	mov.u32 	%r88, %r9;
$L__BB9_6:
	add.s32 	%r20, %r15, %r88;
	setp.lt.s32 	%p7, %r20, 0;
	setp.ge.s32 	%p8, %r20, %r47;
	or.pred  	%p9, %p7, %p8;
	@%p9 bra 	$L__BB9_12;
	setp.ne.s32 	%p11, %r17, 0;
	@%p11 bra 	$L__BB9_9;
	mad.lo.s32 	%r69, %r20, %r49, %r4;
	mul.wide.u32 	%rd12, %r69, 4;
	add.s64 	%rd13, %rd1, %rd12;
	ld.global.nc.v4.f32 	{%f18, %f19, %f20, %f21}, [%rd13];
	mad.lo.s32 	%r70, %r88, 20, %r14;
	st.shared.f32 	[%r70], %f18;
	st.shared.f32 	[%r70+4], %f19;
	st.shared.f32 	[%r70+8], %f20;
	st.shared.f32 	[%r70+12], %f21;
	bra.uni 	$L__BB9_14;
$L__BB9_9:
	setp.ge.u32 	%p12, %r18, %r49;
	mov.f32 	%f58, 0f00000000;
	@%p12 bra 	$L__BB9_11;
	mad.lo.s32 	%r65, %r20, %r49, %r18;
	mul.wide.u32 	%rd10, %r65, 4;
	add.s64 	%rd11, %rd1, %rd10;
	ld.global.nc.f32 	%f58, [%rd11];
$L__BB9_11:
	mad.lo.s32 	%r66, %r88, 5, %r7;
	shl.b32 	%r67, %r66, 2;
	add.s32 	%r68, %r14, %r67;
	st.shared.f32 	[%r68], %f58;
	bra.uni 	$L__BB9_14;
$L__BB9_12:
	mad.lo.s32 	%r21, %r88, 5, %r7;
	setp.ge.s32 	%p10, %r21, %r16;
	@%p10 bra 	$L__BB9_14;
	shl.b32 	%r62, %r21, 2;
	add.s32 	%r63, %r14, %r62;
	mov.b32 	%r64, 0;
	st.shared.u32 	[%r63], %r64;
$L__BB9_14:
	add.s32 	%r88, %r88, %r8;
	setp.lt.s32 	%p13, %r88, %r5;
	@%p13 bra 	$L__BB9_6;
$L__BB9_15:
	bar.sync 	0;
	add.s32 	%r23, %r4, %r7;
	add.s32 	%r24, %r3, %r9;
	setp.ge.s32 	%p14, %r23, %r49;
	setp.ge.s32 	%p15, %r24, %r47;
	or.pred  	%p16, %p14, %p15;
	@%p16 bra 	$L__BB9_26;
	cvta.to.global.u64 	%rd14, %rd5;
	mul.wide.u32 	%rd15, %r23, 4;
	add.s64 	%rd16, %rd14, %rd15;
	ld.global.nc.u32 	%r71, [%rd16];
	add.s32 	%r72, %r71, %r2;
	mad.lo.s32 	%r25, %r49, %r24, %r23;
	setp.ge.s32 	%p17, %r24, %r72;
	@%p17 bra 	$L__BB9_18;
	mul.wide.s32 	%rd19, %r25, 4;
	add.s64 	%rd20, %rd2, %rd19;
	mov.b32 	%r86, 2143289344;
	st.global.u32 	[%rd20], %r86;
	bra.uni 	$L__BB9_26;
$L__BB9_18:
	setp.eq.s32 	%p18, %r2, 0;
	mov.f32 	%f61, 0f00000000;
	@%p18 bra 	$L__BB9_25;
	add.s32 	%r74, %r1, -2;
	and.b32  	%r26, %r2, 3;
	setp.lt.u32 	%p19, %r74, 3;
	mov.f32 	%f62, 0f00000000;
	mov.b32 	%r92, 0;
	mov.f32 	%f61, %f62;
	@%p19 bra 	$L__BB9_22;
	and.b32  	%r92, %r2, -4;
	neg.s32 	%r91, %r92;
	mad.lo.s32 	%r76, %r9, 20, %r6;
	shl.b32 	%r77, %r7, 2;
	add.s32 	%r78, %r76, %r77;
	mov.u32 	%r90, shraw;
	add.s32 	%r79, %r78, %r90;
	add.s32 	%r89, %r79, 40;
	mov.f32 	%f62, 0f00000000;
$L__BB9_21:
	.pragma "nounroll";
	ld.shared.f32 	%f26, [%r89+-40];
	ld.shared.v4.f32 	{%f27, %f28, %f29, %f30}, [%r90];
	fma.rn.f32 	%f31, %f26, %f27, 0f00000000;
	sub.f32 	%f32, %f31, %f62;
	add.f32 	%f33, %f61, %f32;
	sub.f32 	%f34, %f33, %f61;
	sub.f32 	%f35, %f34, %f32;
	ld.shared.f32 	%f36, [%r89+-20];
	fma.rn.f32 	%f37, %f36, %f28, 0f00000000;
	sub.f32 	%f38, %f37, %f35;
	add.f32 	%f39, %f33, %f38;
	sub.f32 	%f40, %f39, %f33;
	sub.f32 	%f41, %f40, %f38;
	ld.shared.f32 	%f42, [%r89];
	fma.rn.f32 	%f43, %f42, %f29, 0f00000000;
	sub.f32 	%f44, %f43, %f41;
	add.f32 	%f45, %f39, %f44;
	sub.f32 	%f46, %f45, %f39;
	sub.f32 	%f47, %f46, %f44;
	ld.shared.f32 	%f48, [%r89+20];
	fma.rn.f32 	%f49, %f48, %f30, 0f00000000;
	sub.f32 	%f50, %f49, %f47;
	add.f32 	%f61, %f45, %f50;
	sub.f32 	%f51, %f61, %f45;
	sub.f32 	%f62, %f51, %f50;
	add.s32 	%r91, %r91, 4;
	add.s32 	%r90, %r90, 16;
	add.s32 	%r89, %r89, 80;
	setp.ne.s32 	%p20, %r91, 0;
	@%p20 bra 	$L__BB9_21;
$L__BB9_22:
	setp.eq.s32 	%p21, %r26, 0;
	@%p21 bra 	$L__BB9_25;
	shl.b32 	%r80, %r92, 2;
	mov.u32 	%r81, shraw;
	add.s32 	%r95, %r81, %r80;
	add.s32 	%r82, %r9, %r92;
	mad.lo.s32 	%r83, %r82, 20, %r6;
	shl.b32 	%r84, %r7, 2;
	add.s32 	%r85, %r83, %r84;
	add.s32 	%r94, %r81, %r85;
	neg.s32 	%r93, %r26;
	mov.f32 	%f65, %f61;
$L__BB9_24:
	.pragma "nounroll";
	ld.shared.f32 	%f52, [%r94];
	ld.shared.f32 	%f53, [%r95];
	fma.rn.f32 	%f54, %f52, %f53, 0f00000000;
	sub.f32 	%f55, %f54, %f62;
	add.f32 	%f61, %f65, %f55;
	sub.f32 	%f56, %f61, %f65;
	sub.f32 	%f62, %f56, %f55;
	add.s32 	%r95, %r95, 4;
	add.s32 	%r94, %r94, 20;
	add.s32 	%r93, %r93, 1;
	setp.ne.s32 	%p22, %r93, 0;
	mov.f32 	%f65, %f61;
	@%p22 bra 	$L__BB9_24;
$L__BB9_25:
	mul.rn.f32 	%f57, %f61, %f15;
	mul.wide.s32 	%rd17, %r25, 4;
	add.s64 	%rd18, %rd2, %rd17;
	st.global.f32 	[%rd18], %f57;
$L__BB9_26:
	ret;

}
	// .globl	cwma_precompute_weights_f32
.visible .entry cwma_precompute_weights_f32(
	.param .u64 .ptr .align 1 cwma_precompute_weights_f32_param_0,
	.param .u32 cwma_precompute_weights_f32_param_1,
	.param .u32 cwma_precompute_weights_f32_param_2,
	.param .u64 .ptr .align 1 cwma_precompute_weights_f32_param_3,
	.param .u64 .ptr .align 1 cwma_precompute_weights_f32_param_4
)
{
	.reg .pred 	%p<27>;
	.reg .b32 	%r<97>;
	.reg .b32 	%f<280>;
	.reg .b64 	%rd<38>;

	ld.param.u64 	%rd5, [cwma_precompute_weights_f32_param_0];
	ld.param.u32 	%r65, [cwma_precompute_weights_f32_param_1];
	ld.param.u32 	%r64, [cwma_precompute_weights_f32_param_2];
	ld.param.u64 	%rd7, [cwma_precompute_weights_f32_param_3];
	ld.param.u64 	%rd6, [cwma_precompute_weights_f32_param_4];
	cvta.to.global.u64 	%rd1, %rd7;
	mov.u32 	%r1, %ctaid.x;
	setp.ge.s32 	%p1, %r1, %r65;
	@%p1 bra 	$L__BB10_39;
	cvta.to.global.u64 	%rd8, %rd5;
	mul.wide.u32 	%rd9, %r1, 4;
	add.s64 	%rd10, %rd8, %rd9;
	ld.global.nc.u32 	%r2, [%rd10];
	max.s32 	%r3, %r2, 1;
	add.s32 	%r4, %r3, -1;
	mul.lo.s32 	%r5, %r64, %r1;
	mov.u32 	%r6, %tid.x;
	setp.ge.u32 	%p2, %r6, %r4;
	@%p2 bra 	$L__BB10_4;
	mov.u32 	%r7, %ntid.x;
	mov.u32 	%r77, %r6;
$L__BB10_3:
	sub.s32 	%r66, %r2, %r77;
	cvt.rn.f32.s32 	%f37, %r66;
	mul.f32 	%f38, %f37, %f37;
	mul.f32 	%f39, %f38, %f37;
	add.s32 	%r67, %r77, %r5;
	mul.wide.s32 	%rd11, %r67, 4;
	add.s64 	%rd12, %rd1, %rd11;
	st.global.f32 	[%rd12], %f39;
	add.s32 	%r77, %r77, %r7;
	setp.lt.s32 	%p3, %r77, %r4;
	@%p3 bra 	$L__BB10_3;
$L__BB10_4:
	bar.sync 	0;
	setp.ne.s32 	%p4, %r6, 0;
	@%p4 bra 	$L__BB10_39;
	setp.eq.s32 	%p5, %r4, 0;
	mov.f32 	%f270, 0f00000000;
	@%p5 bra 	$L__BB10_18;
	add.s32 	%r69, %r3, -2;
	and.b32  	%r10, %r4, 15;
	setp.lt.u32 	%p6, %r69, 15;
	mov.f32 	%f260, 0f00000000;
	mov.b32 	%r81, 0;
	mov.f32 	%f270, %f260;
	@%p6 bra 	$L__BB10_9;
	and.b32  	%r81, %r4, -16;
	neg.s32 	%r79, %r81;
	add.s64 	%rd2, %rd1, 32;
	mov.f32 	%f260, 0f00000000;
	mov.u32 	%r78, %r5;
$L__BB10_8:
	.pragma "nounroll";
	mul.wide.s32 	%rd13, %r78, 4;
	add.s64 	%rd14, %rd2, %rd13;
	ld.global.f32 	%f44, [%rd14+-32];
	sub.f32 	%f45, %f44, %f260;
	add.f32 	%f46, %f270, %f45;
	sub.f32 	%f47, %f46, %f270;
	sub.f32 	%f48, %f47, %f45;
	ld.global.f32 	%f49, [%rd14+-28];
	sub.f32 	%f50, %f49, %f48;
	add.f32 	%f51, %f46, %f50;
	sub.f32 	%f52, %f51, %f46;
	sub.f32 	%f53, %f52, %f50;
	ld.global.f32 	%f54, [%rd14+-24];
	sub.f32 	%f55, %f54, %f53;
	add.f32 	%f56, %f51, %f55;
	sub.f32 	%f57, %f56, %f51;
	sub.f32 	%f58, %f57, %f55;
	ld.global.f32 	%f59, [%rd14+-20];
	sub.f32 	%f60, %f59, %f58;
	add.f32 	%f61, %f56, %f60;
	sub.f32 	%f62, %f61, %f56;
	sub.f32 	%f63, %f62, %f60;
	ld.global.f32 	%f64, [%rd14+-16];
	sub.f32 	%f65, %f64, %f63;
	add.f32 	%f66, %f61, %f65;
	sub.f32 	%f67, %f66, %f61;
	sub.f32 	%f68, %f67, %f65;
	ld.global.f32 	%f69, [%rd14+-12];
	sub.f32 	%f70, %f69, %f68;
	add.f32 	%f71, %f66, %f70;
	sub.f32 	%f72, %f71, %f66;
	sub.f32 	%f73, %f72, %f70;
	ld.global.f32 	%f74, [%rd14+-8];
	sub.f32 	%f75, %f74, %f73;
	add.f32 	%f76, %f71, %f75;
	sub.f32 	%f77, %f76, %f71;
	sub.f32 	%f78, %f77, %f75;
	ld.global.f32 	%f79, [%rd14+-4];
	sub.f32 	%f80, %f79, %f78;
	add.f32 	%f81, %f76, %f80;
	sub.f32 	%f82, %f81, %f76;
	sub.f32 	%f83, %f82, %f80;
	ld.global.f32 	%f84, [%rd14];
	sub.f32 	%f85, %f84, %f83;
	add.f32 	%f86, %f81, %f85;
	sub.f32 	%f87, %f86, %f81;
	sub.f32 	%f88, %f87, %f85;
	ld.global.f32 	%f89, [%rd14+4];
	sub.f32 	%f90, %f89, %f88;
	add.f32 	%f91, %f86, %f90;
	sub.f32 	%f92, %f91, %f86;
	sub.f32 	%f93, %f92, %f90;
	ld.global.f32 	%f94, [%rd14+8];
	sub.f32 	%f95, %f94, %f93;
	add.f32 	%f96, %f91, %f95;
	sub.f32 	%f97, %f96, %f91;
	sub.f32 	%f98, %f97, %f95;
	ld.global.f32 	%f99, [%rd14+12];
	sub.f32 	%f100, %f99, %f98;
	add.f32 	%f101, %f96, %f100;
	sub.f32 	%f102, %f101, %f96;
	sub.f32 	%f103, %f102, %f100;
	ld.global.f32 	%f104, [%rd14+16];
	sub.f32 	%f105, %f104, %f103;
	add.f32 	%f106, %f101, %f105;
	sub.f32 	%f107, %f106, %f101;
	sub.f32 	%f108, %f107, %f105;
	ld.global.f32 	%f109, [%rd14+20];
	sub.f32 	%f110, %f109, %f108;
	add.f32 	%f111, %f106, %f110;
	sub.f32 	%f112, %f111, %f106;
	sub.f32 	%f113, %f112, %f110;
	ld.global.f32 	%f114, [%rd14+24];
	sub.f32 	%f115, %f114, %f113;
	add.f32 	%f116, %f111, %f115;
	sub.f32 	%f117, %f116, %f111;
	sub.f32 	%f118, %f117, %f115;
	ld.global.f32 	%f119, [%rd14+28];
	sub.f32 	%f120, %f119, %f118;
	add.f32 	%f270, %f116, %f120;
	sub.f32 	%f121, %f270, %f116;
	sub.f32 	%f260, %f121, %f120;
	add.s32 	%r79, %r79, 16;
	add.s32 	%r78, %r78, 16;
	setp.ne.s32 	%p7, %r79, 0;
	@%p7 bra 	$L__BB10_8;
$L__BB10_9:
	setp.eq.s32 	%p8, %r10, 0;
	@%p8 bra 	$L__BB10_18;
	and.b32  	%r18, %r4, 7;
	setp.lt.u32 	%p9, %r10, 8;
	@%p9 bra 	$L__BB10_12;
	add.s32 	%r70, %r81, %r5;
	mul.wide.s32 	%rd15, %r70, 4;
	add.s64 	%rd16, %rd1, %rd15;
	ld.global.f32 	%f123, [%rd16];
	sub.f32 	%f124, %f123, %f260;
	add.f32 	%f125, %f270, %f124;
	sub.f32 	%f126, %f125, %f270;
	sub.f32 	%f127, %f126, %f124;
	ld.global.f32 	%f128, [%rd16+4];
	sub.f32 	%f129, %f128, %f127;
	add.f32 	%f130, %f125, %f129;
	sub.f32 	%f131, %f130, %f125;
	sub.f32 	%f132, %f131, %f129;
	ld.global.f32 	%f133, [%rd16+8];
	sub.f32 	%f134, %f133, %f132;
	add.f32 	%f135, %f130, %f134;
	sub.f32 	%f136, %f135, %f130;
	sub.f32 	%f137, %f136, %f134;
	ld.global.f32 	%f138, [%rd16+12];
	sub.f32 	%f139, %f138, %f137;
	add.f32 	%f140, %f135, %f139;
	sub.f32 	%f141, %f140, %f135;
	sub.f32 	%f142, %f141, %f139;
	ld.global.f32 	%f143, [%rd16+16];
	sub.f32 	%f144, %f143, %f142;
	add.f32 	%f145, %f140, %f144;
	sub.f32 	%f146, %f145, %f140;
	sub.f32 	%f147, %f146, %f144;
	ld.global.f32 	%f148, [%rd16+20];
	sub.f32 	%f149, %f148, %f147;
	add.f32 	%f150, %f145, %f149;
	sub.f32 	%f151, %f150, %f145;
	sub.f32 	%f152, %f151, %f149;
	ld.global.f32 	%f153, [%rd16+24];
	sub.f32 	%f154, %f153, %f152;
	add.f32 	%f155, %f150, %f154;
	sub.f32 	%f156, %f155, %f150;
	sub.f32 	%f157, %f156, %f154;
	ld.global.f32 	%f158, [%rd16+28];
	sub.f32 	%f159, %f158, %f157;
	add.f32 	%f270, %f155, %f159;
	sub.f32 	%f160, %f270, %f155;
	sub.f32 	%f260, %f160, %f159;
	add.s32 	%r81, %r81, 8;
$L__BB10_12:
	setp.eq.s32 	%p10, %r18, 0;
	@%p10 bra 	$L__BB10_18;
	and.b32  	%r21, %r4, 3;
	setp.lt.u32 	%p11, %r18, 4;
	@%p11 bra 	$L__BB10_15;
	add.s32 	%r71, %r81, %r5;
	mul.wide.s32 	%rd17, %r71, 4;
	add.s64 	%rd18, %rd1, %rd17;
	ld.global.f32 	%f162, [%rd18];
	sub.f32 	%f163, %f162, %f260;
	add.f32 	%f164, %f270, %f163;
	sub.f32 	%f165, %f164, %f270;
	sub.f32 	%f166, %f165, %f163;
	ld.global.f32 	%f167, [%rd18+4];
	sub.f32 	%f168, %f167, %f166;
	add.f32 	%f169, %f164, %f168;
	sub.f32 	%f170, %f169, %f164;
	sub.f32 	%f171, %f170, %f168;
	ld.global.f32 	%f172, [%rd18+8];
	sub.f32 	%f173, %f172, %f171;
	add.f32 	%f174, %f169, %f173;
	sub.f32 	%f175, %f174, %f169;
	sub.f32 	%f176, %f175, %f173;
	ld.global.f32 	%f177, [%rd18+12];
	sub.f32 	%f178, %f177, %f176;
	add.f32 	%f270, %f174, %f178;
	sub.f32 	%f179, %f270, %f174;
	sub.f32 	%f260, %f179, %f178;
	add.s32 	%r81, %r81, 4;
$L__BB10_15:
	setp.eq.s32 	%p12, %r21, 0;
	@%p12 bra 	$L__BB10_18;
	add.s32 	%r84, %r81, %r5;
	neg.s32 	%r83, %r21;
	mov.f32 	%f269, %f270;
$L__BB10_17:
	.pragma "nounroll";
	mul.wide.s32 	%rd19, %r84, 4;
	add.s64 	%rd20, %rd1, %rd19;
	ld.global.f32 	%f180, [%rd20];
	sub.f32 	%f181, %f180, %f260;
	add.f32 	%f270, %f269, %f181;
	sub.f32 	%f182, %f270, %f269;
	sub.f32 	%f260, %f182, %f181;
	add.s32 	%r84, %r84, 1;
	add.s32 	%r83, %r83, 1;
	setp.ne.s32 	%p13, %r83, 0;
	mov.f32 	%f269, %f270;
	@%p13 bra 	$L__BB10_17;
$L__BB10_18:
	setp.eq.s32 	%p14, %r4, 0;
	max.f32 	%f183, %f270, 0f0DA24260;
	rcp.rn.f32 	%f23, %f183;
	@%p14 bra 	$L__BB10_38;
	add.s32 	%r30, %r3, -2;
	and.b32  	%r31, %r4, 3;
	setp.lt.u32 	%p15, %r30, 3;
	mov.b32 	%r87, 0;
	@%p15 bra 	$L__BB10_22;
	and.b32  	%r87, %r4, -4;
	neg.s32 	%r86, %r87;
	add.s64 	%rd3, %rd1, 8;
	mov.u32 	%r85, %r5;
$L__BB10_21:
	mul.wide.s32 	%rd21, %r85, 4;
	add.s64 	%rd22, %rd3, %rd21;
	ld.global.f32 	%f184, [%rd22+-8];
	mul.rn.f32 	%f185, %f184, %f23;
	st.global.f32 	[%rd22+-8], %f185;
	ld.global.f32 	%f186, [%rd22+-4];
	mul.rn.f32 	%f187, %f186, %f23;
	st.global.f32 	[%rd22+-4], %f187;
	ld.global.f32 	%f188, [%rd22];
	mul.rn.f32 	%f189, %f188, %f23;
	st.global.f32 	[%rd22], %f189;
	ld.global.f32 	%f190, [%rd22+4];
	mul.rn.f32 	%f191, %f190, %f23;
	st.global.f32 	[%rd22+4], %f191;
	add.s32 	%r86, %r86, 4;
	add.s32 	%r85, %r85, 4;
	setp.ne.s32 	%p16, %r86, 0;
	@%p16 bra 	$L__BB10_21;
$L__BB10_22:
	setp.eq.s32 	%p17, %r31, 0;
	@%p17 bra 	$L__BB10_25;
	add.s32 	%r89, %r87, %r5;
	neg.s32 	%r88, %r31;
$L__BB10_24:
	.pragma "nounroll";
	mul.wide.s32 	%rd23, %r89, 4;
	add.s64 	%rd24, %rd1, %rd23;
	ld.global.f32 	%f192, [%rd24];
	mul.rn.f32 	%f193, %f192, %f23;
	st.global.f32 	[%rd24], %f193;
	add.s32 	%r89, %r89, 1;
	add.s32 	%r88, %r88, 1;
	setp.ne.s32 	%p18, %r88, 0;
	@%p18 bra 	$L__BB10_24;
$L__BB10_25:
	and.b32  	%r45, %r4, 15;
	setp.lt.u32 	%p19, %r30, 15;
	mov.f32 	%f279, 0f00000000;
	mov.b32 	%r93, 0;
	@%p19 bra 	$L__BB10_28;
	and.b32  	%r93, %r4, -16;
	neg.s32 	%r91, %r93;
	add.s64 	%rd4, %rd1, 32;
	mov.f32 	%f279, 0f00000000;
	mov.u32 	%r90, %r5;
$L__BB10_27:
	.pragma "nounroll";
	mul.wide.s32 	%rd25, %r90, 4;
	add.s64 	%rd26, %rd4, %rd25;
	ld.global.f32 	%f197, [%rd26+-32];
	add.rn.f32 	%f198, %f279, %f197;
	ld.global.f32 	%f199, [%rd26+-28];
	add.rn.f32 	%f200, %f198, %f199;
	ld.global.f32 	%f201, [%rd26+-24];
	add.rn.f32 	%f202, %f200, %f201;
	ld.global.f32 	%f203, [%rd26+-20];
	add.rn.f32 	%f204, %f202, %f203;
	ld.global.f32 	%f205, [%rd26+-16];
	add.rn.f32 	%f206, %f204, %f205;
	ld.global.f32 	%f207, [%rd26+-12];
	add.rn.f32 	%f208, %f206, %f207;
	ld.global.f32 	%f209, [%rd26+-8];
	add.rn.f32 	%f210, %f208, %f209;
	ld.global.f32 	%f211, [%rd26+-4];
	add.rn.f32 	%f212, %f210, %f211;
	ld.global.f32 	%f213, [%rd26];
	add.rn.f32 	%f214, %f212, %f213;
	ld.global.f32 	%f215, [%rd26+4];
	add.rn.f32 	%f216, %f214, %f215;
	ld.global.f32 	%f217, [%rd26+8];
	add.rn.f32 	%f218, %f216, %f217;
	ld.global.f32 	%f219, [%rd26+12];
	add.rn.f32 	%f220, %f218, %f219;
	ld.global.f32 	%f221, [%rd26+16];
	add.rn.f32 	%f222, %f220, %f221;
	ld.global.f32 	%f223, [%rd26+20];
	add.rn.f32 	%f224, %f222, %f223;
	ld.global.f32 	%f225, [%rd26+24];
	add.rn.f32 	%f226, %f224, %f225;
	ld.global.f32 	%f227, [%rd26+28];
	add.rn.f32 	%f279, %f226, %f227;
	add.s32 	%r91, %r91, 16;
	add.s32 	%r90, %r90, 16;
	setp.ne.s32 	%p20, %r91, 0;
	@%p20 bra 	$L__BB10_27;
$L__BB10_28:
	setp.eq.s32 	%p21, %r45, 0;
	@%p21 bra 	$L__BB10_37;
	and.b32  	%r53, %r4, 7;
	setp.lt.u32 	%p22, %r45, 8;
	@%p22 bra 	$L__BB10_31;
	add.s32 	%r74, %r93, %r5;
	mul.wide.s32 	%rd27, %r74, 4;
	add.s64 	%rd28, %rd1, %rd27;
	ld.global.f32 	%f229, [%rd28];
	add.rn.f32 	%f230, %f279, %f229;
	ld.global.f32 	%f231, [%rd28+4];
	add.rn.f32 	%f232, %f230, %f231;
	ld.global.f32 	%f233, [%rd28+8];
	add.rn.f32 	%f234, %f232, %f233;
	ld.global.f32 	%f235, [%rd28+12];
	add.rn.f32 	%f236, %f234, %f235;
	ld.global.f32 	%f237, [%rd28+16];
	add.rn.f32 	%f238, %f236, %f237;
	ld.global.f32 	%f239, [%rd28+20];
	add.rn.f32 	%f240, %f238, %f239;
	ld.global.f32 	%f241, [%rd28+24];
	add.rn.f32 	%f242, %f240, %f241;
	ld.global.f32 	%f243, [%rd28+28];
	add.rn.f32 	%f279, %f242, %f243;
	add.s32 	%r93, %r93, 8;
$L__BB10_31:
	setp.eq.s32 	%p23, %r53, 0;
	@%p23 bra 	$L__BB10_37;
	setp.lt.u32 	%p24, %r53, 4;
	@%p24 bra 	$L__BB10_34;
	add.s32 	%r75, %r93, %r5;
	mul.wide.s32 	%rd29, %r75, 4;
	add.s64 	%rd30, %rd1, %rd29;
	ld.global.f32 	%f245, [%rd30];
	add.rn.f32 	%f246, %f279, %f245;
	ld.global.f32 	%f247, [%rd30+4];
	add.rn.f32 	%f248, %f246, %f247;
	ld.global.f32 	%f249, [%rd30+8];
	add.rn.f32 	%f250, %f248, %f249;
	ld.global.f32 	%f251, [%rd30+12];
	add.rn.f32 	%f279, %f250, %f251;
	add.s32 	%r93, %r93, 4;
$L__BB10_34:
	setp.eq.s32 	%p25, %r31, 0;
	@%p25 bra 	$L__BB10_37;
	add.s32 	%r96, %r93, %r5;
	neg.s32 	%r95, %r31;
$L__BB10_36:
	.pragma "nounroll";
	mul.wide.s32 	%rd31, %r96, 4;
	add.s64 	%rd32, %rd1, %rd31;
	ld.global.f32 	%f252, [%rd32];
	add.rn.f32 	%f279, %f279, %f252;
	add.s32 	%r96, %r96, 1;
	add.s32 	%r95, %r95, 1;
	setp.ne.s32 	%p26, %r95, 0;
	@%p26 bra 	$L__BB10_36;
$L__BB10_37:
	mul.wide.s32 	%rd33, %r5, 4;
	add.s64 	%rd34, %rd1, %rd33;
	ld.global.f32 	%f253, [%rd34];
	mov.f32 	%f254, 0f3F800000;
	sub.rn.f32 	%f255, %f254, %f279;
	add.rn.f32 	%f256, %f253, %f255;
	st.global.f32 	[%rd34], %f256;
$L__BB10_38:
	cvta.to.global.u64 	%rd35, %rd6;
	add.s64 	%rd37, %rd35, %rd9;
	mov.b32 	%r76, 1065353216;
	st.global.u32 	[%rd37], %r76;
$L__BB10_39:
	ret;

}
	// .globl	cwma_precompute_weights_oldest_first_f32
.visible .entry cwma_precompute_weights_oldest_first_f32(
	.param .u64 .ptr .align 1 cwma_precompute_weights_oldest_first_f32_param_0,
	.param .u32 cwma_precompute_weights_oldest_first_f32_param_1,
	.param .u32 cwma_precompute_weights_oldest_first_f32_param_2,
	.param .u64 .ptr .align 1 cwma_precompute_weights_oldest_first_f32_param_3,
	.param .u64 .ptr .align 1 cwma_precompute_weights_oldest_first_f32_param_4
)
{
	.reg .pred 	%p<27>;
	.reg .b32 	%r<98>;
	.reg .b32 	%f<280>;
	.reg .b64 	%rd<38>;

	ld.param.u64 	%rd5, [cwma_precompute_weights_oldest_first_f32_param_0];
	ld.param.u32 	%r64, [cwma_precompute_weights_oldest_first_f32_param_1];
	ld.param.u32 	%r63, [cwma_precompute_weights_oldest_first_f32_param_2];
	ld.param.u64 	%rd7, [cwma_precompute_weights_oldest_first_f32_param_3];
	ld.param.u64 	%rd6, [cwma_precompute_weights_oldest_first_f32_param_4];
	cvta.to.global.u64 	%rd1, %rd7;
	mov.u32 	%r1, %ctaid.x;
	setp.ge.s32 	%p1, %r1, %r64;
	@%p1 bra 	$L__BB11_39;
	cvta.to.global.u64 	%rd8, %rd5;
	mul.wide.u32 	%rd9, %r1, 4;
	add.s64 	%rd10, %rd8, %rd9;
	ld.global.nc.u32 	%r65, [%rd10];
	max.s32 	%r2, %r65, 1;
	add.s32 	%r3, %r2, -1;
	mul.lo.s32 	%r4, %r63, %r1;
	mov.u32 	%r5, %tid.x;
	setp.ge.u32 	%p2, %r5, %r3;
	@%p2 bra 	$L__BB11_4;
	mov.u32 	%r6, %ntid.x;
	mov.u32 	%r78, %r5;
$L__BB11_3:
	add.s32 	%r66, %r78, 2;
	cvt.rn.f32.s32 	%f37, %r66;
	mul.f32 	%f38, %f37, %f37;
	mul.f32 	%f39, %f38, %f37;
	add.s32 	%r67, %r78, %r4;
	mul.wide.s32 	%rd11, %r67, 4;
	add.s64 	%rd12, %rd1, %rd11;
	st.global.f32 	[%rd12], %f39;
	add.s32 	%r78, %r78, %r6;
	setp.lt.s32 	%p3, %r78, %r3;
	@%p3 bra 	$L__BB11_3;
$L__BB11_4:
	bar.sync 	0;
	setp.ne.s32 	%p4, %r5, 0;
	@%p4 bra 	$L__BB11_39;
	setp.eq.s32 	%p5, %r3, 0;
	mov.f32 	%f270, 0f00000000;
	@%p5 bra 	$L__BB11_18;
	add.s32 	%r69, %r2, -2;
	and.b32  	%r9, %r3, 15;
	setp.lt.u32 	%p6, %r69, 15;
	mov.f32 	%f260, 0f00000000;
	mov.b32 	%r82, 0;
	mov.f32 	%f270, %f260;
	@%p6 bra 	$L__BB11_9;
	and.b32  	%r82, %r3, -16;
	neg.s32 	%r80, %r82;
	add.s64 	%rd2, %rd1, 32;
	mov.f32 	%f260, 0f00000000;
	mov.u32 	%r79, %r4;
$L__BB11_8:
	.pragma "nounroll";
	mul.wide.s32 	%rd13, %r79, 4;
	add.s64 	%rd14, %rd2, %rd13;
	ld.global.f32 	%f44, [%rd14+-32];
	sub.f32 	%f45, %f44, %f260;
	add.f32 	%f46, %f270, %f45;
	sub.f32 	%f47, %f46, %f270;
	sub.f32 	%f48, %f47, %f45;
	ld.global.f32 	%f49, [%rd14+-28];
	sub.f32 	%f50, %f49, %f48;
	add.f32 	%f51, %f46, %f50;
	sub.f32 	%f52, %f51, %f46;
	sub.f32 	%f53, %f52, %f50;
	ld.global.f32 	%f54, [%rd14+-24];
	sub.f32 	%f55, %f54, %f53;
	add.f32 	%f56, %f51, %f55;
	sub.f32 	%f57, %f56, %f51;
	sub.f32 	%f58, %f57, %f55;
	ld.global.f32 	%f59, [%rd14+-20];
	sub.f32 	%f60, %f59, %f58;
	add.f32 	%f61, %f56, %f60;
	sub.f32 	%f62, %f61, %f56;
	sub.f32 	%f63, %f62, %f60;
	ld.global.f32 	%f64, [%rd14+-16];
	sub.f32 	%f65, %f64, %f63;
	add.f32 	%f66, %f61, %f65;
	sub.f32 	%f67, %f66, %f61;
	sub.f32 	%f68, %f67, %f65;
	ld.global.f32 	%f69, [%rd14+-12];
	sub.f32 	%f70, %f69, %f68;
	add.f32 	%f71, %f66, %f70;
	sub.f32 	%f72, %f71, %f66;
	sub.f32 	%f73, %f72, %f70;
	ld.global.f32 	%f74, [%rd14+-8];
	sub.f32 	%f75, %f74, %f73;
	add.f32 	%f76, %f71, %f75;
	sub.f32 	%f77, %f76, %f71;
	sub.f32 	%f78, %f77, %f75;
	ld.global.f32 	%f79, [%rd14+-4];
	sub.f32 	%f80, %f79, %f78;
	add.f32 	%f81, %f76, %f80;
	sub.f32 	%f82, %f81, %f76;
	sub.f32 	%f83, %f82, %f80;
	ld.global.f32 	%f84, [%rd14];
	sub.f32 	%f85, %f84, %f83;
	add.f32 	%f86, %f81, %f85;
	sub.f32 	%f87, %f86, %f81;
	sub.f32 	%f88, %f87, %f85;
	ld.global.f32 	%f89, [%rd14+4];
	sub.f32 	%f90, %f89, %f88;
	add.f32 	%f91, %f86, %f90;
	sub.f32 	%f92, %f91, %f86;
	sub.f32 	%f93, %f92, %f90;
	ld.global.f32 	%f94, [%rd14+8];
	sub.f32 	%f95, %f94, %f93;
	add.f32 	%f96, %f91, %f95;
	sub.f32 	%f97, %f96, %f91;
	sub.f32 	%f98, %f97, %f95;
	ld.global.f32 	%f99, [%rd14+12];
	sub.f32 	%f100, %f99, %f98;
	add.f32 	%f101, %f96, %f100;
	sub.f32 	%f102, %f101, %f96;
	sub.f32 	%f103, %f102, %f100;
	ld.global.f32 	%f104, [%rd14+16];
	sub.f32 	%f105, %f104, %f103;
	add.f32 	%f106, %f101, %f105;
	sub.f32 	%f107, %f106, %f101;
	sub.f32 	%f108, %f107, %f105;
	ld.global.f32 	%f109, [%rd14+20];
	sub.f32 	%f110, %f109, %f108;
	add.f32 	%f111, %f106, %f110;
	sub.f32 	%f112, %f111, %f106;
	sub.f32 	%f113, %f112, %f110;
	ld.global.f32 	%f114, [%rd14+24];
	sub.f32 	%f115, %f114, %f113;
	add.f32 	%f116, %f111, %f115;
	sub.f32 	%f117, %f116, %f111;
	sub.f32 	%f118, %f117, %f115;
	ld.global.f32 	%f119, [%rd14+28];
	sub.f32 	%f120, %f119, %f118;
	add.f32 	%f270, %f116, %f120;
	sub.f32 	%f121, %f270, %f116;
	sub.f32 	%f260, %f121, %f120;
	add.s32 	%r80, %r80, 16;
	add.s32 	%r79, %r79, 16;
	setp.ne.s32 	%p7, %r80, 0;
	@%p7 bra 	$L__BB11_8;
$L__BB11_9:
	setp.eq.s32 	%p8, %r9, 0;
	@%p8 bra 	$L__BB11_18;
	and.b32  	%r17, %r3, 7;
	setp.lt.u32 	%p9, %r9, 8;
	@%p9 bra 	$L__BB11_12;
	add.s32 	%r70, %r82, %r4;
	mul.wide.s32 	%rd15, %r70, 4;
	add.s64 	%rd16, %rd1, %rd15;
	ld.global.f32 	%f123, [%rd16];
	sub.f32 	%f124, %f123, %f260;
	add.f32 	%f125, %f270, %f124;
	sub.f32 	%f126, %f125, %f270;
	sub.f32 	%f127, %f126, %f124;
	ld.global.f32 	%f128, [%rd16+4];
	sub.f32 	%f129, %f128, %f127;
	add.f32 	%f130, %f125, %f129;
	sub.f32 	%f131, %f130, %f125;
	sub.f32 	%f132, %f131, %f129;
	ld.global.f32 	%f133, [%rd16+8];
	sub.f32 	%f134, %f133, %f132;
	add.f32 	%f135, %f130, %f134;
	sub.f32 	%f136, %f135, %f130;
	sub.f32 	%f137, %f136, %f134;
	ld.global.f32 	%f138, [%rd16+12];
	sub.f32 	%f139, %f138, %f137;
	add.f32 	%f140, %f135, %f139;
	sub.f32 	%f141, %f140, %f135;
	sub.f32 	%f142, %f141, %f139;
	ld.global.f32 	%f143, [%rd16+16];
	sub.f32 	%f144, %f143, %f142;
	add.f32 	%f145, %f140, %f144;
	sub.f32 	%f146, %f145, %f140;
	sub.f32 	%f147, %f146, %f144;
	ld.global.f32 	%f148, [%rd16+20];
	sub.f32 	%f149, %f148, %f147;
	add.f32 	%f150, %f145, %f149;
	sub.f32 	%f151, %f150, %f145;
	sub.f32 	%f152, %f151, %f149;
	ld.global.f32 	%f153, [%rd16+24];
	sub.f32 	%f154, %f153, %f152;
	add.f32 	%f155, %f150, %f154;
	sub.f32 	%f156, %f155, %f150;
	sub.f32 	%f157, %f156, %f154;
	ld.global.f32 	%f158, [%rd16+28];
	sub.f32 	%f159, %f158, %f157;
	add.f32 	%f270, %f155, %f159;
	sub.f32 	%f160, %f270, %f155;
	sub.f32 	%f260, %f160, %f159;
	add.s32 	%r82, %r82, 8;
$L__BB11_12:
	setp.eq.s32 	%p10, %r17, 0;
	@%p10 bra 	$L__BB11_18;
	and.b32  	%r20, %r3, 3;
	setp.lt.u32 	%p11, %r17, 4;
	@%p11 bra 	$L__BB11_15;
	add.s32 	%r71, %r82, %r4;
	mul.wide.s32 	%rd17, %r71, 4;
	add.s64 	%rd18, %rd1, %rd17;
	ld.global.f32 	%f162, [%rd18];
	sub.f32 	%f163, %f162, %f260;
	add.f32 	%f164, %f270, %f163;
	sub.f32 	%f165, %f164, %f270;
	sub.f32 	%f166, %f165, %f163;
	ld.global.f32 	%f167, [%rd18+4];
	sub.f32 	%f168, %f167, %f166;
	add.f32 	%f169, %f164, %f168;
	sub.f32 	%f170, %f169, %f164;
	sub.f32 	%f171, %f170, %f168;
	ld.global.f32 	%f172, [%rd18+8];
	sub.f32 	%f173, %f172, %f171;
	add.f32 	%f174, %f169, %f173;
	sub.f32 	%f175, %f174, %f169;
	sub.f32 	%f176, %f175, %f173;
	ld.global.f32 	%f177, [%rd18+12];
	sub.f32 	%f178, %f177, %f176;
	add.f32 	%f270, %f174, %f178;
	sub.f32 	%f179, %f270, %f174;
	sub.f32 	%f260, %f179, %f178;
	add.s32 	%r82, %r82, 4;
$L__BB11_15:
	setp.eq.s32 	%p12, %r20, 0;
	@%p12 bra 	$L__BB11_18;
	add.s32 	%r85, %r82, %r4;
	neg.s32 	%r84, %r20;
	mov.f32 	%f269, %f270;
$L__BB11_17:
	.pragma "nounroll";
	mul.wide.s32 	%rd19, %r85, 4;
	add.s64 	%rd20, %rd1, %rd19;
	ld.global.f32 	%f180, [%rd20];
	sub.f32 	%f181, %f180, %f260;
	add.f32 	%f270, %f269, %f181;
	sub.f32 	%f182, %f270, %f269;
	sub.f32 	%f260, %f182, %f181;
	add.s32 	%r85, %r85, 1;
	add.s32 	%r84, %r84, 1;
	setp.ne.s32 	%p13, %r84, 0;
	mov.f32 	%f269, %f270;
	@%p13 bra 	$L__BB11_17;
$L__BB11_18:
	setp.eq.s32 	%p14, %r3, 0;
	max.f32 	%f183, %f270, 0f0DA24260;
	rcp.rn.f32 	%f23, %f183;
	@%p14 bra 	$L__BB11_38;
	add.s32 	%r29, %r2, -2;
	and.b32  	%r30, %r3, 3;
	setp.lt.u32 	%p15, %r29, 3;
	mov.b32 	%r88, 0;
	@%p15 bra 	$L__BB11_22;
	and.b32  	%r88, %r3, -4;
	neg.s32 	%r87, %r88;
	add.s64 	%rd3, %rd1, 8;
	mov.u32 	%r86, %r4;
$L__BB11_21:
	mul.wide.s32 	%rd21, %r86, 4;
	add.s64 	%rd22, %rd3, %rd21;
	ld.global.f32 	%f184, [%rd22+-8];
	mul.rn.f32 	%f185, %f184, %f23;
	st.global.f32 	[%rd22+-8], %f185;
	ld.global.f32 	%f186, [%rd22+-4];
	mul.rn.f32 	%f187, %f186, %f23;
	st.global.f32 	[%rd22+-4], %f187;
	ld.global.f32 	%f188, [%rd22];
	mul.rn.f32 	%f189, %f188, %f23;
	st.global.f32 	[%rd22], %f189;
	ld.global.f32 	%f190, [%rd22+4];
	mul.rn.f32 	%f191, %f190, %f23;
	st.global.f32 	[%rd22+4], %f191;
	add.s32 	%r87, %r87, 4;
	add.s32 	%r86, %r86, 4;
	setp.ne.s32 	%p16, %r87, 0;
	@%p16 bra 	$L__BB11_21;
$L__BB11_22:
	setp.eq.s32 	%p17, %r30, 0;
	@%p17 bra 	$L__BB11_25;
	add.s32 	%r90, %r88, %r4;
	neg.s32 	%r89, %r30;
$L__BB11_24:
	.pragma "nounroll";
	mul.wide.s32 	%rd23, %r90, 4;
	add.s64 	%rd24, %rd1, %rd23;
	ld.global.f32 	%f192, [%rd24];
	mul.rn.f32 	%f193, %f192, %f23;
	st.global.f32 	[%rd24], %f193;
	add.s32 	%r90, %r90, 1;
	add.s32 	%r89, %r89, 1;
	setp.ne.s32 	%p18, %r89, 0;
	@%p18 bra 	$L__BB11_24;
$L__BB11_25:
	and.b32  	%r44, %r3, 15;
	setp.lt.u32 	%p19, %r29, 15;
	mov.f32 	%f279, 0f00000000;
	mov.b32 	%r94, 0;
	@%p19 bra 	$L__BB11_28;
	and.b32  	%r94, %r3, -16;
	neg.s32 	%r92, %r94;
	add.s64 	%rd4, %rd1, 32;
	mov.f32 	%f279, 0f00000000;
	mov.u32 	%r91, %r4;
$L__BB11_27:
	.pragma "nounroll";
	mul.wide.s32 	%rd25, %r91, 4;
	add.s64 	%rd26, %rd4, %rd25;
	ld.global.f32 	%f197, [%rd26+-32];
	add.rn.f32 	%f198, %f279, %f197;
	ld.global.f32 	%f199, [%rd26+-28];
	add.rn.f32 	%f200, %f198, %f199;
	ld.global.f32 	%f201, [%rd26+-24];
	add.rn.f32 	%f202, %f200, %f201;
	ld.global.f32 	%f203, [%rd26+-20];
	add.rn.f32 	%f204, %f202, %f203;
	ld.global.f32 	%f205, [%rd26+-16];
	add.rn.f32 	%f206, %f204, %f205;
	ld.global.f32 	%f207, [%rd26+-12];
	add.rn.f32 	%f208, %f206, %f207;
	ld.global.f32 	%f209, [%rd26+-8];
	add.rn.f32 	%f210, %f208, %f209;
	ld.global.f32 	%f211, [%rd26+-4];
	add.rn.f32 	%f212, %f210, %f211;
	ld.global.f32 	%f213, [%rd26];
	add.rn.f32 	%f214, %f212, %f213;
	ld.global.f32 	%f215, [%rd26+4];
	add.rn.f32 	%f216, %f214, %f215;
	ld.global.f32 	%f217, [%rd26+8];
	add.rn.f32 	%f218, %f216, %f217;
	ld.global.f32 	%f219, [%rd26+12];
	add.rn.f32 	%f220, %f218, %f219;
	ld.global.f32 	%f221, [%rd26+16];
	add.rn.f32 	%f222, %f220, %f221;
	ld.global.f32 	%f223, [%rd26+20];
	add.rn.f32 	%f224, %f222, %f223;
	ld.global.f32 	%f225, [%rd26+24];
	add.rn.f32 	%f226, %f224, %f225;
	ld.global.f32 	%f227, [%rd26+28];
	add.rn.f32 	%f279, %f226, %f227;
	add.s32 	%r92, %r92, 16;
	add.s32 	%r91, %r91, 16;
	setp.ne.s32 	%p20, %r92, 0;
	@%p20 bra 	$L__BB11_27;
$L__BB11_28:
	setp.eq.s32 	%p21, %r44, 0;
	@%p21 bra 	$L__BB11_37;
	and.b32  	%r52, %r3, 7;
	setp.lt.u32 	%p22, %r44, 8;
	@%p22 bra 	$L__BB11_31;
	add.s32 	%r74, %r94, %r4;
	mul.wide.s32 	%rd27, %r74, 4;
	add.s64 	%rd28, %rd1, %rd27;
	ld.global.f32 	%f229, [%rd28];
	add.rn.f32 	%f230, %f279, %f229;
	ld.global.f32 	%f231, [%rd28+4];
	add.rn.f32 	%f232, %f230, %f231;
	ld.global.f32 	%f233, [%rd28+8];
	add.rn.f32 	%f234, %f232, %f233;
	ld.global.f32 	%f235, [%rd28+12];
	add.rn.f32 	%f236, %f234, %f235;
	ld.global.f32 	%f237, [%rd28+16];
	add.rn.f32 	%f238, %f236, %f237;
	ld.global.f32 	%f239, [%rd28+20];
	add.rn.f32 	%f240, %f238, %f239;
	ld.global.f32 	%f241, [%rd28+24];
	add.rn.f32 	%f242, %f240, %f241;
	ld.global.f32 	%f243, [%rd28+28];
	add.rn.f32 	%f279, %f242, %f243;
	add.s32 	%r94, %r94, 8;
$L__BB11_31:
	setp.eq.s32 	%p23, %r52, 0;
	@%p23 bra 	$L__BB11_37;
	setp.lt.u32 	%p24, %r52, 4;
	@%p24 bra 	$L__BB11_34;
	add.s32 	%r75, %r94, %r4;
	mul.wide.s32 	%rd29, %r75, 4;
	add.s64 	%rd30, %rd1, %rd29;
	ld.global.f32 	%f245, [%rd30];
	add.rn.f32 	%f246, %f279, %f245;
	ld.global.f32 	%f247, [%rd30+4];
	add.rn.f32 	%f248, %f246, %f247;
	ld.global.f32 	%f249, [%rd30+8];
	add.rn.f32 	%f250, %f248, %f249;
	ld.global.f32 	%f251, [%rd30+12];
	add.rn.f32 	%f279, %f250, %f251;
	add.s32 	%r94, %r94, 4;
$L__BB11_34:
	setp.eq.s32 	%p25, %r30, 0;
	@%p25 bra 	$L__BB11_37;
	add.s32 	%r97, %r94, %r4;
	neg.s32 	%r96, %r30;
$L__BB11_36:
	.pragma "nounroll";
	mul.wide.s32 	%rd31, %r97, 4;
	add.s64 	%rd32, %rd1, %rd31;
	ld.global.f32 	%f252, [%rd32];
	add.rn.f32 	%f279, %f279, %f252;
	add.s32 	%r97, %r97, 1;
	add.s32 	%r96, %r96, 1;
	setp.ne.s32 	%p26, %r96, 0;
	@%p26 bra 	$L__BB11_36;
$L__BB11_37:
	add.s32 	%r76, %r29, %r4;
	mul.wide.s32 	%rd33, %r76, 4;
	add.s64 	%rd34, %rd1, %rd33;
	ld.global.f32 	%f253, [%rd34];
	mov.f32 	%f254, 0f3F800000;
	sub.rn.f32 	%f255, %f254, %f279;
	add.rn.f32 	%f256, %f253, %f255;
	st.global.f32 	[%rd34], %f256;
$L__BB11_38:
	cvta.to.global.u64 	%rd35, %rd6;
	add.s64 	%rd37, %rd35, %rd9;
	mov.b32 	%r77, 1065353216;
	st.global.u32 	[%rd37], %r77;
$L__BB11_39:
	ret;

}


// ===== COMPILED SASS (sm_100) =====

	.target	sm_100

	.elftype	@"ET_EXEC"


//--------------------- .note.nv.tkinfo           --------------------------
	.section	.note.nv.tkinfo,"",@"SHT_NOTE"
	.sectionflags	@"SHF_NOTE_NV_TKINFO"
	.tkinfo
        /*0018*/ 	.word	0x00000002
        /*0030*/ 	.string	""
        /*0030*/ 	.string	"ptxas"
        /*0030*/ 	.string	"Cuda compilation tools, release 13.0, V13.0.88"
        /*0030*/ 	.string	"Build cuda_13.0.r13.0/compiler.36424714_0"
        /*0030*/ 	.string	"-arch sm_100 -m 64 "



//--------------------- .note.nv.cuinfo           --------------------------
	.section	.note.nv.cuinfo,"",@"SHT_NOTE"
	.sectionflags	@"SHF_NOTE_NV_CUINFO"
        /*0018*/ 	.short	0x0002
        /*001a*/ 	.short	0x0064
        /*001c*/ 	.short	0x0082
	.zero		2


//--------------------- .nv.info                  --------------------------
	.section	.nv.info,"",@"SHT_CUDA_INFO"
	.align	4


	//----- nvinfo : EIATTR_REGCOUNT
	.align		4
        /*0000*/ 	.byte	0x04, 0x2f
        /*0002*/ 	.short	(.L_1 - .L_0)
	.align		4
.L_0:
        /*0004*/ 	.word	index@(cwma_batch_f32)
        /*0008*/ 	.word	0x0000001d


	//----- nvinfo : EIATTR_FRAME_SIZE
	.align		4
.L_1:
        /*000c*/ 	.byte	0x04, 0x11
        /*000e*/ 	.short	(.L_3 - .L_2)
	.align		4
.L_2:
        /*0010*/ 	.word	index@(cwma_batch_f32)
        /*0014*/ 	.word	0x00000000


	//----- nvinfo : EIATTR_REGCOUNT
	.align		4
.L_3:
        /*0018*/ 	.byte	0x04, 0x2f
        /*001a*/ 	.short	(.L_5 - .L_4)
	.align		4
.L_4:
        /*001c*/ 	.word	index@(cwma_batch_tiled_f32_tile128)
        /*0020*/ 	.word	0x00000020


	//----- nvinfo : EIATTR_FRAME_SIZE
	.align		4
.L_5:
        /*0024*/ 	.byte	0x04, 0x11
        /*0026*/ 	.short	(.L_7 - .L_6)
	.align		4
.L_6:
        /*0028*/ 	.word	index@(cwma_batch_tiled_f32_tile128)
        /*002c*/ 	.word	0x00000000


	//----- nvinfo : EIATTR_REGCOUNT
	.align		4
.L_7:
        /*0030*/ 	.byte	0x04, 0x2f
        /*0032*/ 	.short	(.L_9 - .L_8)
	.align		4
.L_8:
        /*0034*/ 	.word	index@(cwma_batch_tiled_f32_tile256)
        /*0038*/ 	.word	0x00000020


	//----- nvinfo : EIATTR_FRAME_SIZE
	.align		4
.L_9:
        /*003c*/ 	.byte	0x04, 0x11
        /*003e*/ 	.short	(.L_11 - .L_10)
	.align		4
.L_10:
        /*0040*/ 	.word	index@(cwma_batch_tiled_f32_tile256)
        /*0044*/ 	.word	0x00000000


	//----- nvinfo : EIATTR_REGCOUNT
	.align		4
.L_11:
        /*0048*/ 	.byte	0x04, 0x2f
        /*004a*/ 	.short	(.L_13 - .L_12)
	.align		4
.L_12:
        /*004c*/ 	.word	index@(cwma_batch_tiled_f32_2x_tile128)
        /*0050*/ 	.word	0x00000020


	//----- nvinfo : EIATTR_FRAME_SIZE
	.align		4
.L_13:
        /*0054*/ 	.byte	0x04, 0x11
        /*0056*/ 	.short	(.L_15 - .L_14)
	.align		4
.L_14:
        /*0058*/ 	.word	index@(cwma_batch_tiled_f32_2x_tile128)
        /*005c*/ 	.word	0x00000000


	//----- nvinfo : EIATTR_REGCOUNT
	.align		4
.L_15:
        /*0060*/ 	.byte	0x04, 0x2f
        /*0062*/ 	.short	(.L_17 - .L_16)
	.align		4
.L_16:
        /*0064*/ 	.word	index@(cwma_batch_tiled_f32_2x_tile256)
        /*0068*/ 	.word	0x00000020


	//----- nvinfo : EIATTR_FRAME_SIZE
	.align		4
.L_17:
        /*006c*/ 	.byte	0x04, 0x11
        /*006e*/ 	.short	(.L_19 - .L_18)
	.align		4
.L_18:
        /*0070*/ 	.word	index@(cwma_batch_tiled_f32_2x_tile256)
        /*0074*/ 	.word	0x00000000


	//----- nvinfo : EIATTR_REGCOUNT
	.align		4
.L_19:
        /*0078*/ 	.byte	0x04, 0x2f
        /*007a*/ 	.short	(.L_21 - .L_20)
	.align		4
.L_20:
        /*007c*/ 	.word	index@(cwma_batch_tiled_async_f32_2x_tile128)
        /*0080*/ 	.word	0x00000020


	//----- nvinfo : EIATTR_FRAME_SIZE
	.align		4
.L_21:
        /*0084*/ 	.byte	0x04, 0x11
        /*0086*/ 	.short	(.L_23 - .L_22)
	.align		4
.L_22:
        /*0088*/ 	.word	index@(cwma_batch_tiled_async_f32_2x_tile128)
        /*008c*/ 	.word	0x00000000


	//----- nvinfo : EIATTR_REGCOUNT
	.align		4
.L_23:
        /*0090*/ 	.byte	0x04, 0x2f
        /*0092*/ 	.short	(.L_25 - .L_24)
	.align		4
.L_24:
        /*0094*/ 	.word	index@(cwma_batch_tiled_async_f32_2x_tile256)
        /*0098*/ 	.word	0x00000020


	//----- nvinfo : EIATTR_FRAME_SIZE
	.align		4
.L_25:
        /*009c*/ 	.byte	0x04, 0x11
        /*009e*/ 	.short	(.L_27 - .L_26)
	.align		4
.L_26:
        /*00a0*/ 	.word	index@(cwma_batch_tiled_async_f32_2x_tile256)
        /*00a4*/ 	.word	0x00000000


	//----- nvinfo : EIATTR_REGCOUNT
	.align		4
.L_27:
        /*00a8*/ 	.byte	0x04, 0x2f
        /*00aa*/ 	.short	(.L_29 - .L_28)
	.align		4
.L_28:
        /*00ac*/ 	.word	index@(cwma_multi_series_one_param_time_major_f32)
        /*00b0*/ 	.word	0x00000020


	//----- nvinfo : EIATTR_FRAME_SIZE
	.align		4
.L_29:
        /*00b4*/ 	.byte	0x04, 0x11
        /*00b6*/ 	.short	(.L_31 - .L_30)
	.align		4
.L_30:
        /*00b8*/ 	.word	index@(cwma_multi_series_one_param_time_major_f32)
        /*00bc*/ 	.word	0x00000000


	//----- nvinfo : EIATTR_REGCOUNT
	.align		4
.L_31:
        /*00c0*/ 	.byte	0x04, 0x2f
        /*00c2*/ 	.short	(.L_33 - .L_32)
	.align		4
.L_32:
        /*00c4*/ 	.word	index@(cwma_ms1p_tiled_f32_tx128_ty2)
        /*00c8*/ 	.word	0x00000018


	//----- nvinfo : EIATTR_FRAME_SIZE
	.align		4
.L_33:
        /*00cc*/ 	.byte	0x04, 0x11
        /*00ce*/ 	.short	(.L_35 - .L_34)
	.align		4
.L_34:
        /*00d0*/ 	.word	index@(cwma_ms1p_tiled_f32_tx128_ty2)
        /*00d4*/ 	.word	0x00000000


	//----- nvinfo : EIATTR_REGCOUNT
	.align		4
.L_35:
        /*00d8*/ 	.byte	0x04, 0x2f
        /*00da*/ 	.short	(.L_37 - .L_36)
	.align		4
.L_36:
        /*00dc*/ 	.word	index@(cwma_ms1p_tiled_f32_tx128_ty4)
        /*00e0*/ 	.word	0x00000018


	//----- nvinfo : EIATTR_FRAME_SIZE
	.align		4
.L_37:
        /*00e4*/ 	.byte	0x04, 0x11
        /*00e6*/ 	.short	(.L_39 - .L_38)
	.align		4
.L_38:
        /*00e8*/ 	.word	index@(cwma_ms1p_tiled_f32_tx128_ty4)
        /*00ec*/ 	.word	0x00000000


	//----- nvinfo : EIATTR_REGCOUNT
	.align		4
.L_39:
        /*00f0*/ 	.byte	0x04, 0x2f
        /*00f2*/ 	.short	(.L_41 - .L_40)
	.align		4
.L_40:
        /*00f4*/ 	.word	index@(cwma_precompute_weights_f32)
        /*00f8*/ 	.word	0x00000020


	//----- nvinfo : EIATTR_FRAME_SIZE
	.align		4
.L_41:
        /*00fc*/ 	.byte	0x04, 0x11
        /*00fe*/ 	.short	(.L_43 - .L_42)
	.align		4
.L_42:
        /*0100*/ 	.word	index@($__internal_1_$__cuda_sm20_rcp_rn_f32_slowpath)
        /*0104*/ 	.word	0x00000000


	//----- nvinfo : EIATTR_FRAME_SIZE
	.align		4
.L_43:
        /*0108*/ 	.byte	0x04, 0x11
        /*010a*/ 	.short	(.L_45 - .L_44)
	.align		4
.L_44:
        /*010c*/ 	.word	index@(cwma_precompute_weights_f32)
        /*0110*/ 	.word	0x00000000


	//----- nvinfo : EIATTR_REGCOUNT
	.align		4
.L_45:
        /*0114*/ 	.byte	0x04, 0x2f
        /*0116*/ 	.short	(.L_47 - .L_46)
	.align		4
.L_46:
        /*0118*/ 	.word	index@(cwma_precompute_weights_oldest_first_f32)
        /*011c*/ 	.word	0x00000020


	//----- nvinfo : EIATTR_FRAME_SIZE
	.align		4
.L_47:
        /*0120*/ 	.byte	0x04, 0x11
        /*0122*/ 	.short	(.L_49 - .L_48)
	.align		4
.L_48:
        /*0124*/ 	.word	index@($__internal_0_$__cuda_sm20_rcp_rn_f32_slowpath)
        /*0128*/ 	.word	0x00000000


	//----- nvinfo : EIATTR_FRAME_SIZE
	.align		4
.L_49:
        /*012c*/ 	.byte	0x04, 0x11
        /*012e*/ 	.short	(.L_51 - .L_50)
	.align		4
.L_50:
        /*0130*/ 	.word	index@(cwma_precompute_weights_oldest_first_f32)
        /*0134*/ 	.word	0x00000000


	//----- nvinfo : EIATTR_MIN_STACK_SIZE
	.align		4
.L_51:
        /*0138*/ 	.byte	0x04, 0x12
        /*013a*/ 	.short	(.L_53 - .L_52)
	.align		4
.L_52:
        /*013c*/ 	.word	index@(cwma_precompute_weights_oldest_first_f32)
        /*0140*/ 	.word	0x00000000


	//----- nvinfo : EIATTR_MIN_STACK_SIZE
	.align		4
.L_53:
        /*0144*/ 	.byte	0x04, 0x12
        /*0146*/ 	.short	(.L_55 - .L_54)
	.align		4
.L_54:
        /*0148*/ 	.word	index@(cwma_precompute_weights_f32)
        /*014c*/ 	.word	0x00000000


	//----- nvinfo : EIATTR_MIN_STACK_SIZE
	.align		4
.L_55:
        /*0150*/ 	.byte	0x04, 0x12
        /*0152*/ 	.short	(.L_57 - .L_56)
	.align		4
.L_56:
        /*0154*/ 	.word	index@(cwma_ms1p_tiled_f32_tx128_ty4)
        /*0158*/ 	.word	0x00000000


	//----- nvinfo : EIATTR_MIN_STACK_SIZE
	.align		4
.L_57:
        /*015c*/ 	.byte	0x04, 0x12
        /*015e*/ 	.short	(.L_59 - .L_58)
	.align		4
.L_58:
        /*0160*/ 	.word	index@(cwma_ms1p_tiled_f32_tx128_ty2)
        /*0164*/ 	.word	0x00000000


	//----- nvinfo : EIATTR_MIN_STACK_SIZE
	.align		4
.L_59:
        /*0168*/ 	.byte	0x04, 0x12
        /*016a*/ 	.short	(.L_61 - .L_60)
	.align		4
.L_60:
        /*016c*/ 	.word	index@(cwma_multi_series_one_param_time_major_f32)
        /*0170*/ 	.word	0x00000000


	//----- nvinfo : EIATTR_MIN_STACK_SIZE
	.align		4
.L_61:
        /*0174*/ 	.byte	0x04, 0x12
        /*0176*/ 	.short	(.L_63 - .L_62)
	.align		4
.L_62:
        /*0178*/ 	.word	index@(cwma_batch_tiled_async_f32_2x_tile256)
        /*017c*/ 	.word	0x00000000


	//----- nvinfo : EIATTR_MIN_STACK_SIZE
	.align		4
.L_63:
        /*0180*/ 	.byte	0x04, 0x12
        /*0182*/ 	.short	(.L_65 - .L_64)
	.align		4
.L_64:
        /*0184*/ 	.word	index@(cwma_batch_tiled_async_f32_2x_tile128)
        /*0188*/ 	.word	0x00000000


	//----- nvinfo : EIATTR_MIN_STACK_SIZE
	.align		4
.L_65:
        /*018c*/ 	.byte	0x04, 0x12
        /*018e*/ 	.short	(.L_67 - .L_66)
	.align		4
.L_66:
        /*0190*/ 	.word	index@(cwma_batch_tiled_f32_2x_tile256)
        /*0194*/ 	.word	0x00000000


	//----- nvinfo : EIATTR_MIN_STACK_SIZE
	.align		4
.L_67:
        /*0198*/ 	.byte	0x04, 0x12
        /*019a*/ 	.short	(.L_69 - .L_68)
	.align		4
.L_68:
        /*019c*/ 	.word	index@(cwma_batch_tiled_f32_2x_tile128)
        /*01a0*/ 	.word	0x00000000


	//----- nvinfo : EIATTR_MIN_STACK_SIZE
	.align		4
.L_69:
        /*01a4*/ 	.byte	0x04, 0x12
        /*01a6*/ 	.short	(.L_71 - .L_70)
	.align		4
.L_70:
        /*01a8*/ 	.word	index@(cwma_batch_tiled_f32_tile256)
        /*01ac*/ 	.word	0x00000000


	//----- nvinfo : EIATTR_MIN_STACK_SIZE
	.align		4
.L_71:
        /*01b0*/ 	.byte	0x04, 0x12
        /*01b2*/ 	.short	(.L_73 - .L_72)
	.align		4
.L_72:
        /*01b4*/ 	.word	index@(cwma_batch_tiled_f32_tile128)
        /*01b8*/ 	.word	0x00000000


	//----- nvinfo : EIATTR_MIN_STACK_SIZE
	.align		4
.L_73:
        /*01bc*/ 	.byte	0x04, 0x12
        /*01be*/ 	.short	(.L_75 - .L_74)
	.align		4
.L_74:
        /*01c0*/ 	.word	index@(cwma_batch_f32)
        /*01c4*/ 	.word	0x00000000
.L_75:


//--------------------- .nv.compat                --------------------------
	.section	.nv.compat,"",@"SHT_CUDA_COMPAT_INFO"
	.align	4
        /*0000*/ 	.byte	0x02, 0x09, 0x00, 0x00, 0x02, 0x02, 0x01, 0x00, 0x02, 0x05, 0x05, 0x00, 0x03, 0x07, 0x01, 0x01
        /*0010*/ 	.byte	0x02, 0x03, 0x00, 0x00, 0x02, 0x06, 0x01, 0x00, 0x04, 0x0b, 0x08, 0x00, 0x09, 0x00, 0x00, 0x00
        /*0020*/ 	.byte	0x00, 0x00, 0x00, 0x00


//--------------------- .nv.info.cwma_precompute_weights_oldest_first_f32 --------------------------
	.section	.nv.info.cwma_precompute_weights_oldest_first_f32,"",@"SHT_CUDA_INFO"
	.sectionflags	@""
	.align	4


	//----- nvinfo : EIATTR_CUDA_API_VERSION
	.align		4
        /*0000*/ 	.byte	0x04, 0x37
        /*0002*/ 	.short	(.L_77 - .L_76)
.L_76:
        /*0004*/ 	.word	0x00000082


	//----- nvinfo : EIATTR_KPARAM_INFO
	.align		4
.L_77:
        /*0008*/ 	.byte	0x04, 0x17
        /*000a*/ 	.short	(.L_79 - .L_78)
.L_78:
        /*000c*/ 	.word	0x00000000
        /*0010*/ 	.short	0x0004
        /*0012*/ 	.short	0x0018
        /*0014*/ 	.byte	0x00, 0xf5, 0x21, 0x00


	//----- nvinfo : EIATTR_KPARAM_INFO
	.align		4
.L_79:
        /*0018*/ 	.byte	0x04, 0x17
        /*001a*/ 	.short	(.L_81 - .L_80)
.L_80:
        /*001c*/ 	.word	0x00000000
        /*0020*/ 	.short	0x0003
        /*0022*/ 	.short	0x0010
        /*0024*/ 	.byte	0x00, 0xf5, 0x21, 0x00


	//----- nvinfo : EIATTR_KPARAM_INFO
	.align		4
.L_81:
        /*0028*/ 	.byte	0x04, 0x17
        /*002a*/ 	.short	(.L_83 - .L_82)
.L_82:
        /*002c*/ 	.word	0x00000000
        /*0030*/ 	.short	0x0002
        /*0032*/ 	.short	0x000c
        /*0034*/ 	.byte	0x00, 0xf0, 0x11, 0x00


	//----- nvinfo : EIATTR_KPARAM_INFO
	.align		4
.L_83:
        /*0038*/ 	.byte	0x04, 0x17
        /*003a*/ 	.short	(.L_85 - .L_84)
.L_84:
        /*003c*/ 	.word	0x00000000
        /*0040*/ 	.short	0x0001
        /*0042*/ 	.short	0x0008
        /*0044*/ 	.byte	0x00, 0xf0, 0x11, 0x00


	//----- nvinfo : EIATTR_KPARAM_INFO
	.align		4
.L_85:
        /*0048*/ 	.byte	0x04, 0x17
        /*004a*/ 	.short	(.L_87 - .L_86)
.L_86:
        /*004c*/ 	.word	0x00000000
        /*0050*/ 	.short	0x0000
        /*0052*/ 	.short	0x0000
        /*0054*/ 	.byte	0x00, 0xf5, 0x21, 0x00


	//----- nvinfo : EIATTR_SPARSE_MMA_MASK
	.align		4
.L_87:
        /*0058*/ 	.byte	0x03, 0x50
        /*005a*/ 	.short	0x0000


	//----- nvinfo : EIATTR_MAXREG_COUNT
	.align		4
        /*005c*/ 	.byte	0x03, 0x1b
        /*005e*/ 	.short	0x00ff


	//----- nvinfo : EIATTR_NUM_BARRIERS
	.align		4
        /*0060*/ 	.byte	0x02, 0x4c
        /*0062*/ 	.byte	0x01
	.zero		1


	//----- nvinfo : EIATTR_MERCURY_ISA_VERSION
	.align		4
        /*0064*/ 	.byte	0x03, 0x5f
        /*0066*/ 	.short	0x0101


	//----- nvinfo : EIATTR_VRC_CTA_INIT_COUNT
	.align		4
        /*0068*/ 	.byte	0x02, 0x4a
	.zero		1
	.zero		1


	//----- nvinfo : EIATTR_EXIT_INSTR_OFFSETS
	.align		4
        /*006c*/ 	.byte	0x04, 0x1c
        /*006e*/ 	.short	(.L_89 - .L_88)


	//   ....[0]....
.L_88:
        /*0070*/ 	.word	0x00000040


	//   ....[1]....
        /*0074*/ 	.word	0x00000200


	//   ....[2]....
        /*0078*/ 	.word	0x00001f70


	//----- nvinfo : EIATTR_CRS_STACK_SIZE
	.align		4
.L_89:
        /*007c*/ 	.byte	0x04, 0x1e
        /*007e*/ 	.short	(.L_91 - .L_90)
.L_90:
        /*0080*/ 	.word	0x00000000


	//----- nvinfo : EIATTR_CBANK_PARAM_SIZE
	.align		4
.L_91:
        /*0084*/ 	.byte	0x03, 0x19
        /*0086*/ 	.short	0x0020


	//----- nvinfo : EIATTR_PARAM_CBANK
	.align		4
        /*0088*/ 	.byte	0x04, 0x0a
        /*008a*/ 	.short	(.L_93 - .L_92)
	.align		4
.L_92:
        /*008c*/ 	.word	index@(.nv.constant0.cwma_precompute_weights_oldest_first_f32)
        /*0090*/ 	.short	0x0380
        /*0092*/ 	.short	0x0020


	//----- nvinfo : EIATTR_SW_WAR
	.align		4
.L_93:
        /*0094*/ 	.byte	0x04, 0x36
        /*0096*/ 	.short	(.L_95 - .L_94)
.L_94:
        /*0098*/ 	.word	0x00000008
.L_95:


//--------------------- .nv.info.cwma_precompute_weights_f32 --------------------------
	.section	.nv.info.cwma_precompute_weights_f32,"",@"SHT_CUDA_INFO"
	.sectionflags	@""
	.align	4


	//----- nvinfo : EIATTR_CUDA_API_VERSION
	.align		4
        /*0000*/ 	.byte	0x04, 0x37
        /*0002*/ 	.short	(.L_97 - .L_96)
.L_96:
        /*0004*/ 	.word	0x00000082


	//----- nvinfo : EIATTR_KPARAM_INFO
	.align		4
.L_97:
        /*0008*/ 	.byte	0x04, 0x17
        /*000a*/ 	.short	(.L_99 - .L_98)
.L_98:
        /*000c*/ 	.word	0x00000000
        /*0010*/ 	.short	0x0004
        /*0012*/ 	.short	0x0018
        /*0014*/ 	.byte	0x00, 0xf5, 0x21, 0x00


	//----- nvinfo : EIATTR_KPARAM_INFO
	.align		4
.L_99:
        /*0018*/ 	.byte	0x04, 0x17
        /*001a*/ 	.short	(.L_101 - .L_100)
.L_100:
        /*001c*/ 	.word	0x00000000
        /*0020*/ 	.short	0x0003
        /*0022*/ 	.short	0x0010
        /*0024*/ 	.byte	0x00, 0xf5, 0x21, 0x00


	//----- nvinfo : EIATTR_KPARAM_INFO
	.align		4
.L_101:
        /*0028*/ 	.byte	0x04, 0x17
        /*002a*/ 	.short	(.L_103 - .L_102)
.L_102:
        /*002c*/ 	.word	0x00000000
        /*0030*/ 	.short	0x0002
        /*0032*/ 	.short	0x000c
        /*0034*/ 	.byte	0x00, 0xf0, 0x11, 0x00


	//----- nvinfo : EIATTR_KPARAM_INFO
	.align		4
.L_103:
        /*0038*/ 	.byte	0x04, 0x17
        /*003a*/ 	.short	(.L_105 - .L_104)
.L_104:
        /*003c*/ 	.word	0x00000000
        /*0040*/ 	.short	0x0001
        /*0042*/ 	.short	0x0008
        /*0044*/ 	.byte	0x00, 0xf0, 0x11, 0x00


	//----- nvinfo : EIATTR_KPARAM_INFO
	.align		4
.L_105:
        /*0048*/ 	.byte	0x04, 0x17
        /*004a*/ 	.short	(.L_107 - .L_106)
.L_106:
        /*004c*/ 	.word	0x00000000
        /*0050*/ 	.short	0x0000
        /*0052*/ 	.short	0x0000
        /*0054*/ 	.byte	0x00, 0xf5, 0x21, 0x00


	//----- nvinfo : EIATTR_SPARSE_MMA_MASK
	.align		4
.L_107:
        /*0058*/ 	.byte	0x03, 0x50
        /*005a*/ 	.short	0x0000


	//----- nvinfo : EIATTR_MAXREG_COUNT
	.align		4
        /*005c*/ 	.byte	0x03, 0x1b
        /*005e*/ 	.short	0x00ff


	//----- nvinfo : EIATTR_NUM_BARRIERS
	.align		4
        /*0060*/ 	.byte	0x02, 0x4c
        /*0062*/ 	.byte	0x01
	.zero		1


	//----- nvinfo : EIATTR_MERCURY_ISA_VERSION
	.align		4
        /*0064*/ 	.byte	0x03, 0x5f
        /*0066*/ 	.short	0x0101


	//----- nvinfo : EIATTR_VRC_CTA_INIT_COUNT
	.align		4
        /*0068*/ 	.byte	0x02, 0x4a
	.zero		1
	.zero		1


	//----- nvinfo : EIATTR_EXIT_INSTR_OFFSETS
	.align		4
        /*006c*/ 	.byte	0x04, 0x1c
        /*006e*/ 	.short	(.L_109 - .L_108)


	//   ....[0]....
.L_108:
        /*0070*/ 	.word	0x00000040


	//   ....[1]....
        /*0074*/ 	.word	0x00000200


	//   ....[2]....
        /*0078*/ 	.word	0x00001f70


	//----- nvinfo : EIATTR_CRS_STACK_SIZE
	.align		4
.L_109:
        /*007c*/ 	.byte	0x04, 0x1e
        /*007e*/ 	.short	(.L_111 - .L_110)
.L_110:
        /*0080*/ 	.word	0x00000000


	//----- nvinfo : EIATTR_CBANK_PARAM_SIZE
	.align		4
.L_111:
        /*0084*/ 	.byte	0x03, 0x19
        /*0086*/ 	.short	0x0020


	//----- nvinfo : EIATTR_PARAM_CBANK
	.align		4
        /*0088*/ 	.byte	0x04, 0x0a
        /*008a*/ 	.short	(.L_113 - .L_112)
	.align		4
.L_112:
        /*008c*/ 	.word	index@(.nv.constant0.cwma_precompute_weights_f32)
        /*0090*/ 	.short	0x0380
        /*0092*/ 	.short	0x0020


	//----- nvinfo : EIATTR_SW_WAR
	.align		4
.L_113:
        /*0094*/ 	.byte	0x04, 0x36
        /*0096*/ 	.short	(.L_115 - .L_114)
.L_114:
        /*0098*/ 	.word	0x00000008
.L_115:


//--------------------- .nv.info.cwma_ms1p_tiled_f32_tx128_ty4 --------------------------
	.section	.nv.info.cwma_ms1p_tiled_f32_tx128_ty4,"",@"SHT_CUDA_INFO"
	.sectionflags	@""
	.align	4


	//----- nvinfo : EIATTR_CUDA_API_VERSION
	.align		4
        /*0000*/ 	.byte	0x04, 0x37
        /*0002*/ 	.short	(.L_117 - .L_116)
.L_116:
        /*0004*/ 	.word	0x00000082


	//----- nvinfo : EIATTR_KPARAM_INFO
	.align		4
.L_117:
        /*0008*/ 	.byte	0x04, 0x17
        /*000a*/ 	.short	(.L_119 - .L_118)
.L_118:
        /*000c*/ 	.word	0x00000000
        /*0010*/ 	.short	0x0007
        /*0012*/ 	.short	0x0028
        /*0014*/ 	.byte	0x00, 0xf5, 0x21, 0x00


	//----- nvinfo : EIATTR_KPARAM_INFO
	.align		4
.L_119:
        /*0018*/ 	.byte	0x04, 0x17
        /*001a*/ 	.short	(.L_121 - .L_120)
.L_120:
        /*001c*/ 	.word	0x00000000
        /*0020*/ 	.short	0x0006
        /*0022*/ 	.short	0x0020
        /*0024*/ 	.byte	0x00, 0xf5, 0x21, 0x00


	//----- nvinfo : EIATTR_KPARAM_INFO
	.align		4
.L_121:
        /*0028*/ 	.byte	0x04, 0x17
        /*002a*/ 	.short	(.L_123 - .L_122)
.L_122:
        /*002c*/ 	.word	0x00000000
        /*0030*/ 	.short	0x0005
        /*0032*/ 	.short	0x001c
        /*0034*/ 	.byte	0x00, 0xf0, 0x11, 0x00


	//----- nvinfo : EIATTR_KPARAM_INFO
	.align		4
.L_123:
        /*0038*/ 	.byte	0x04, 0x17
        /*003a*/ 	.short	(.L_125 - .L_124)
.L_124:
        /*003c*/ 	.word	0x00000000
        /*0040*/ 	.short	0x0004
        /*0042*/ 	.short	0x0018
        /*0044*/ 	.byte	0x00, 0xf0, 0x11, 0x00


	//----- nvinfo : EIATTR_KPARAM_INFO
	.align		4
.L_125:
        /*0048*/ 	.byte	0x04, 0x17
        /*004a*/ 	.short	(.L_127 - .L_126)
.L_126:
        /*004c*/ 	.word	0x00000000
        /*0050*/ 	.short	0x0003
        /*0052*/ 	.short	0x0014
        /*0054*/ 	.byte	0x00, 0xf0, 0x11, 0x00


	//----- nvinfo : EIATTR_KPARAM_INFO
	.align		4
.L_127:
        /*0058*/ 	.byte	0x04, 0x17
        /*005a*/ 	.short	(.L_129 - .L_128)
.L_128:
        /*005c*/ 	.word	0x00000000
        /*0060*/ 	.short	0x0002
        /*0062*/ 	.short	0x0010
        /*0064*/ 	.byte	0x00, 0xf0, 0x11, 0x00


	//----- nvinfo : EIATTR_KPARAM_INFO
	.align		4
.L_129:
        /*0068*/ 	.byte	0x04, 0x17
        /*006a*/ 	.short	(.L_131 - .L_130)
.L_130:
        /*006c*/ 	.word	0x00000000
        /*0070*/ 	.short	0x0001
        /*0072*/ 	.short	0x0008
        /*0074*/ 	.byte	0x00, 0xf5, 0x21, 0x00


	//----- nvinfo : EIATTR_KPARAM_INFO
	.align		4
.L_131:
        /*0078*/ 	.byte	0x04, 0x17
        /*007a*/ 	.short	(.L_133 - .L_132)
.L_132:
        /*007c*/ 	.word	0x00000000
        /*0080*/ 	.short	0x0000
        /*0082*/ 	.short	0x0000
        /*0084*/ 	.byte	0x00, 0xf5, 0x21, 0x00


	//----- nvinfo : EIATTR_SPARSE_MMA_MASK
	.align		4
.L_133:
        /*0088*/ 	.byte	0x03, 0x50
        /*008a*/ 	.short	0x0000


	//----- nvinfo : EIATTR_MAXREG_COUNT
	.align		4
        /*008c*/ 	.byte	0x03, 0x1b
        /*008e*/ 	.short	0x00ff


	//----- nvinfo : EIATTR_NUM_BARRIERS
	.align		4
        /*0090*/ 	.byte	0x02, 0x4c
        /*0092*/ 	.byte	0x01
	.zero		1


	//----- nvinfo : EIATTR_MERCURY_ISA_VERSION
	.align		4
        /*0094*/ 	.byte	0x03, 0x5f
        /*0096*/ 	.short	0x0101


	//----- nvinfo : EIATTR_VRC_CTA_INIT_COUNT
	.align		4
        /*0098*/ 	.byte	0x02, 0x4a
	.zero		1
	.zero		1


	//----- nvinfo : EIATTR_EXIT_INSTR_OFFSETS
	.align		4
        /*009c*/ 	.byte	0x04, 0x1c
        /*009e*/ 	.short	(.L_135 - .L_134)


	//   ....[0]....
.L_134:
        /*00a0*/ 	.word	0x00000080


	//   ....[1]....
        /*00a4*/ 	.word	0x00000610


	//   ....[2]....
        /*00a8*/ 	.word	0x000006c0


	//   ....[3]....
        /*00ac*/ 	.word	0x00000bb0


	//----- nvinfo : EIATTR_CRS_STACK_SIZE
	.align		4
.L_135:
        /*00b0*/ 	.byte	0x04, 0x1e
        /*00b2*/ 	.short	(.L_137 - .L_136)
.L_136:
        /*00b4*/ 	.word	0x00000000


	//----- nvinfo : EIATTR_CBANK_PARAM_SIZE
	.align		4
.L_137:
        /*00b8*/ 	.byte	0x03, 0x19
        /*00ba*/ 	.short	0x0030


	//----- nvinfo : EIATTR_PARAM_CBANK
	.align		4
        /*00bc*/ 	.byte	0x04, 0x0a
        /*00be*/ 	.short	(.L_139 - .L_138)
	.align		4
.L_138:
        /*00c0*/ 	.word	index@(.nv.constant0.cwma_ms1p_tiled_f32_tx128_ty4)
        /*00c4*/ 	.short	0x0380
        /*00c6*/ 	.short	0x0030


	//----- nvinfo : EIATTR_SW_WAR
	.align		4
.L_139:
        /*00c8*/ 	.byte	0x04, 0x36
        /*00ca*/ 	.short	(.L_141 - .L_140)
.L_140:
        /*00cc*/ 	.word	0x00000008
.L_141:


//--------------------- .nv.info.cwma_ms1p_tiled_f32_tx128_ty2 --------------------------
	.section	.nv.info.cwma_ms1p_tiled_f32_tx128_ty2,"",@"SHT_CUDA_INFO"
	.sectionflags	@""
	.align	4


	//----- nvinfo : EIATTR_CUDA_API_VERSION
	.align		4
        /*0000*/ 	.byte	0x04, 0x37
        /*0002*/ 	.short	(.L_143 - .L_142)
.L_142:
        /*0004*/ 	.word	0x00000082


	//----- nvinfo : EIATTR_KPARAM_INFO
	.align		4
.L_143:
        /*0008*/ 	.byte	0x04, 0x17
        /*000a*/ 	.short	(.L_145 - .L_144)
.L_144:
        /*000c*/ 	.word	0x00000000
        /*0010*/ 	.short	0x0007
        /*0012*/ 	.short	0x0028
        /*0014*/ 	.byte	0x00, 0xf5, 0x21, 0x00


	//----- nvinfo : EIATTR_KPARAM_INFO
	.align		4
.L_145:
        /*0018*/ 	.byte	0x04, 0x17
        /*001a*/ 	.short	(.L_147 - .L_146)
.L_146:
        /*001c*/ 	.word	0x00000000
        /*0020*/ 	.short	0x0006
        /*0022*/ 	.short	0x0020
        /*0024*/ 	.byte	0x00, 0xf5, 0x21, 0x00


	//----- nvinfo : EIATTR_KPARAM_INFO
	.align		4
.L_147:
        /*0028*/ 	.byte	0x04, 0x17
        /*002a*/ 	.short	(.L_149 - .L_148)
.L_148:
        /*002c*/ 	.word	0x00000000
        /*0030*/ 	.short	0x0005
        /*0032*/ 	.short	0x001c
        /*0034*/ 	.byte	0x00, 0xf0, 0x11, 0x00


	//----- nvinfo : EIATTR_KPARAM_INFO
	.align		4
.L_149:
        /*0038*/ 	.byte	0x04, 0x17
        /*003a*/ 	.short	(.L_151 - .L_150)
.L_150:
        /*003c*/ 	.word	0x00000000
        /*0040*/ 	.short	0x0004
        /*0042*/ 	.short	0x0018
        /*0044*/ 	.byte	0x00, 0xf0, 0x11, 0x00


	//----- nvinfo : EIATTR_KPARAM_INFO
	.align		4
.L_151:
        /*0048*/ 	.byte	0x04, 0x17
        /*004a*/ 	.short	(.L_153 - .L_152)
.L_152:
        /*004c*/ 	.word	0x00000000
        /*0050*/ 	.short	0x0003
        /*0052*/ 	.short	0x0014
        /*0054*/ 	.byte	0x00, 0xf0, 0x11, 0x00


	//----- nvinfo : EIATTR_KPARAM_INFO
	.align		4
.L_153:
        /*0058*/ 	.byte	0x04, 0x17
        /*005a*/ 	.short	(.L_155 - .L_154)
.L_154:
        /*005c*/ 	.word	0x00000000
        /*0060*/ 	.short	0x0002
        /*0062*/ 	.short	0x0010
        /*0064*/ 	.byte	0x00, 0xf0, 0x11, 0x00


	//----- nvinfo : EIATTR_KPARAM_INFO
	.align		4
.L_155:
        /*0068*/ 	.byte	0x04, 0x17
        /*006a*/ 	.short	(.L_157 - .L_156)
.L_156:
        /*006c*/ 	.word	0x00000000
        /*0070*/ 	.short	0x0001
        /*0072*/ 	.short	0x0008
        /*0074*/ 	.byte	0x00, 0xf5, 0x21, 0x00


	//----- nvinfo : EIATTR_KPARAM_INFO
	.align		4
.L_157:
        /*0078*/ 	.byte	0x04, 0x17
        /*007a*/ 	.short	(.L_159 - .L_158)
.L_158:
        /*007c*/ 	.word	0x00000000
        /*0080*/ 	.short	0x0000
        /*0082*/ 	.short	0x0000
        /*0084*/ 	.byte	0x00, 0xf5, 0x21, 0x00


	//----- nvinfo : EIATTR_SPARSE_MMA_MASK
	.align		4
.L_159:
        /*0088*/ 	.byte	0x03, 0x50
        /*008a*/ 	.short	0x0000


	//----- nvinfo : EIATTR_MAXREG_COUNT
	.align		4
        /*008c*/ 	.byte	0x03, 0x1b
        /*008e*/ 	.short	0x00ff


	//----- nvinfo : EIATTR_NUM_BARRIERS
	.align		4
        /*0090*/ 	.byte	0x02, 0x4c
        /*0092*/ 	.byte	0x01
	.zero		1


	//----- nvinfo : EIATTR_MERCURY_ISA_VERSION
	.align		4
        /*0094*/ 	.byte	0x03, 0x5f
        /*0096*/ 	.short	0x0101


	//----- nvinfo : EIATTR_VRC_CTA_INIT_COUNT
	.align		4
        /*0098*/ 	.byte	0x02, 0x4a
	.zero		1
	.zero		1


	//----- nvinfo : EIATTR_EXIT_INSTR_OFFSETS
	.align		4
        /*009c*/ 	.byte	0x04, 0x1c
        /*009e*/ 	.short	(.L_161 - .L_160)


	//   ....[0]....
.L_160:
        /*00a0*/ 	.word	0x00000080


	//   ....[1]....
        /*00a4*/ 	.word	0x00000550


	//   ....[2]....
        /*00a8*/ 	.word	0x00000600


	//   ....[3]....
        /*00ac*/ 	.word	0x00000af0


	//----- nvinfo : EIATTR_CRS_STACK_SIZE
	.align		4
.L_161:
        /*00b0*/ 	.byte	0x04, 0x1e
        /*00b2*/ 	.short	(.L_163 - .L_162)
.L_162:
        /*00b4*/ 	.word	0x00000000


	//----- nvinfo : EIATTR_CBANK_PARAM_SIZE
	.align		4
.L_163:
        /*00b8*/ 	.byte	0x03, 0x19
        /*00ba*/ 	.short	0x0030


	//----- nvinfo : EIATTR_PARAM_CBANK
	.align		4
        /*00bc*/ 	.byte	0x04, 0x0a
        /*00be*/ 	.short	(.L_165 - .L_164)
	.align		4
.L_164:
        /*00c0*/ 	.word	index@(.nv.constant0.cwma_ms1p_tiled_f32_tx128_ty2)
        /*00c4*/ 	.short	0x0380
        /*00c6*/ 	.short	0x0030


	//----- nvinfo : EIATTR_SW_WAR
	.align		4
.L_165:
        /*00c8*/ 	.byte	0x04, 0x36
        /*00ca*/ 	.short	(.L_167 - .L_166)
.L_166:
        /*00cc*/ 	.word	0x00000008
.L_167:


//--------------------- .nv.info.cwma_multi_series_one_param_time_major_f32 --------------------------
	.section	.nv.info.cwma_multi_series_one_param_time_major_f32,"",@"SHT_CUDA_INFO"
	.sectionflags	@""
	.align	4


	//----- nvinfo : EIATTR_CUDA_API_VERSION
	.align		4
        /*0000*/ 	.byte	0x04, 0x37
        /*0002*/ 	.short	(.L_169 - .L_168)
.L_168:
        /*0004*/ 	.word	0x00000082


	//----- nvinfo : EIATTR_KPARAM_INFO
	.align		4
.L_169:
        /*0008*/ 	.byte	0x04, 0x17
        /*000a*/ 	.short	(.L_171 - .L_170)
.L_170:
        /*000c*/ 	.word	0x00000000
        /*0010*/ 	.short	0x0007
        /*0012*/ 	.short	0x0028
        /*0014*/ 	.byte	0x00, 0xf5, 0x21, 0x00


	//----- nvinfo : EIATTR_KPARAM_INFO
	.align		4
.L_171:
        /*0018*/ 	.byte	0x04, 0x17
        /*001a*/ 	.short	(.L_173 - .L_172)
.L_172:
        /*001c*/ 	.word	0x00000000
        /*0020*/ 	.short	0x0006
        /*0022*/ 	.short	0x0020
        /*0024*/ 	.byte	0x00, 0xf5, 0x21, 0x00


	//----- nvinfo : EIATTR_KPARAM_INFO
	.align		4
.L_173:
        /*0028*/ 	.byte	0x04, 0x17
        /*002a*/ 	.short	(.L_175 - .L_174)
.L_174:
        /*002c*/ 	.word	0x00000000
        /*0030*/ 	.short	0x0005
        /*0032*/ 	.short	0x001c
        /*0034*/ 	.byte	0x00, 0xf0, 0x11, 0x00


	//----- nvinfo : EIATTR_KPARAM_INFO
	.align		4
.L_175:
        /*0038*/ 	.byte	0x04, 0x17
        /*003a*/ 	.short	(.L_177 - .L_176)
.L_176:
        /*003c*/ 	.word	0x00000000
        /*0040*/ 	.short	0x0004
        /*0042*/ 	.short	0x0018
        /*0044*/ 	.byte	0x00, 0xf0, 0x11, 0x00


	//----- nvinfo : EIATTR_KPARAM_INFO
	.align		4
.L_177:
        /*0048*/ 	.byte	0x04, 0x17
        /*004a*/ 	.short	(.L_179 - .L_178)
.L_178:
        /*004c*/ 	.word	0x00000000
        /*0050*/ 	.short	0x0003
        /*0052*/ 	.short	0x0014
        /*0054*/ 	.byte	0x00, 0xf0, 0x11, 0x00


	//----- nvinfo : EIATTR_KPARAM_INFO
	.align		4
.L_179:
        /*0058*/ 	.byte	0x04, 0x17
        /*005a*/ 	.short	(.L_181 - .L_180)
.L_180:
        /*005c*/ 	.word	0x00000000
        /*0060*/ 	.short	0x0002
        /*0062*/ 	.short	0x0010
        /*0064*/ 	.byte	0x00, 0xf0, 0x11, 0x00


	//----- nvinfo : EIATTR_KPARAM_INFO
	.align		4
.L_181:
        /*0068*/ 	.byte	0x04, 0x17
        /*006a*/ 	.short	(.L_183 - .L_182)
.L_182:
        /*006c*/ 	.word	0x00000000
        /*0070*/ 	.short	0x0001
        /*0072*/ 	.short	0x0008
        /*0074*/ 	.byte	0x00, 0xf5, 0x21, 0x00


	//----- nvinfo : EIATTR_KPARAM_INFO
	.align		4
.L_183:
        /*0078*/ 	.byte	0x04, 0x17
        /*007a*/ 	.short	(.L_185 - .L_184)
.L_184:
        /*007c*/ 	.word	0x00000000
        /*0080*/ 	.short	0x0000
        /*0082*/ 	.short	0x0000
        /*0084*/ 	.byte	0x00, 0xf5, 0x21, 0x00


	//----- nvinfo : EIATTR_SPARSE_MMA_MASK
	.align		4
.L_185:
        /*0088*/ 	.byte	0x03, 0x50
        /*008a*/ 	.short	0x0000


	//----- nvinfo : EIATTR_MAXREG_COUNT
	.align		4
        /*008c*/ 	.byte	0x03, 0x1b
        /*008e*/ 	.short	0x00ff


	//----- nvinfo : EIATTR_NUM_BARRIERS
	.align		4
        /*0090*/ 	.byte	0x02, 0x4c
        /*0092*/ 	.byte	0x01
	.zero		1


	//----- nvinfo : EIATTR_MERCURY_ISA_VERSION
	.align		4
        /*0094*/ 	.byte	0x03, 0x5f
        /*0096*/ 	.short	0x0101


	//----- nvinfo : EIATTR_UNUSED_LOAD_BYTE_OFFSET
	.align		4
        /*0098*/ 	.byte	0x04, 0x44
        /*009a*/ 	.short	(.L_187 - .L_186)


	//   ....[0]....
.L_186:
        /*009c*/ 	.word	0x00000860
        /*00a0*/ 	.word	0x00000fff


	//----- nvinfo : EIATTR_VRC_CTA_INIT_COUNT
	.align		4
.L_187:
        /*00a4*/ 	.byte	0x02, 0x4a
	.zero		1
	.zero		1


	//----- nvinfo : EIATTR_EXIT_INSTR_OFFSETS
	.align		4
        /*00a8*/ 	.byte	0x04, 0x1c
        /*00aa*/ 	.short	(.L_189 - .L_188)


	//   ....[0]....
.L_188:
        /*00ac*/ 	.word	0x000001b0


	//   ....[1]....
        /*00b0*/ 	.word	0x00000230


	//   ....[2]....
        /*00b4*/ 	.word	0x00000350


	//   ....[3]....
        /*00b8*/ 	.word	0x00000a90


	//----- nvinfo : EIATTR_CRS_STACK_SIZE
	.align		4
.L_189:
        /*00bc*/ 	.byte	0x04, 0x1e
        /*00be*/ 	.short	(.L_191 - .L_190)
.L_190:
        /*00c0*/ 	.word	0x00000000


	//----- nvinfo : EIATTR_CBANK_PARAM_SIZE
	.align		4
.L_191:
        /*00c4*/ 	.byte	0x03, 0x19
        /*00c6*/ 	.short	0x0030


	//----- nvinfo : EIATTR_PARAM_CBANK
	.align		4
        /*00c8*/ 	.byte	0x04, 0x0a
        /*00ca*/ 	.short	(.L_193 - .L_192)
	.align		4
.L_192:
        /*00cc*/ 	.word	index@(.nv.constant0.cwma_multi_series_one_param_time_major_f32)
        /*00d0*/ 	.short	0x0380
        /*00d2*/ 	.short	0x0030


	//----- nvinfo : EIATTR_SW_WAR
	.align		4
.L_193:
        /*00d4*/ 	.byte	0x04, 0x36
        /*00d6*/ 	.short	(.L_195 - .L_194)
.L_194:
        /*00d8*/ 	.word	0x00000008
.L_195:


//--------------------- .nv.info.cwma_batch_tiled_async_f32_2x_tile256 --------------------------
	.section	.nv.info.cwma_batch_tiled_async_f32_2x_tile256,"",@"SHT_CUDA_INFO"
	.sectionflags	@""
	.align	4


	//----- nvinfo : EIATTR_CUDA_API_VERSION
	.align		4
        /*0000*/ 	.byte	0x04, 0x37
        /*0002*/ 	.short	(.L_197 - .L_196)
.L_196:
        /*0004*/ 	.word	0x00000082


	//----- nvinfo : EIATTR_KPARAM_INFO
	.align		4
.L_197:
        /*0008*/ 	.byte	0x04, 0x17
        /*000a*/ 	.short	(.L_199 - .L_198)
.L_198:
        /*000c*/ 	.word	0x00000000
        /*0010*/ 	.short	0x0008
        /*0012*/ 	.short	0x0030
        /*0014*/ 	.byte	0x00, 0xf5, 0x21, 0x00


	//----- nvinfo : EIATTR_KPARAM_INFO
	.align		4
.L_199:
        /*0018*/ 	.byte	0x04, 0x17
        /*001a*/ 	.short	(.L_201 - .L_200)
.L_200:
        /*001c*/ 	.word	0x00000000
        /*0020*/ 	.short	0x0007
        /*0022*/ 	.short	0x002c
        /*0024*/ 	.byte	0x00, 0xf0, 0x11, 0x00


	//----- nvinfo : EIATTR_KPARAM_INFO
	.align		4
.L_201:
        /*0028*/ 	.byte	0x04, 0x17
        /*002a*/ 	.short	(.L_203 - .L_202)
.L_202:
        /*002c*/ 	.word	0x00000000
        /*0030*/ 	.short	0x0006
        /*0032*/ 	.short	0x0028
        /*0034*/ 	.byte	0x00, 0xf0, 0x11, 0x00


	//----- nvinfo : EIATTR_KPARAM_INFO
	.align		4
.L_203:
        /*0038*/ 	.byte	0x04, 0x17
        /*003a*/ 	.short	(.L_205 - .L_204)
.L_204:
        /*003c*/ 	.word	0x00000000
        /*0040*/ 	.short	0x0005
        /*0042*/ 	.short	0x0024
        /*0044*/ 	.byte	0x00, 0xf0, 0x11, 0x00


	//----- nvinfo : EIATTR_KPARAM_INFO
	.align		4
.L_205:
        /*0048*/ 	.byte	0x04, 0x17
        /*004a*/ 	.short	(.L_207 - .L_206)
.L_206:
        /*004c*/ 	.word	0x00000000
        /*0050*/ 	.short	0x0004
        /*0052*/ 	.short	0x0020
        /*0054*/ 	.byte	0x00, 0xf0, 0x11, 0x00


	//----- nvinfo : EIATTR_KPARAM_INFO
	.align		4
.L_207:
        /*0058*/ 	.byte	0x04, 0x17
        /*005a*/ 	.short	(.L_209 - .L_208)
.L_208:
        /*005c*/ 	.word	0x00000000
        /*0060*/ 	.short	0x0003
        /*0062*/ 	.short	0x0018
        /*0064*/ 	.byte	0x00, 0xf5, 0x21, 0x00


	//----- nvinfo : EIATTR_KPARAM_INFO
	.align		4
.L_209:
        /*0068*/ 	.byte	0x04, 0x17
        /*006a*/ 	.short	(.L_211 - .L_210)
.L_210:
        /*006c*/ 	.word	0x00000000
        /*0070*/ 	.short	0x0002
        /*0072*/ 	.short	0x0010
        /*0074*/ 	.byte	0x00, 0xf5, 0x21, 0x00


	//----- nvinfo : EIATTR_KPARAM_INFO
	.align		4
.L_211:
        /*0078*/ 	.byte	0x04, 0x17
        /*007a*/ 	.short	(.L_213 - .L_212)
.L_212:
        /*007c*/ 	.word	0x00000000
        /*0080*/ 	.short	0x0001
        /*0082*/ 	.short	0x0008
        /*0084*/ 	.byte	0x00, 0xf5, 0x21, 0x00


	//----- nvinfo : EIATTR_KPARAM_INFO
	.align		4
.L_213:
        /*0088*/ 	.byte	0x04, 0x17
        /*008a*/ 	.short	(.L_215 - .L_214)
.L_214:
        /*008c*/ 	.word	0x00000000
        /*0090*/ 	.short	0x0000
        /*0092*/ 	.short	0x0000
        /*0094*/ 	.byte	0x00, 0xf5, 0x21, 0x00


	//----- nvinfo : EIATTR_SPARSE_MMA_MASK
	.align		4
.L_215:
        /*0098*/ 	.byte	0x03, 0x50
        /*009a*/ 	.short	0x0000


	//----- nvinfo : EIATTR_MAXREG_COUNT
	.align		4
        /*009c*/ 	.byte	0x03, 0x1b
        /*009e*/ 	.short	0x00ff


	//----- nvinfo : EIATTR_NUM_BARRIERS
	.align		4
        /*00a0*/ 	.byte	0x02, 0x4c
        /*00a2*/ 	.byte	0x01
	.zero		1


	//----- nvinfo : EIATTR_MERCURY_ISA_VERSION
	.align		4
        /*00a4*/ 	.byte	0x03, 0x5f
        /*00a6*/ 	.short	0x0101


	//----- nvinfo : EIATTR_UNUSED_LOAD_BYTE_OFFSET
	.align		4
        /*00a8*/ 	.byte	0x04, 0x44
        /*00aa*/ 	.short	(.L_217 - .L_216)


	//   ....[0]....
.L_216:
        /*00ac*/ 	.word	0x00003200
        /*00b0*/ 	.word	0x00000fff


	//----- nvinfo : EIATTR_COOP_GROUP_MASK_REGIDS
	.align		4
.L_217:
        /*00b4*/ 	.byte	0x04, 0x29
        /*00b6*/ 	.short	(.L_219 - .L_218)


	//   ....[0]....
.L_218:
        /*00b8*/ 	.word	0xffffffff


	//   ....[1]....
        /*00bc*/ 	.word	0x05000007


	//----- nvinfo : EIATTR_COOP_GROUP_INSTR_OFFSETS
	.align		4
.L_219:
        /*00c0*/ 	.byte	0x04, 0x28
        /*00c2*/ 	.short	(.L_221 - .L_220)


	//   ....[0]....
.L_220:
        /*00c4*/ 	.word	0x00001600


	//   ....[1]....
        /*00c8*/ 	.word	0x000040b0


	//----- nvinfo : EIATTR_VRC_CTA_INIT_COUNT
	.align		4
.L_221:
        /*00cc*/ 	.byte	0x02, 0x4a
	.zero		1
	.zero		1


	//----- nvinfo : EIATTR_MBARRIER_INSTR_OFFSETS
	.align		4
        /*00d0*/ 	.byte	0x04, 0x39
        /*00d2*/ 	.short	(.L_223 - .L_222)


	//   ....[0]....
.L_222:
        /*00d4*/ 	.word	0x00001580
        /*00d8*/ 	.word	0x000000ff
        /*00dc*/ 	.word	0x00000008
        /*00e0*/ 	.short	0x0100
        /*00e2*/ 	.byte	0x0b
	.zero		1


	//   ....[1]....
        /*00e4*/ 	.word	0x00001590
        /*00e8*/ 	.word	0x000000ff
        /*00ec*/ 	.word	0x00000000
        /*00f0*/ 	.short	0x0100
        /*00f2*/ 	.byte	0x0b
	.zero		1


	//   ....[2]....
        /*00f4*/ 	.word	0x000015a0
        /*00f8*/ 	.word	0x000000ff
        /*00fc*/ 	.word	0x00000018
        /*0100*/ 	.short	0x0100
        /*0102*/ 	.byte	0x0b
	.zero		1


	//   ....[3]....
        /*0104*/ 	.word	0x000015b0
        /*0108*/ 	.word	0x000000ff
        /*010c*/ 	.word	0x00000010
        /*0110*/ 	.short	0x0100
        /*0112*/ 	.byte	0x0b
	.zero		1


	//   ....[4]....
        /*0114*/ 	.word	0x000016f0
        /*0118*/ 	.word	0x000000ff
        /*011c*/ 	.word	0x00000008
        /*0120*/ 	.short	0x010a
        /*0122*/ 	.byte	0x05
	.zero		1


	//   ....[5]....
        /*0124*/ 	.word	0x00001880
        /*0128*/ 	.word	0x000000ff
        /*012c*/ 	.word	0x00000008
        /*0130*/ 	.short	0x010a
        /*0132*/ 	.byte	0x05
	.zero		1


	//   ....[6]....
        /*0134*/ 	.word	0x00001fa0
        /*0138*/ 	.word	0x000000ff
        /*013c*/ 	.word	0x00000000
        /*0140*/ 	.short	0x0107
        /*0142*/ 	.byte	0x05
	.zero		1


	//   ....[7]....
        /*0144*/ 	.word	0x00001fe0
        /*0148*/ 	.word	0x000000ff
        /*014c*/ 	.word	0x00000000
        /*0150*/ 	.short	0x0101
        /*0152*/ 	.byte	0x05
	.zero		1


	//   ....[8]....
        /*0154*/ 	.word	0x00002020
        /*0158*/ 	.word	0x000000ff
        /*015c*/ 	.word	0x00000018
        /*0160*/ 	.short	0x010a
        /*0162*/ 	.byte	0x05
	.zero		1


	//   ....[9]....
        /*0164*/ 	.word	0x000021b0
        /*0168*/ 	.word	0x000000ff
        /*016c*/ 	.word	0x00000018
        /*0170*/ 	.short	0x010a
        /*0172*/ 	.byte	0x05
	.zero		1


	//   ....[10]....
        /*0174*/ 	.word	0x000028c0
        /*0178*/ 	.word	0x000000ff
        /*017c*/ 	.word	0x00000010
        /*0180*/ 	.short	0x0107
        /*0182*/ 	.byte	0x05
	.zero		1


	//   ....[11]....
        /*0184*/ 	.word	0x00002910
        /*0188*/ 	.word	0x000000ff
        /*018c*/ 	.word	0x00000010
        /*0190*/ 	.short	0x0101
        /*0192*/ 	.byte	0x05
	.zero		1


	//   ....[12]....
        /*0194*/ 	.word	0x00002ac0
        /*0198*/ 	.word	0x0000000f
        /*019c*/ 	.word	0x00000000
        /*01a0*/ 	.short	0x010a
        /*01a2*/ 	.byte	0xff
	.zero		1


	//   ....[13]....
        /*01a4*/ 	.word	0x00002c40
        /*01a8*/ 	.word	0x0000000f
        /*01ac*/ 	.word	0x00000000
        /*01b0*/ 	.short	0x010a
        /*01b2*/ 	.byte	0xff
	.zero		1


	//   ....[14]....
        /*01b4*/ 	.word	0x000035c0
        /*01b8*/ 	.word	0x0000000f
        /*01bc*/ 	.word	0x00000008
        /*01c0*/ 	.short	0x0101
        /*01c2*/ 	.byte	0xff
	.zero		1


	//   ....[15]....
        /*01c4*/ 	.word	0x00003640
        /*01c8*/ 	.word	0x000000ff
        /*01cc*/ 	.word	0x00000008
        /*01d0*/ 	.short	0x010a
        /*01d2*/ 	.byte	0x0b
	.zero		1


	//   ....[16]....
        /*01d4*/ 	.word	0x000037c0
        /*01d8*/ 	.word	0x000000ff
        /*01dc*/ 	.word	0x00000008
        /*01e0*/ 	.short	0x010a
        /*01e2*/ 	.byte	0x0b
	.zero		1


	//   ....[17]....
        /*01e4*/ 	.word	0x00003ef0
        /*01e8*/ 	.word	0x000000ff
        /*01ec*/ 	.word	0x00000000
        /*01f0*/ 	.short	0x0107
        /*01f2*/ 	.byte	0x0b
	.zero		1


	//   ....[18]....
        /*01f4*/ 	.word	0x00003f40
        /*01f8*/ 	.word	0x000000ff
        /*01fc*/ 	.word	0x00000000
        /*0200*/ 	.short	0x0101
        /*0202*/ 	.byte	0x0b
	.zero		1


	//   ....[19]....
        /*0204*/ 	.word	0x000041b0
        /*0208*/ 	.word	0x00000006
        /*020c*/ 	.word	0x00000000
        /*0210*/ 	.short	0x0108
        /*0212*/ 	.byte	0xff
	.zero		1


	//   ....[20]....
        /*0214*/ 	.word	0x000041c0
        /*0218*/ 	.word	0x00000006
        /*021c*/ 	.word	0x00000008
        /*0220*/ 	.short	0x0108
        /*0222*/ 	.byte	0xff
	.zero		1


	//   ....[21]....
        /*0224*/ 	.word	0x000041d0
        /*0228*/ 	.word	0x00000006
        /*022c*/ 	.word	0x00000010
        /*0230*/ 	.short	0x0108
        /*0232*/ 	.byte	0xff
	.zero		1


	//   ....[22]....
        /*0234*/ 	.word	0x000041e0
        /*0238*/ 	.word	0x00000006
        /*023c*/ 	.word	0x00000018
        /*0240*/ 	.short	0x0108
        /*0242*/ 	.byte	0xff
	.zero		1


	//----- nvinfo : EIATTR_NUM_MBARRIERS
	.align		4
.L_223:
        /*0244*/ 	.byte	0x03, 0x38
        /*0246*/ 	.short	0x0004


	//----- nvinfo : EIATTR_EXIT_INSTR_OFFSETS
	.align		4
        /*0248*/ 	.byte	0x04, 0x1c
        /*024a*/ 	.short	(.L_225 - .L_224)


	//   ....[0]....
.L_224:
        /*024c*/ 	.word	0x00000030


	//   ....[1]....
        /*0250*/ 	.word	0x00000070


	//   ....[2]....
        /*0254*/ 	.word	0x00004000


	//   ....[3]....
        /*0258*/ 	.word	0x000040f0


	//   ....[4]....
        /*025c*/ 	.word	0x000041a0


	//   ....[5]....
        /*0260*/ 	.word	0x000041f0


	//----- nvinfo : EIATTR_CRS_STACK_SIZE
	.align		4
.L_225:
        /*0264*/ 	.byte	0x04, 0x1e
        /*0266*/ 	.short	(.L_227 - .L_226)
.L_226:
        /*0268*/ 	.word	0x00000000


	//----- nvinfo : EIATTR_CBANK_PARAM_SIZE
	.align		4
.L_227:
        /*026c*/ 	.byte	0x03, 0x19
        /*026e*/ 	.short	0x0038


	//----- nvinfo : EIATTR_PARAM_CBANK
	.align		4
        /*0270*/ 	.byte	0x04, 0x0a
        /*0272*/ 	.short	(.L_229 - .L_228)
	.align		4
.L_228:
        /*0274*/ 	.word	index@(.nv.constant0.cwma_batch_tiled_async_f32_2x_tile256)
        /*0278*/ 	.short	0x0380
        /*027a*/ 	.short	0x0038


	//----- nvinfo : EIATTR_SW_WAR
	.align		4
.L_229:
        /*027c*/ 	.byte	0x04, 0x36
        /*027e*/ 	.short	(.L_231 - .L_230)
.L_230:
        /*0280*/ 	.word	0x00000008
.L_231:


//--------------------- .nv.info.cwma_batch_tiled_async_f32_2x_tile128 --------------------------
	.section	.nv.info.cwma_batch_tiled_async_f32_2x_tile128,"",@"SHT_CUDA_INFO"
	.sectionflags	@""
	.align	4


	//----- nvinfo : EIATTR_CUDA_API_VERSION
	.align		4
        /*0000*/ 	.byte	0x04, 0x37
        /*0002*/ 	.short	(.L_233 - .L_232)
.L_232:
        /*0004*/ 	.word	0x00000082


	//----- nvinfo : EIATTR_KPARAM_INFO
	.align		4
.L_233:
        /*0008*/ 	.byte	0x04, 0x17
        /*000a*/ 	.short	(.L_235 - .L_234)
.L_234:
        /*000c*/ 	.word	0x00000000
        /*0010*/ 	.short	0x0008
        /*0012*/ 	.short	0x0030
        /*0014*/ 	.byte	0x00, 0xf5, 0x21, 0x00


	//----- nvinfo : EIATTR_KPARAM_INFO
	.align		4
.L_235:
        /*0018*/ 	.byte	0x04, 0x17
        /*001a*/ 	.short	(.L_237 - .L_236)
.L_236:
        /*001c*/ 	.word	0x00000000
        /*0020*/ 	.short	0x0007
        /*0022*/ 	.short	0x002c
        /*0024*/ 	.byte	0x00, 0xf0, 0x11, 0x00


	//----- nvinfo : EIATTR_KPARAM_INFO
	.align		4
.L_237:
        /*0028*/ 	.byte	0x04, 0x17
        /*002a*/ 	.short	(.L_239 - .L_238)
.L_238:
        /*002c*/ 	.word	0x00000000
        /*0030*/ 	.short	0x0006
        /*0032*/ 	.short	0x0028
        /*0034*/ 	.byte	0x00, 0xf0, 0x11, 0x00


	//----- nvinfo : EIATTR_KPARAM_INFO
	.align		4
.L_239:
        /*0038*/ 	.byte	0x04, 0x17
        /*003a*/ 	.short	(.L_241 - .L_240)
.L_240:
        /*003c*/ 	.word	0x00000000
        /*0040*/ 	.short	0x0005
        /*0042*/ 	.short	0x0024
        /*0044*/ 	.byte	0x00, 0xf0, 0x11, 0x00


	//----- nvinfo : EIATTR_KPARAM_INFO
	.align		4
.L_241:
        /*0048*/ 	.byte	0x04, 0x17
        /*004a*/ 	.short	(.L_243 - .L_242)
.L_242:
        /*004c*/ 	.word	0x00000000
        /*0050*/ 	.short	0x0004
        /*0052*/ 	.short	0x0020
        /*0054*/ 	.byte	0x00, 0xf0, 0x11, 0x00


	//----- nvinfo : EIATTR_KPARAM_INFO
	.align		4
.L_243:
        /*0058*/ 	.byte	0x04, 0x17
        /*005a*/ 	.short	(.L_245 - .L_244)
.L_244:
        /*005c*/ 	.word	0x00000000
        /*0060*/ 	.short	0x0003
        /*0062*/ 	.short	0x0018
        /*0064*/ 	.byte	0x00, 0xf5, 0x21, 0x00


	//----- nvinfo : EIATTR_KPARAM_INFO
	.align		4
.L_245:
        /*0068*/ 	.byte	0x04, 0x17
        /*006a*/ 	.short	(.L_247 - .L_246)
.L_246:
        /*006c*/ 	.word	0x00000000
        /*0070*/ 	.short	0x0002
        /*0072*/ 	.short	0x0010
        /*0074*/ 	.byte	0x00, 0xf5, 0x21, 0x00


	//----- nvinfo : EIATTR_KPARAM_INFO
	.align		4
.L_247:
        /*0078*/ 	.byte	0x04, 0x17
        /*007a*/ 	.short	(.L_249 - .L_248)
.L_248:
        /*007c*/ 	.word	0x00000000
        /*0080*/ 	.short	0x0001
        /*0082*/ 	.short	0x0008
        /*0084*/ 	.byte	0x00, 0xf5, 0x21, 0x00


	//----- nvinfo : EIATTR_KPARAM_INFO
	.align		4
.L_249:
        /*0088*/ 	.byte	0x04, 0x17
        /*008a*/ 	.short	(.L_251 - .L_250)
.L_250:
        /*008c*/ 	.word	0x00000000
        /*0090*/ 	.short	0x0000
        /*0092*/ 	.short	0x0000
        /*0094*/ 	.byte	0x00, 0xf5, 0x21, 0x00


	//----- nvinfo : EIATTR_SPARSE_MMA_MASK
	.align		4
.L_251:
        /*0098*/ 	.byte	0x03, 0x50
        /*009a*/ 	.short	0x0000


	//----- nvinfo : EIATTR_MAXREG_COUNT
	.align		4
        /*009c*/ 	.byte	0x03, 0x1b
        /*009e*/ 	.short	0x00ff


	//----- nvinfo : EIATTR_NUM_BARRIERS
	.align		4
        /*00a0*/ 	.byte	0x02, 0x4c
        /*00a2*/ 	.byte	0x01
	.zero		1


	//----- nvinfo : EIATTR_MERCURY_ISA_VERSION
	.align		4
        /*00a4*/ 	.byte	0x03, 0x5f
        /*00a6*/ 	.short	0x0101


	//----- nvinfo : EIATTR_UNUSED_LOAD_BYTE_OFFSET
	.align		4
        /*00a8*/ 	.byte	0x04, 0x44
        /*00aa*/ 	.short	(.L_253 - .L_252)


	//   ....[0]....
.L_252:
        /*00ac*/ 	.word	0x00003200
        /*00b0*/ 	.word	0x00000fff


	//----- nvinfo : EIATTR_COOP_GROUP_MASK_REGIDS
	.align		4
.L_253:
        /*00b4*/ 	.byte	0x04, 0x29
        /*00b6*/ 	.short	(.L_255 - .L_254)


	//   ....[0]....
.L_254:
        /*00b8*/ 	.word	0xffffffff


	//   ....[1]....
        /*00bc*/ 	.word	0x05000007


	//----- nvinfo : EIATTR_COOP_GROUP_INSTR_OFFSETS
	.align		4
.L_255:
        /*00c0*/ 	.byte	0x04, 0x28
        /*00c2*/ 	.short	(.L_257 - .L_256)


	//   ....[0]....
.L_256:
        /*00c4*/ 	.word	0x00001600


	//   ....[1]....
        /*00c8*/ 	.word	0x000040b0


	//----- nvinfo : EIATTR_VRC_CTA_INIT_COUNT
	.align		4
.L_257:
        /*00cc*/ 	.byte	0x02, 0x4a
	.zero		1
	.zero		1


	//----- nvinfo : EIATTR_MBARRIER_INSTR_OFFSETS
	.align		4
        /*00d0*/ 	.byte	0x04, 0x39
        /*00d2*/ 	.short	(.L_259 - .L_258)


	//   ....[0]....
.L_258:
        /*00d4*/ 	.word	0x00001580
        /*00d8*/ 	.word	0x000000ff
        /*00dc*/ 	.word	0x00000008
        /*00e0*/ 	.short	0x0100
        /*00e2*/ 	.byte	0x0b
	.zero		1


	//   ....[1]....
        /*00e4*/ 	.word	0x00001590
        /*00e8*/ 	.word	0x000000ff
        /*00ec*/ 	.word	0x00000000
        /*00f0*/ 	.short	0x0100
        /*00f2*/ 	.byte	0x0b
	.zero		1


	//   ....[2]....
        /*00f4*/ 	.word	0x000015a0
        /*00f8*/ 	.word	0x000000ff
        /*00fc*/ 	.word	0x00000018
        /*0100*/ 	.short	0x0100
        /*0102*/ 	.byte	0x0b
	.zero		1


	//   ....[3]....
        /*0104*/ 	.word	0x000015b0
        /*0108*/ 	.word	0x000000ff
        /*010c*/ 	.word	0x00000010
        /*0110*/ 	.short	0x0100
        /*0112*/ 	.byte	0x0b
	.zero		1


	//   ....[4]....
        /*0114*/ 	.word	0x000016f0
        /*0118*/ 	.word	0x000000ff
        /*011c*/ 	.word	0x00000008
        /*0120*/ 	.short	0x010a
        /*0122*/ 	.byte	0x05
	.zero		1


	//   ....[5]....
        /*0124*/ 	.word	0x00001880
        /*0128*/ 	.word	0x000000ff
        /*012c*/ 	.word	0x00000008
        /*0130*/ 	.short	0x010a
        /*0132*/ 	.byte	0x05
	.zero		1


	//   ....[6]....
        /*0134*/ 	.word	0x00001fa0
        /*0138*/ 	.word	0x000000ff
        /*013c*/ 	.word	0x00000000
        /*0140*/ 	.short	0x0107
        /*0142*/ 	.byte	0x05
	.zero		1


	//   ....[7]....
        /*0144*/ 	.word	0x00001fe0
        /*0148*/ 	.word	0x000000ff
        /*014c*/ 	.word	0x00000000
        /*0150*/ 	.short	0x0101
        /*0152*/ 	.byte	0x05
	.zero		1


	//   ....[8]....
        /*0154*/ 	.word	0x00002020
        /*0158*/ 	.word	0x000000ff
        /*015c*/ 	.word	0x00000018
        /*0160*/ 	.short	0x010a
        /*0162*/ 	.byte	0x05
	.zero		1


	//   ....[9]....
        /*0164*/ 	.word	0x000021b0
        /*0168*/ 	.word	0x000000ff
        /*016c*/ 	.word	0x00000018
        /*0170*/ 	.short	0x010a
        /*0172*/ 	.byte	0x05
	.zero		1


	//   ....[10]....
        /*0174*/ 	.word	0x000028c0
        /*0178*/ 	.word	0x000000ff
        /*017c*/ 	.word	0x00000010
        /*0180*/ 	.short	0x0107
        /*0182*/ 	.byte	0x05
	.zero		1


	//   ....[11]....
        /*0184*/ 	.word	0x00002910
        /*0188*/ 	.word	0x000000ff
        /*018c*/ 	.word	0x00000010
        /*0190*/ 	.short	0x0101
        /*0192*/ 	.byte	0x05
	.zero		1


	//   ....[12]....
        /*0194*/ 	.word	0x00002ac0
        /*0198*/ 	.word	0x0000000f
        /*019c*/ 	.word	0x00000000
        /*01a0*/ 	.short	0x010a
        /*01a2*/ 	.byte	0xff
	.zero		1


	//   ....[13]....
        /*01a4*/ 	.word	0x00002c40
        /*01a8*/ 	.word	0x0000000f
        /*01ac*/ 	.word	0x00000000
        /*01b0*/ 	.short	0x010a
        /*01b2*/ 	.byte	0xff
	.zero		1


	//   ....[14]....
        /*01b4*/ 	.word	0x000035c0
        /*01b8*/ 	.word	0x0000000f
        /*01bc*/ 	.word	0x00000008
        /*01c0*/ 	.short	0x0101
        /*01c2*/ 	.byte	0xff
	.zero		1


	//   ....[15]....
        /*01c4*/ 	.word	0x00003640
        /*01c8*/ 	.word	0x000000ff
        /*01cc*/ 	.word	0x00000008
        /*01d0*/ 	.short	0x010a
        /*01d2*/ 	.byte	0x0b
	.zero		1


	//   ....[16]....
        /*01d4*/ 	.word	0x000037c0
        /*01d8*/ 	.word	0x000000ff
        /*01dc*/ 	.word	0x00000008
        /*01e0*/ 	.short	0x010a
        /*01e2*/ 	.byte	0x0b
	.zero		1


	//   ....[17]....
        /*01e4*/ 	.word	0x00003ef0
        /*01e8*/ 	.word	0x000000ff
        /*01ec*/ 	.word	0x00000000
        /*01f0*/ 	.short	0x0107
        /*01f2*/ 	.byte	0x0b
	.zero		1


	//   ....[18]....
        /*01f4*/ 	.word	0x00003f40
        /*01f8*/ 	.word	0x000000ff
        /*01fc*/ 	.word	0x00000000
        /*0200*/ 	.short	0x0101
        /*0202*/ 	.byte	0x0b
	.zero		1


	//   ....[19]....
        /*0204*/ 	.word	0x000041b0
        /*0208*/ 	.word	0x00000006
        /*020c*/ 	.word	0x00000000
        /*0210*/ 	.short	0x0108
        /*0212*/ 	.byte	0xff
	.zero		1


	//   ....[20]....
        /*0214*/ 	.word	0x000041c0
        /*0218*/ 	.word	0x00000006
        /*021c*/ 	.word	0x00000008
        /*0220*/ 	.short	0x0108
        /*0222*/ 	.byte	0xff
	.zero		1


	//   ....[21]....
        /*0224*/ 	.word	0x000041d0
        /*0228*/ 	.word	0x00000006
        /*022c*/ 	.word	0x00000010
        /*0230*/ 	.short	0x0108
        /*0232*/ 	.byte	0xff
	.zero		1


	//   ....[22]....
        /*0234*/ 	.word	0x000041e0
        /*0238*/ 	.word	0x00000006
        /*023c*/ 	.word	0x00000018
        /*0240*/ 	.short	0x0108
        /*0242*/ 	.byte	0xff
	.zero		1


	//----- nvinfo : EIATTR_NUM_MBARRIERS
	.align		4
.L_259:
        /*0244*/ 	.byte	0x03, 0x38
        /*0246*/ 	.short	0x0004


	//----- nvinfo : EIATTR_EXIT_INSTR_OFFSETS
	.align		4
        /*0248*/ 	.byte	0x04, 0x1c
        /*024a*/ 	.short	(.L_261 - .L_260)


	//   ....[0]....
.L_260:
        /*024c*/ 	.word	0x00000030


	//   ....[1]....
        /*0250*/ 	.word	0x00000070


	//   ....[2]....
        /*0254*/ 	.word	0x00004000


	//   ....[3]....
        /*0258*/ 	.word	0x000040f0


	//   ....[4]....
        /*025c*/ 	.word	0x000041a0


	//   ....[5]....
        /*0260*/ 	.word	0x000041f0


	//----- nvinfo : EIATTR_CRS_STACK_SIZE
	.align		4
.L_261:
        /*0264*/ 	.byte	0x04, 0x1e
        /*0266*/ 	.short	(.L_263 - .L_262)
.L_262:
        /*0268*/ 	.word	0x00000000


	//----- nvinfo : EIATTR_CBANK_PARAM_SIZE
	.align		4
.L_263:
        /*026c*/ 	.byte	0x03, 0x19
        /*026e*/ 	.short	0x0038


	//----- nvinfo : EIATTR_PARAM_CBANK
	.align		4
        /*0270*/ 	.byte	0x04, 0x0a
        /*0272*/ 	.short	(.L_265 - .L_264)
	.align		4
.L_264:
        /*0274*/ 	.word	index@(.nv.constant0.cwma_batch_tiled_async_f32_2x_tile128)
        /*0278*/ 	.short	0x0380
        /*027a*/ 	.short	0x0038


	//----- nvinfo : EIATTR_SW_WAR
	.align		4
.L_265:
        /*027c*/ 	.byte	0x04, 0x36
        /*027e*/ 	.short	(.L_267 - .L_266)
.L_266:
        /*0280*/ 	.word	0x00000008
.L_267:


//--------------------- .nv.info.cwma_batch_tiled_f32_2x_tile256 --------------------------
	.section	.nv.info.cwma_batch_tiled_f32_2x_tile256,"",@"SHT_CUDA_INFO"
	.sectionflags	@""
	.align	4


	//----- nvinfo : EIATTR_CUDA_API_VERSION
	.align		4
        /*0000*/ 	.byte	0x04, 0x37
        /*0002*/ 	.short	(.L_269 - .L_268)
.L_268:
        /*0004*/ 	.word	0x00000082


	//----- nvinfo : EIATTR_KPARAM_INFO
	.align		4
.L_269:
        /*0008*/ 	.byte	0x04, 0x17
        /*000a*/ 	.short	(.L_271 - .L_270)
.L_270:
        /*000c*/ 	.word	0x00000000
        /*0010*/ 	.short	0x0008
        /*0012*/ 	.short	0x0030
        /*0014*/ 	.byte	0x00, 0xf5, 0x21, 0x00


	//----- nvinfo : EIATTR_KPARAM_INFO
	.align		4
.L_271:
        /*0018*/ 	.byte	0x04, 0x17
        /*001a*/ 	.short	(.L_273 - .L_272)
.L_272:
        /*001c*/ 	.word	0x00000000
        /*0020*/ 	.short	0x0007
        /*0022*/ 	.short	0x002c
        /*0024*/ 	.byte	0x00, 0xf0, 0x11, 0x00


	//----- nvinfo : EIATTR_KPARAM_INFO
	.align		4
.L_273:
        /*0028*/ 	.byte	0x04, 0x17
        /*002a*/ 	.short	(.L_275 - .L_274)
.L_274:
        /*002c*/ 	.word	0x00000000
        /*0030*/ 	.short	0x0006
        /*0032*/ 	.short	0x0028
        /*0034*/ 	.byte	0x00, 0xf0, 0x11, 0x00


	//----- nvinfo : EIATTR_KPARAM_INFO
	.align		4
.L_275:
        /*0038*/ 	.byte	0x04, 0x17
        /*003a*/ 	.short	(.L_277 - .L_276)
.L_276:
        /*003c*/ 	.word	0x00000000
        /*0040*/ 	.short	0x0005
        /*0042*/ 	.short	0x0024
        /*0044*/ 	.byte	0x00, 0xf0, 0x11, 0x00


	//----- nvinfo : EIATTR_KPARAM_INFO
	.align		4
.L_277:
        /*0048*/ 	.byte	0x04, 0x17
        /*004a*/ 	.short	(.L_279 - .L_278)
.L_278:
        /*004c*/ 	.word	0x00000000
        /*0050*/ 	.short	0x0004
        /*0052*/ 	.short	0x0020
        /*0054*/ 	.byte	0x00, 0xf0, 0x11, 0x00


	//----- nvinfo : EIATTR_KPARAM_INFO
	.align		4
.L_279:
        /*0058*/ 	.byte	0x04, 0x17
        /*005a*/ 	.short	(.L_281 - .L_280)
.L_280:
        /*005c*/ 	.word	0x00000000
        /*0060*/ 	.short	0x0003
        /*0062*/ 	.short	0x0018
        /*0064*/ 	.byte	0x00, 0xf5, 0x21, 0x00


	//----- nvinfo : EIATTR_KPARAM_INFO
	.align		4
.L_281:
        /*0068*/ 	.byte	0x04, 0x17
        /*006a*/ 	.short	(.L_283 - .L_282)
.L_282:
        /*006c*/ 	.word	0x00000000
        /*0070*/ 	.short	0x0002
        /*0072*/ 	.short	0x0010
        /*0074*/ 	.byte	0x00, 0xf5, 0x21, 0x00


	//----- nvinfo : EIATTR_KPARAM_INFO
	.align		4
.L_283:
        /*0078*/ 	.byte	0x04, 0x17
        /*007a*/ 	.short	(.L_285 - .L_284)
.L_284:
        /*007c*/ 	.word	0x00000000
        /*0080*/ 	.short	0x0001
        /*0082*/ 	.short	0x0008
        /*0084*/ 	.byte	0x00, 0xf5, 0x21, 0x00


	//----- nvinfo : EIATTR_KPARAM_INFO
	.align		4
.L_285:
        /*0088*/ 	.byte	0x04, 0x17
        /*008a*/ 	.short	(.L_287 - .L_286)
.L_286:
        /*008c*/ 	.word	0x00000000
        /*0090*/ 	.short	0x0000
        /*0092*/ 	.short	0x0000
        /*0094*/ 	.byte	0x00, 0xf5, 0x21, 0x00


	//----- nvinfo : EIATTR_SPARSE_MMA_MASK
	.align		4
.L_287:
        /*0098*/ 	.byte	0x03, 0x50
        /*009a*/ 	.short	0x0000


	//----- nvinfo : EIATTR_MAXREG_COUNT
	.align		4
        /*009c*/ 	.byte	0x03, 0x1b
        /*009e*/ 	.short	0x00ff


	//----- nvinfo : EIATTR_NUM_BARRIERS
	.align		4
        /*00a0*/ 	.byte	0x02, 0x4c
        /*00a2*/ 	.byte	0x01
	.zero		1


	//----- nvinfo : EIATTR_MERCURY_ISA_VERSION
	.align		4
        /*00a4*/ 	.byte	0x03, 0x5f
        /*00a6*/ 	.short	0x0101


	//----- nvinfo : EIATTR_VRC_CTA_INIT_COUNT
	.align		4
        /*00a8*/ 	.byte	0x02, 0x4a
	.zero		1
	.zero		1


	//----- nvinfo : EIATTR_EXIT_INSTR_OFFSETS
	.align		4
        /*00ac*/ 	.byte	0x04, 0x1c
        /*00ae*/ 	.short	(.L_289 - .L_288)


	//   ....[0]....
.L_288:
        /*00b0*/ 	.word	0x00000030


	//   ....[1]....
        /*00b4*/ 	.word	0x00000070


	//   ....[2]....
        /*00b8*/ 	.word	0x000000d0


	//   ....[3]....
        /*00bc*/ 	.word	0x00000c30


	//   ....[4]....
        /*00c0*/ 	.word	0x00001350


	//   ....[5]....
        /*00c4*/ 	.word	0x000013f0


	//----- nvinfo : EIATTR_CRS_STACK_SIZE
	.align		4
.L_289:
        /*00c8*/ 	.byte	0x04, 0x1e
        /*00ca*/ 	.short	(.L_291 - .L_290)
.L_290:
        /*00cc*/ 	.word	0x00000000


	//----- nvinfo : EIATTR_CBANK_PARAM_SIZE
	.align		4
.L_291:
        /*00d0*/ 	.byte	0x03, 0x19
        /*00d2*/ 	.short	0x0038


	//----- nvinfo : EIATTR_PARAM_CBANK
	.align		4
        /*00d4*/ 	.byte	0x04, 0x0a
        /*00d6*/ 	.short	(.L_293 - .L_292)
	.align		4
.L_292:
        /*00d8*/ 	.word	index@(.nv.constant0.cwma_batch_tiled_f32_2x_tile256)
        /*00dc*/ 	.short	0x0380
        /*00de*/ 	.short	0x0038


	//----- nvinfo : EIATTR_SW_WAR
	.align		4
.L_293:
        /*00e0*/ 	.byte	0x04, 0x36
        /*00e2*/ 	.short	(.L_295 - .L_294)
.L_294:
        /*00e4*/ 	.word	0x00000008
.L_295:


//--------------------- .nv.info.cwma_batch_tiled_f32_2x_tile128 --------------------------
	.section	.nv.info.cwma_batch_tiled_f32_2x_tile128,"",@"SHT_CUDA_INFO"
	.sectionflags	@""
	.align	4


	//----- nvinfo : EIATTR_CUDA_API_VERSION
	.align		4
        /*0000*/ 	.byte	0x04, 0x37
        /*0002*/ 	.short	(.L_297 - .L_296)
.L_296:
        /*0004*/ 	.word	0x00000082


	//----- nvinfo : EIATTR_KPARAM_INFO
	.align		4
.L_297:
        /*0008*/ 	.byte	0x04, 0x17
        /*000a*/ 	.short	(.L_299 - .L_298)
.L_298:
        /*000c*/ 	.word	0x00000000
        /*0010*/ 	.short	0x0008
        /*0012*/ 	.short	0x0030
        /*0014*/ 	.byte	0x00, 0xf5, 0x21, 0x00


	//----- nvinfo : EIATTR_KPARAM_INFO
	.align		4
.L_299:
        /*0018*/ 	.byte	0x04, 0x17
        /*001a*/ 	.short	(.L_301 - .L_300)
.L_300:
        /*001c*/ 	.word	0x00000000
        /*0020*/ 	.short	0x0007
        /*0022*/ 	.short	0x002c
        /*0024*/ 	.byte	0x00, 0xf0, 0x11, 0x00


	//----- nvinfo : EIATTR_KPARAM_INFO
	.align		4
.L_301:
        /*0028*/ 	.byte	0x04, 0x17
        /*002a*/ 	.short	(.L_303 - .L_302)
.L_302:
        /*002c*/ 	.word	0x00000000
        /*0030*/ 	.short	0x0006
        /*0032*/ 	.short	0x0028
        /*0034*/ 	.byte	0x00, 0xf0, 0x11, 0x00


	//----- nvinfo : EIATTR_KPARAM_INFO
	.align		4
.L_303:
        /*0038*/ 	.byte	0x04, 0x17
        /*003a*/ 	.short	(.L_305 - .L_304)
.L_304:
        /*003c*/ 	.word	0x00000000
        /*0040*/ 	.short	0x0005
        /*0042*/ 	.short	0x0024
        /*0044*/ 	.byte	0x00, 0xf0, 0x11, 0x00


	//----- nvinfo : EIATTR_KPARAM_INFO
	.align		4
.L_305:
        /*0048*/ 	.byte	0x04, 0x17
        /*004a*/ 	.short	(.L_307 - .L_306)
.L_306:
        /*004c*/ 	.word	0x00000000
        /*0050*/ 	.short	0x0004
        /*0052*/ 	.short	0x0020
        /*0054*/ 	.byte	0x00, 0xf0, 0x11, 0x00


	//----- nvinfo : EIATTR_KPARAM_INFO
	.align		4
.L_307:
        /*0058*/ 	.byte	0x04, 0x17
        /*005a*/ 	.short	(.L_309 - .L_308)
.L_308:
        /*005c*/ 	.word	0x00000000
        /*0060*/ 	.short	0x0003
        /*0062*/ 	.short	0x0018
        /*0064*/ 	.byte	0x00, 0xf5, 0x21, 0x00


	//----- nvinfo : EIATTR_KPARAM_INFO
	.align		4
.L_309:
        /*0068*/ 	.byte	0x04, 0x17
        /*006a*/ 	.short	(.L_311 - .L_310)
.L_310:
        /*006c*/ 	.word	0x00000000
        /*0070*/ 	.short	0x0002
        /*0072*/ 	.short	0x0010
        /*0074*/ 	.byte	0x00, 0xf5, 0x21, 0x00


	//----- nvinfo : EIATTR_KPARAM_INFO
	.align		4
.L_311:
        /*0078*/ 	.byte	0x04, 0x17
        /*007a*/ 	.short	(.L_313 - .L_312)
.L_312:
        /*007c*/ 	.word	0x00000000
        /*0080*/ 	.short	0x0001
        /*0082*/ 	.short	0x0008
        /*0084*/ 	.byte	0x00, 0xf5, 0x21, 0x00


	//----- nvinfo : EIATTR_KPARAM_INFO
	.align		4
.L_313:
        /*0088*/ 	.byte	0x04, 0x17
        /*008a*/ 	.short	(.L_315 - .L_314)
.L_314:
        /*008c*/ 	.word	0x00000000
        /*0090*/ 	.short	0x0000
        /*0092*/ 	.short	0x0000
        /*0094*/ 	.byte	0x00, 0xf5, 0x21, 0x00


	//----- nvinfo : EIATTR_SPARSE_MMA_MASK
	.align		4
.L_315:
        /*0098*/ 	.byte	0x03, 0x50
        /*009a*/ 	.short	0x0000


	//----- nvinfo : EIATTR_MAXREG_COUNT
	.align		4
        /*009c*/ 	.byte	0x03, 0x1b
        /*009e*/ 	.short	0x00ff


	//----- nvinfo : EIATTR_NUM_BARRIERS
	.align		4
        /*00a0*/ 	.byte	0x02, 0x4c
        /*00a2*/ 	.byte	0x01
	.zero		1


	//----- nvinfo : EIATTR_MERCURY_ISA_VERSION
	.align		4
        /*00a4*/ 	.byte	0x03, 0x5f
        /*00a6*/ 	.short	0x0101


	//----- nvinfo : EIATTR_VRC_CTA_INIT_COUNT
	.align		4
        /*00a8*/ 	.byte	0x02, 0x4a
	.zero		1
	.zero		1


	//----- nvinfo : EIATTR_EXIT_INSTR_OFFSETS
	.align		4
        /*00ac*/ 	.byte	0x04, 0x1c
        /*00ae*/ 	.short	(.L_317 - .L_316)


	//   ....[0]....
.L_316:
        /*00b0*/ 	.word	0x00000030


	//   ....[1]....
        /*00b4*/ 	.word	0x00000070


	//   ....[2]....
        /*00b8*/ 	.word	0x000000d0


	//   ....[3]....
        /*00bc*/ 	.word	0x00000c30


	//   ....[4]....
        /*00c0*/ 	.word	0x00001350


	//   ....[5]....
        /*00c4*/ 	.word	0x000013f0


	//----- nvinfo : EIATTR_CRS_STACK_SIZE
	.align		4
.L_317:
        /*00c8*/ 	.byte	0x04, 0x1e
        /*00ca*/ 	.short	(.L_319 - .L_318)
.L_318:
        /*00cc*/ 	.word	0x00000000


	//----- nvinfo : EIATTR_CBANK_PARAM_SIZE
	.align		4
.L_319:
        /*00d0*/ 	.byte	0x03, 0x19
        /*00d2*/ 	.short	0x0038


	//----- nvinfo : EIATTR_PARAM_CBANK
	.align		4
        /*00d4*/ 	.byte	0x04, 0x0a
        /*00d6*/ 	.short	(.L_321 - .L_320)
	.align		4
.L_320:
        /*00d8*/ 	.word	index@(.nv.constant0.cwma_batch_tiled_f32_2x_tile128)
        /*00dc*/ 	.short	0x0380
        /*00de*/ 	.short	0x0038


	//----- nvinfo : EIATTR_SW_WAR
	.align		4
.L_321:
        /*00e0*/ 	.byte	0x04, 0x36
        /*00e2*/ 	.short	(.L_323 - .L_322)
.L_322:
        /*00e4*/ 	.word	0x00000008
.L_323:


//--------------------- .nv.info.cwma_batch_tiled_f32_tile256 --------------------------
	.section	.nv.info.cwma_batch_tiled_f32_tile256,"",@"SHT_CUDA_INFO"
	.sectionflags	@""
	.align	4


	//----- nvinfo : EIATTR_CUDA_API_VERSION
	.align		4
        /*0000*/ 	.byte	0x04, 0x37
        /*0002*/ 	.short	(.L_325 - .L_324)
.L_324:
        /*0004*/ 	.word	0x00000082


	//----- nvinfo : EIATTR_KPARAM_INFO
	.align		4
.L_325:
        /*0008*/ 	.byte	0x04, 0x17
        /*000a*/ 	.short	(.L_327 - .L_326)
.L_326:
        /*000c*/ 	.word	0x00000000
        /*0010*/ 	.short	0x0008
        /*0012*/ 	.short	0x0030
        /*0014*/ 	.byte	0x00, 0xf5, 0x21, 0x00


	//----- nvinfo : EIATTR_KPARAM_INFO
	.align		4
.L_327:
        /*0018*/ 	.byte	0x04, 0x17
        /*001a*/ 	.short	(.L_329 - .L_328)
.L_328:
        /*001c*/ 	.word	0x00000000
        /*0020*/ 	.short	0x0007
        /*0022*/ 	.short	0x002c
        /*0024*/ 	.byte	0x00, 0xf0, 0x11, 0x00


	//----- nvinfo : EIATTR_KPARAM_INFO
	.align		4
.L_329:
        /*0028*/ 	.byte	0x04, 0x17
        /*002a*/ 	.short	(.L_331 - .L_330)
.L_330:
        /*002c*/ 	.word	0x00000000
        /*0030*/ 	.short	0x0006
        /*0032*/ 	.short	0x0028
        /*0034*/ 	.byte	0x00, 0xf0, 0x11, 0x00


	//----- nvinfo : EIATTR_KPARAM_INFO
	.align		4
.L_331:
        /*0038*/ 	.byte	0x04, 0x17
        /*003a*/ 	.short	(.L_333 - .L_332)
.L_332:
        /*003c*/ 	.word	0x00000000
        /*0040*/ 	.short	0x0005
        /*0042*/ 	.short	0x0024
        /*0044*/ 	.byte	0x00, 0xf0, 0x11, 0x00


	//----- nvinfo : EIATTR_KPARAM_INFO
	.align		4
.L_333:
        /*0048*/ 	.byte	0x04, 0x17
        /*004a*/ 	.short	(.L_335 - .L_334)
.L_334:
        /*004c*/ 	.word	0x00000000
        /*0050*/ 	.short	0x0004
        /*0052*/ 	.short	0x0020
        /*0054*/ 	.byte	0x00, 0xf0, 0x11, 0x00


	//----- nvinfo : EIATTR_KPARAM_INFO
	.align		4
.L_335:
        /*0058*/ 	.byte	0x04, 0x17
        /*005a*/ 	.short	(.L_337 - .L_336)
.L_336:
        /*005c*/ 	.word	0x00000000
        /*0060*/ 	.short	0x0003
        /*0062*/ 	.short	0x0018
        /*0064*/ 	.byte	0x00, 0xf5, 0x21, 0x00


	//----- nvinfo : EIATTR_KPARAM_INFO
	.align		4
.L_337:
        /*0068*/ 	.byte	0x04, 0x17
        /*006a*/ 	.short	(.L_339 - .L_338)
.L_338:
        /*006c*/ 	.word	0x00000000
        /*0070*/ 	.short	0x0002
        /*0072*/ 	.short	0x0010
        /*0074*/ 	.byte	0x00, 0xf5, 0x21, 0x00


	//----- nvinfo : EIATTR_KPARAM_INFO
	.align		4
.L_339:
        /*0078*/ 	.byte	0x04, 0x17
        /*007a*/ 	.short	(.L_341 - .L_340)
.L_340:
        /*007c*/ 	.word	0x00000000
        /*0080*/ 	.short	0x0001
        /*0082*/ 	.short	0x0008
        /*0084*/ 	.byte	0x00, 0xf5, 0x21, 0x00


	//----- nvinfo : EIATTR_KPARAM_INFO
	.align		4
.L_341:
        /*0088*/ 	.byte	0x04, 0x17
        /*008a*/ 	.short	(.L_343 - .L_342)
.L_342:
        /*008c*/ 	.word	0x00000000
        /*0090*/ 	.short	0x0000
        /*0092*/ 	.short	0x0000
        /*0094*/ 	.byte	0x00, 0xf5, 0x21, 0x00


	//----- nvinfo : EIATTR_SPARSE_MMA_MASK
	.align		4
.L_343:
        /*0098*/ 	.byte	0x03, 0x50
        /*009a*/ 	.short	0x0000


	//----- nvinfo : EIATTR_MAXREG_COUNT
	.align		4
        /*009c*/ 	.byte	0x03, 0x1b
        /*009e*/ 	.short	0x00ff


	//----- nvinfo : EIATTR_NUM_BARRIERS
	.align		4
        /*00a0*/ 	.byte	0x02, 0x4c
        /*00a2*/ 	.byte	0x01
	.zero		1


	//----- nvinfo : EIATTR_MERCURY_ISA_VERSION
	.align		4
        /*00a4*/ 	.byte	0x03, 0x5f
        /*00a6*/ 	.short	0x0101


	//----- nvinfo : EIATTR_VRC_CTA_INIT_COUNT
	.align		4
        /*00a8*/ 	.byte	0x02, 0x4a
	.zero		1
	.zero		1


	//----- nvinfo : EIATTR_EXIT_INSTR_OFFSETS
	.align		4
        /*00ac*/ 	.byte	0x04, 0x1c
        /*00ae*/ 	.short	(.L_345 - .L_344)


	//   ....[0]....
.L_344:
        /*00b0*/ 	.word	0x00000030


	//   ....[1]....
        /*00b4*/ 	.word	0x00000070


	//   ....[2]....
        /*00b8*/ 	.word	0x000000d0


	//   ....[3]....
        /*00bc*/ 	.word	0x000010c0


	//   ....[4]....
        /*00c0*/ 	.word	0x00001150


	//   ....[5]....
        /*00c4*/ 	.word	0x00001620


	//----- nvinfo : EIATTR_CRS_STACK_SIZE
	.align		4
.L_345:
        /*00c8*/ 	.byte	0x04, 0x1e
        /*00ca*/ 	.short	(.L_347 - .L_346)
.L_346:
        /*00cc*/ 	.word	0x00000000


	//----- nvinfo : EIATTR_CBANK_PARAM_SIZE
	.align		4
.L_347:
        /*00d0*/ 	.byte	0x03, 0x19
        /*00d2*/ 	.short	0x0038


	//----- nvinfo : EIATTR_PARAM_CBANK
	.align		4
        /*00d4*/ 	.byte	0x04, 0x0a
        /*00d6*/ 	.short	(.L_349 - .L_348)
	.align		4
.L_348:
        /*00d8*/ 	.word	index@(.nv.constant0.cwma_batch_tiled_f32_tile256)
        /*00dc*/ 	.short	0x0380
        /*00de*/ 	.short	0x0038


	//----- nvinfo : EIATTR_SW_WAR
	.align		4
.L_349:
        /*00e0*/ 	.byte	0x04, 0x36
        /*00e2*/ 	.short	(.L_351 - .L_350)
.L_350:
        /*00e4*/ 	.word	0x00000008
.L_351:


//--------------------- .nv.info.cwma_batch_tiled_f32_tile128 --------------------------
	.section	.nv.info.cwma_batch_tiled_f32_tile128,"",@"SHT_CUDA_INFO"
	.sectionflags	@""
	.align	4


	//----- nvinfo : EIATTR_CUDA_API_VERSION
	.align		4
        /*0000*/ 	.byte	0x04, 0x37
        /*0002*/ 	.short	(.L_353 - .L_352)
.L_352:
        /*0004*/ 	.word	0x00000082


	//----- nvinfo : EIATTR_KPARAM_INFO
	.align		4
.L_353:
        /*0008*/ 	.byte	0x04, 0x17
        /*000a*/ 	.short	(.L_355 - .L_354)
.L_354:
        /*000c*/ 	.word	0x00000000
        /*0010*/ 	.short	0x0008
        /*0012*/ 	.short	0x0030
        /*0014*/ 	.byte	0x00, 0xf5, 0x21, 0x00


	//----- nvinfo : EIATTR_KPARAM_INFO
	.align		4
.L_355:
        /*0018*/ 	.byte	0x04, 0x17
        /*001a*/ 	.short	(.L_357 - .L_356)
.L_356:
        /*001c*/ 	.word	0x00000000
        /*0020*/ 	.short	0x0007
        /*0022*/ 	.short	0x002c
        /*0024*/ 	.byte	0x00, 0xf0, 0x11, 0x00


	//----- nvinfo : EIATTR_KPARAM_INFO
	.align		4
.L_357:
        /*0028*/ 	.byte	0x04, 0x17
        /*002a*/ 	.short	(.L_359 - .L_358)
.L_358:
        /*002c*/ 	.word	0x00000000
        /*0030*/ 	.short	0x0006
        /*0032*/ 	.short	0x0028
        /*0034*/ 	.byte	0x00, 0xf0, 0x11, 0x00


	//----- nvinfo : EIATTR_KPARAM_INFO
	.align		4
.L_359:
        /*0038*/ 	.byte	0x04, 0x17
        /*003a*/ 	.short	(.L_361 - .L_360)
.L_360:
        /*003c*/ 	.word	0x00000000
        /*0040*/ 	.short	0x0005
        /*0042*/ 	.short	0x0024
        /*0044*/ 	.byte	0x00, 0xf0, 0x11, 0x00


	//----- nvinfo : EIATTR_KPARAM_INFO
	.align		4
.L_361:
        /*0048*/ 	.byte	0x04, 0x17
        /*004a*/ 	.short	(.L_363 - .L_362)
.L_362:
        /*004c*/ 	.word	0x00000000
        /*0050*/ 	.short	0x0004
        /*0052*/ 	.short	0x0020
        /*0054*/ 	.byte	0x00, 0xf0, 0x11, 0x00


	//----- nvinfo : EIATTR_KPARAM_INFO
	.align		4
.L_363:
        /*0058*/ 	.byte	0x04, 0x17
        /*005a*/ 	.short	(.L_365 - .L_364)
.L_364:
        /*005c*/ 	.word	0x00000000
        /*0060*/ 	.short	0x0003
        /*0062*/ 	.short	0x0018
        /*0064*/ 	.byte	0x00, 0xf5, 0x21, 0x00


	//----- nvinfo : EIATTR_KPARAM_INFO
	.align		4
.L_365:
        /*0068*/ 	.byte	0x04, 0x17
        /*006a*/ 	.short	(.L_367 - .L_366)
.L_366:
        /*006c*/ 	.word	0x00000000
        /*0070*/ 	.short	0x0002
        /*0072*/ 	.short	0x0010
        /*0074*/ 	.byte	0x00, 0xf5, 0x21, 0x00


	//----- nvinfo : EIATTR_KPARAM_INFO
	.align		4
.L_367:
        /*0078*/ 	.byte	0x04, 0x17
        /*007a*/ 	.short	(.L_369 - .L_368)
.L_368:
        /*007c*/ 	.word	0x00000000
        /*0080*/ 	.short	0x0001
        /*0082*/ 	.short	0x0008
        /*0084*/ 	.byte	0x00, 0xf5, 0x21, 0x00


	//----- nvinfo : EIATTR_KPARAM_INFO
	.align		4
.L_369:
        /*0088*/ 	.byte	0x04, 0x17
        /*008a*/ 	.short	(.L_371 - .L_370)
.L_370:
        /*008c*/ 	.word	0x00000000
        /*0090*/ 	.short	0x0000
        /*0092*/ 	.short	0x0000
        /*0094*/ 	.byte	0x00, 0xf5, 0x21, 0x00


	//----- nvinfo : EIATTR_SPARSE_MMA_MASK
	.align		4
.L_371:
        /*0098*/ 	.byte	0x03, 0x50
        /*009a*/ 	.short	0x0000


	//----- nvinfo : EIATTR_MAXREG_COUNT
	.align		4
        /*009c*/ 	.byte	0x03, 0x1b
        /*009e*/ 	.short	0x00ff


	//----- nvinfo : EIATTR_NUM_BARRIERS
	.align		4
        /*00a0*/ 	.byte	0x02, 0x4c
        /*00a2*/ 	.byte	0x01
	.zero		1


	//----- nvinfo : EIATTR_MERCURY_ISA_VERSION
	.align		4
        /*00a4*/ 	.byte	0x03, 0x5f
        /*00a6*/ 	.short	0x0101


	//----- nvinfo : EIATTR_VRC_CTA_INIT_COUNT
	.align		4
        /*00a8*/ 	.byte	0x02, 0x4a
	.zero		1
	.zero		1


	//----- nvinfo : EIATTR_EXIT_INSTR_OFFSETS
	.align		4
        /*00ac*/ 	.byte	0x04, 0x1c
        /*00ae*/ 	.short	(.L_373 - .L_372)


	//   ....[0]....
.L_372:
        /*00b0*/ 	.word	0x00000030


	//   ....[1]....
        /*00b4*/ 	.word	0x00000070


	//   ....[2]....
        /*00b8*/ 	.word	0x000000d0


	//   ....[3]....
        /*00bc*/ 	.word	0x000010c0


	//   ....[4]....
        /*00c0*/ 	.word	0x00001150


	//   ....[5]....
        /*00c4*/ 	.word	0x00001620


	//----- nvinfo : EIATTR_CRS_STACK_SIZE
	.align		4
.L_373:
        /*00c8*/ 	.byte	0x04, 0x1e
        /*00ca*/ 	.short	(.L_375 - .L_374)
.L_374:
        /*00cc*/ 	.word	0x00000000


	//----- nvinfo : EIATTR_CBANK_PARAM_SIZE
	.align		4
.L_375:
        /*00d0*/ 	.byte	0x03, 0x19
        /*00d2*/ 	.short	0x0038


	//----- nvinfo : EIATTR_PARAM_CBANK
	.align		4
        /*00d4*/ 	.byte	0x04, 0x0a
        /*00d6*/ 	.short	(.L_377 - .L_376)
	.align		4
.L_376:
        /*00d8*/ 	.word	index@(.nv.constant0.cwma_batch_tiled_f32_tile128)
        /*00dc*/ 	.short	0x0380
        /*00de*/ 	.short	0x0038


	//----- nvinfo : EIATTR_SW_WAR
	.align		4
.L_377:
        /*00e0*/ 	.byte	0x04, 0x36
        /*00e2*/ 	.short	(.L_379 - .L_378)
.L_378:
        /*00e4*/ 	.word	0x00000008
.L_379:


//--------------------- .nv.info.cwma_batch_f32   --------------------------
	.section	.nv.info.cwma_batch_f32,"",@"SHT_CUDA_INFO"
	.sectionflags	@""
	.align	4


	//----- nvinfo : EIATTR_CUDA_API_VERSION
	.align		4
        /*0000*/ 	.byte	0x04, 0x37
        /*0002*/ 	.short	(.L_381 - .L_380)
.L_380:
        /*0004*/ 	.word	0x00000082


	//----- nvinfo : EIATTR_KPARAM_INFO
	.align		4
.L_381:
        /*0008*/ 	.byte	0x04, 0x17
        /*000a*/ 	.short	(.L_383 - .L_382)
.L_382:
        /*000c*/ 	.word	0x00000000
        /*0010*/ 	.short	0x0008
        /*0012*/ 	.short	0x0030
        /*0014*/ 	.byte	0x00, 0xf5, 0x21, 0x00


	//----- nvinfo : EIATTR_KPARAM_INFO
	.align		4
.L_383:
        /*0018*/ 	.byte	0x04, 0x17
        /*001a*/ 	.short	(.L_385 - .L_384)
.L_384:
        /*001c*/ 	.word	0x00000000
        /*0020*/ 	.short	0x0007
        /*0022*/ 	.short	0x002c
        /*0024*/ 	.byte	0x00, 0xf0, 0x11, 0x00


	//----- nvinfo : EIATTR_KPARAM_INFO
	.align		4
.L_385:
        /*0028*/ 	.byte	0x04, 0x17
        /*002a*/ 	.short	(.L_387 - .L_386)
.L_386:
        /*002c*/ 	.word	0x00000000
        /*0030*/ 	.short	0x0006
        /*0032*/ 	.short	0x0028
        /*0034*/ 	.byte	0x00, 0xf0, 0x11, 0x00


	//----- nvinfo : EIATTR_KPARAM_INFO
	.align		4
.L_387:
        /*0038*/ 	.byte	0x04, 0x17
        /*003a*/ 	.short	(.L_389 - .L_388)
.L_388:
        /*003c*/ 	.word	0x00000000
        /*0040*/ 	.short	0x0005
        /*0042*/ 	.short	0x0024
        /*0044*/ 	.byte	0x00, 0xf0, 0x11, 0x00


	//----- nvinfo : EIATTR_KPARAM_INFO
	.align		4
.L_389:
        /*0048*/ 	.byte	0x04, 0x17
        /*004a*/ 	.short	(.L_391 - .L_390)
.L_390:
        /*004c*/ 	.word	0x00000000
        /*0050*/ 	.short	0x0004
        /*0052*/ 	.short	0x0020
        /*0054*/ 	.byte	0x00, 0xf0, 0x11, 0x00


	//----- nvinfo : EIATTR_KPARAM_INFO
	.align		4
.L_391:
        /*0058*/ 	.byte	0x04, 0x17
        /*005a*/ 	.short	(.L_393 - .L_392)
.L_392:
        /*005c*/ 	.word	0x00000000
        /*0060*/ 	.short	0x0003
        /*0062*/ 	.short	0x0018
        /*0064*/ 	.byte	0x00, 0xf5, 0x21, 0x00


	//----- nvinfo : EIATTR_KPARAM_INFO
	.align		4
.L_393:
        /*0068*/ 	.byte	0x04, 0x17
        /*006a*/ 	.short	(.L_395 - .L_394)
.L_394:
        /*006c*/ 	.word	0x00000000
        /*0070*/ 	.short	0x0002
        /*0072*/ 	.short	0x0010
        /*0074*/ 	.byte	0x00, 0xf5, 0x21, 0x00


	//----- nvinfo : EIATTR_KPARAM_INFO
	.align		4
.L_395:
        /*0078*/ 	.byte	0x04, 0x17
        /*007a*/ 	.short	(.L_397 - .L_396)
.L_396:
        /*007c*/ 	.word	0x00000000
        /*0080*/ 	.short	0x0001
        /*0082*/ 	.short	0x0008
        /*0084*/ 	.byte	0x00, 0xf5, 0x21, 0x00


	//----- nvinfo : EIATTR_KPARAM_INFO
	.align		4
.L_397:
        /*0088*/ 	.byte	0x04, 0x17
        /*008a*/ 	.short	(.L_399 - .L_398)
.L_398:
        /*008c*/ 	.word	0x00000000
        /*0090*/ 	.short	0x0000
        /*0092*/ 	.short	0x0000
        /*0094*/ 	.byte	0x00, 0xf5, 0x21, 0x00


	//----- nvinfo : EIATTR_SPARSE_MMA_MASK
	.align		4
.L_399:
        /*0098*/ 	.byte	0x03, 0x50
        /*009a*/ 	.short	0x0000


	//----- nvinfo : EIATTR_MAXREG_COUNT
	.align		4
        /*009c*/ 	.byte	0x03, 0x1b
        /*009e*/ 	.short	0x00ff


	//----- nvinfo : EIATTR_NUM_BARRIERS
	.align		4
        /*00a0*/ 	.byte	0x02, 0x4c
        /*00a2*/ 	.byte	0x01
	.zero		1


	//----- nvinfo : EIATTR_MERCURY_ISA_VERSION
	.align		4
        /*00a4*/ 	.byte	0x03, 0x5f
        /*00a6*/ 	.short	0x0101


	//----- nvinfo : EIATTR_UNUSED_LOAD_BYTE_OFFSET
	.align		4
        /*00a8*/ 	.byte	0x04, 0x44
        /*00aa*/ 	.short	(.L_401 - .L_400)


	//   ....[0]....
.L_400:
        /*00ac*/ 	.word	0x00000740
        /*00b0*/ 	.word	0x00000fff


	//----- nvinfo : EIATTR_VRC_CTA_INIT_COUNT
	.align		4
.L_401:
        /*00b4*/ 	.byte	0x02, 0x4a
	.zero		1
	.zero		1


	//----- nvinfo : EIATTR_EXIT_INSTR_OFFSETS
	.align		4
        /*00b8*/ 	.byte	0x04, 0x1c
        /*00ba*/ 	.short	(.L_403 - .L_402)


	//   ....[0]....
.L_402:
        /*00bc*/ 	.word	0x00000040


	//   ....[1]....
        /*00c0*/ 	.word	0x00000280


	//   ....[2]....
        /*00c4*/ 	.word	0x00000910


	//----- nvinfo : EIATTR_CRS_STACK_SIZE
	.align		4
.L_403:
        /*00c8*/ 	.byte	0x04, 0x1e
        /*00ca*/ 	.short	(.L_405 - .L_404)
.L_404:
        /*00cc*/ 	.word	0x00000000


	//----- nvinfo : EIATTR_CBANK_PARAM_SIZE
	.align		4
.L_405:
        /*00d0*/ 	.byte	0x03, 0x19
        /*00d2*/ 	.short	0x0038


	//----- nvinfo : EIATTR_PARAM_CBANK
	.align		4
        /*00d4*/ 	.byte	0x04, 0x0a
        /*00d6*/ 	.short	(.L_407 - .L_406)
	.align		4
.L_406:
        /*00d8*/ 	.word	index@(.nv.constant0.cwma_batch_f32)
        /*00dc*/ 	.short	0x0380
        /*00de*/ 	.short	0x0038


	//----- nvinfo : EIATTR_SW_WAR
	.align		4
.L_407:
        /*00e0*/ 	.byte	0x04, 0x36
        /*00e2*/ 	.short	(.L_409 - .L_408)
.L_408:
        /*00e4*/ 	.word	0x00000008
.L_409:


//--------------------- .nv.callgraph             --------------------------
	.section	.nv.callgraph,"",@"SHT_CUDA_CALLGRAPH"
	.align	4
	.sectionentsize	8
	.align		4
        /*0000*/ 	.word	0x00000000
	.align		4
        /*0004*/ 	.word	0xffffffff
	.align		4
        /*0008*/ 	.word	0x00000000
	.align		4
        /*000c*/ 	.word	0xfffffffe
	.align		4
        /*0010*/ 	.word	0x00000000
	.align		4
        /*0014*/ 	.word	0xfffffffd
	.align		4
        /*0018*/ 	.word	0x00000000
	.align		4
        /*001c*/ 	.word	0xfffffffc


//--------------------- .text.cwma_precompute_weights_oldest_first_f32 --------------------------
	.section	.text.cwma_precompute_weights_oldest_first_f32,"ax",@progbits
	.align	128
        .global         cwma_precompute_weights_oldest_first_f32
        .type           cwma_precompute_weights_oldest_first_f32,@function
        .size           cwma_precompute_weights_oldest_first_f32,(.L_x_345 - cwma_precompute_weights_oldest_first_f32)
        .other          cwma_precompute_weights_oldest_first_f32,@"STO_CUDA_ENTRY STV_DEFAULT"
cwma_precompute_weights_oldest_first_f32:
.text.cwma_precompute_weights_oldest_first_f32:
[----:B------:R-:W-:Y:S01]  /*0000*/  LDC R1, c[0x0][0x37c] ;  /* 0x0000df00ff017b82 */ /* 0x000fe20000000800 */
[----:B------:R-:W0:Y:S01]  /*0010*/  S2R R4, SR_CTAID.X ;  /* 0x0000000000047919 */ /* 0x000e220000002500 */
[----:B------:R-:W0:Y:S02]  /*0020*/  LDCU UR4, c[0x0][0x388] ;  /* 0x00007100ff0477ac */ /* 0x000e240008000800 */
[----:B0-----:R-:W-:-:S13]  /*0030*/  ISETP.GE.AND P0, PT, R4, UR4, PT ;  /* 0x0000000404007c0c */ /* 0x001fda000bf06270 */
[----:B------:R-:W-:Y:S05]  /*0040*/  @P0 EXIT ;  /* 0x000000000000094d */ /* 0x000fea0003800000 */
[----:B------:R-:W0:Y:S01]  /*0050*/  LDC.64 R2, c[0x0][0x380] ;  /* 0x0000e000ff027b82 */ /* 0x000e220000000a00 */
[----:B------:R-:W1:Y:S01]  /*0060*/  LDCU.64 UR8, c[0x0][0x358] ;  /* 0x00006b00ff0877ac */ /* 0x000e620008000a00 */
[----:B------:R-:W2:Y:S01]  /*0070*/  S2R R0, SR_TID.X ;  /* 0x0000000000007919 */ /* 0x000ea20000002100 */
[----:B------:R-:W3:Y:S01]  /*0080*/  LDCU UR4, c[0x0][0x38c] ;  /* 0x00007180ff0477ac */ /* 0x000ee20008000800 */
[----:B0-----:R-:W-:-:S06]  /*0090*/  IMAD.WIDE.U32 R2, R4, 0x4, R2 ;  /* 0x0000000404027825 */ /* 0x001fcc00078e0002 */
[----:B-1----:R-:W4:Y:S01]  /*00a0*/  LDG.E.CONSTANT R2, desc[UR8][R2.64] ;  /* 0x0000000802027981 */ /* 0x002f22000c1e9900 */
[----:B---3--:R-:W-:Y:S01]  /*00b0*/  IMAD R6, R4, UR4, RZ ;  /* 0x0000000404067c24 */ /* 0x008fe2000f8e02ff */
[----:B------:R-:W-:Y:S01]  /*00c0*/  BSSY.RECONVERGENT B0, `(.L_x_0) ;  /* 0x0000012000007945 */ /* 0x000fe20003800200 */
[----:B--2---:R-:W-:Y:S02]  /*00d0*/  ISETP.NE.AND P1, PT, R0, RZ, PT ;  /* 0x000000ff0000720c */ /* 0x004fe40003f25270 */
[----:B----4-:R-:W-:-:S04]  /*00e0*/  VIMNMX R7, PT, PT, R2, 0x1, !PT ;  /* 0x0000000102077848 */ /* 0x010fc80007fe0100 */
[----:B------:R-:W-:-:S04]  /*00f0*/  IADD3 R5, PT, PT, R7, -0x1, RZ ;  /* 0xffffffff07057810 */ /* 0x000fc80007ffe0ff */
[----:B------:R-:W-:-:S13]  /*0100*/  ISETP.GE.U32.AND P0, PT, R0, R5, PT ;  /* 0x000000050000720c */ /* 0x000fda0003f06070 */
[----:B------:R-:W-:Y:S05]  /*0110*/  @P0 BRA `(.L_x_1) ;  /* 0x0000000000300947 */ /* 0x000fea0003800000 */
[----:B------:R-:W0:Y:S08]  /*0120*/  LDC R13, c[0x0][0x360] ;  /* 0x0000d800ff0d7b82 */ /* 0x000e300000000800 */
[----:B------:R-:W1:Y:S02]  /*0130*/  LDC.64 R8, c[0x0][0x390] ;  /* 0x0000e400ff087b82 */ /* 0x000e640000000a00 */
.L_x_2:
[----:B--2---:R-:W-:Y:S02]  /*0140*/  IADD3 R2, PT, PT, R0, 0x2, RZ ;  /* 0x0000000200027810 */ /* 0x004fe40007ffe0ff */
[----:B------:R-:W-:Y:S02]  /*0150*/  IADD3 R3, PT, PT, R6, R0, RZ ;  /* 0x0000000006037210 */ /* 0x000fe40007ffe0ff */
[----:B------:R-:W-:Y:S02]  /*0160*/  I2FP.F32.S32 R10, R2 ;  /* 0x00000002000a7245 */ /* 0x000fe40000201400 */
[----:B0-----:R-:W-:Y:S01]  /*0170*/  IADD3 R0, PT, PT, R13, R0, RZ ;  /* 0x000000000d007210 */ /* 0x001fe20007ffe0ff */
[----:B-1----:R-:W-:-:S04]  /*0180*/  IMAD.WIDE R2, R3, 0x4, R8 ;  /* 0x0000000403027825 */ /* 0x002fc800078e0208 */
[----:B------:R-:W-:Y:S01]  /*0190*/  FMUL R11, R10, R10 ;  /* 0x0000000a0a0b7220 */ /* 0x000fe20000400000 */
[----:B------:R-:W-:-:S03]  /*01a0*/  ISETP.GE.AND P0, PT, R0, R5, PT ;  /* 0x000000050000720c */ /* 0x000fc60003f06270 */
[----:B------:R-:W-:-:S05]  /*01b0*/  FMUL R11, R10, R11 ;  /* 0x0000000b0a0b7220 */ /* 0x000fca0000400000 */
[----:B------:R2:W-:Y:S05]  /*01c0*/  STG.E desc[UR8][R2.64], R11 ;  /* 0x0000000b02007986 */ /* 0x0005ea000c101908 */
[----:B------:R-:W-:Y:S05]  /*01d0*/  @!P0 BRA `(.L_x_2) ;  /* 0xfffffffc00d88947 */ /* 0x000fea000383ffff */
.L_x_1:
[----:B------:R-:W-:Y:S05]  /*01e0*/  BSYNC.RECONVERGENT B0 ;  /* 0x0000000000007941 */ /* 0x000fea0003800200 */
.L_x_0:
[----:B------:R-:W-:Y:S06]  /*01f0*/  BAR.SYNC.DEFER_BLOCKING 0x0 ;  /* 0x0000000000007b1d */ /* 0x000fec0000010000 */
[----:B------:R-:W-:Y:S05]  /*0200*/  @P1 EXIT ;  /* 0x000000000000194d */ /* 0x000fea0003800000 */
[----:B------:R-:W-:Y:S01]  /*0210*/  ISETP.NE.AND P3, PT, R5, RZ, PT ;  /* 0x000000ff0500720c */ /* 0x000fe20003f65270 */
[----:B------:R-:W-:-:S12]  /*0220*/  HFMA2 R0, -RZ, RZ, 0, 0 ;  /* 0x00000000ff007431 */ /* 0x000fd800000001ff */
[----:B------:R-:W-:Y:S05]  /*0230*/  @!P3 BRA `(.L_x_3) ;  /* 0x0000000c000cb947 */ /* 0x000fea0003800000 */
[----:B------:R-:W-:Y:S02]  /*0240*/  IADD3 R0, PT, PT, R7, -0x2, RZ ;  /* 0xfffffffe07007810 */ /* 0x000fe40007ffe0ff */
[----:B------:R-:W-:Y:S02]  /*0250*/  CS2R R8, SRZ ;  /* 0x0000000000087805 */ /* 0x000fe4000001ff00 */
[----:B------:R-:W-:Y:S02]  /*0260*/  LOP3.LUT R24, R5, 0xf, RZ, 0xc0, !PT ;  /* 0x0000000f05187812 */ /* 0x000fe400078ec0ff */
[----:B------:R-:W-:Y:S02]  /*0270*/  ISETP.GE.U32.AND P0, PT, R0, 0xf, PT ;  /* 0x0000000f0000780c */ /* 0x000fe40003f06070 */
[----:B------:R-:W-:Y:S02]  /*0280*/  ISETP.NE.AND P1, PT, R24, RZ, PT ;  /* 0x000000ff1800720c */ /* 0x000fe40003f25270 */
[----:B------:R-:W-:-:S09]  /*0290*/  MOV R0, RZ ;  /* 0x000000ff00007202 */ /* 0x000fd20000000f00 */
[----:B------:R-:W-:Y:S05]  /*02a0*/  @!P0 BRA `(.L_x_4) ;  /* 0x0000000400788947 */ /* 0x000fea0003800000 */
[----:B------:R-:W0:Y:S01]  /*02b0*/  LDCU.64 UR4, c[0x0][0x390] ;  /* 0x00007200ff0477ac */ /* 0x000e220008000a00 */
[----:B------:R-:W-:Y:S02]  /*02c0*/  LOP3.LUT R9, R5, 0xfffffff0, RZ, 0xc0, !PT ;  /* 0xfffffff005097812 */ /* 0x000fe400078ec0ff */
[----:B------:R-:W-:Y:S02]  /*02d0*/  MOV R8, RZ ;  /* 0x000000ff00087202 */ /* 0x000fe40000000f00 */
[----:B------:R-:W-:Y:S02]  /*02e0*/  MOV R10, R6 ;  /* 0x00000006000a7202 */ /* 0x000fe40000000f00 */
[----:B------:R-:W-:Y:S01]  /*02f0*/  IADD3 R26, PT, PT, -R9, RZ, RZ ;  /* 0x000000ff091a7210 */ /* 0x000fe20007ffe1ff */
[----:B0-----:R-:W-:-:S04]  /*0300*/  UIADD3 UR4, UP0, UPT, UR4, 0x20, URZ ;  /* 0x0000002004047890 */ /* 0x001fc8000ff1e0ff */
[----:B------:R-:W-:-:S12]  /*0310*/  UIADD3.X UR5, UPT, UPT, URZ, UR5, URZ, UP0, !UPT ;  /* 0x00000005ff057290 */ /* 0x000fd800087fe4ff */
.L_x_5:
[----:B--2---:R-:W-:Y:S02]  /*0320*/  MOV R2, UR4 ;  /* 0x0000000400027c02 */ /* 0x004fe40008000f00 */
[----:B------:R-:W-:-:S03]  /*0330*/  MOV R3, UR5 ;  /* 0x0000000500037c02 */ /* 0x000fc60008000f00 */
[----:B------:R-:W-:-:S05]  /*0340*/  IMAD.WIDE R2, R10, 0x4, R2 ;  /* 0x000000040a027825 */ /* 0x000fca00078e0202 */
[----:B------:R-:W2:Y:S04]  /*0350*/  LDG.E R25, desc[UR8][R2.64+-0x20] ;  /* 0xffffe00802197981 */ /* 0x000ea8000c1e1900 */
[----:B------:R-:W3:Y:S04]  /*0360*/  LDG.E R11, desc[UR8][R2.64+-0x1c] ;  /* 0xffffe408020b7981 */ /* 0x000ee8000c1e1900 */
[----:B------:R-:W4:Y:S04]  /*0370*/  LDG.E R23, desc[UR8][R2.64+-0x18] ;  /* 0xffffe80802177981 */ /* 0x000f28000c1e1900 */
[----:B------:R-:W5:Y:S04]  /*0380*/  LDG.E R22, desc[UR8][R2.64+-0x14] ;  /* 0xffffec0802167981 */ /* 0x000f68000c1e1900 */
        /* <DEDUP_REMOVED lines=9> */
[----:B------:R-:W5:Y:S01]  /*0420*/  LDG.E R12, desc[UR8][R2.64+0x14] ;  /* 0x00001408020c7981 */ /* 0x000f62000c1e1900 */
[----:B--2---:R-:W-:-:S03]  /*0430*/  FADD R27, R25, -R8 ;  /* 0x80000008191b7221 */ /* 0x004fc60000000000 */
[----:B------:R-:W2:Y:S01]  /*0440*/  LDG.E R8, desc[UR8][R2.64+0x1c] ;  /* 0x00001c0802087981 */ /* 0x000ea2000c1e1900 */
[----:B------:R-:W-:-:S04]  /*0450*/  FADD R25, R27, R0 ;  /* 0x000000001b197221 */ /* 0x000fc80000000000 */
[----:B------:R-:W-:-:S04]  /*0460*/  FADD R0, R25, -R0 ;  /* 0x8000000019007221 */ /* 0x000fc80000000000 */
[----:B------:R-:W-:Y:S02]  /*0470*/  FADD R28, -R27, R0 ;  /* 0x000000001b1c7221 */ /* 0x000fe40000000100 */
[----:B------:R0:W2:Y:S02]  /*0480*/  LDG.E R0, desc[UR8][R2.64+0x18] ;  /* 0x0000180802007981 */ /* 0x0000a4000c1e1900 */
[----:B---3--:R-:W-:-:S04]  /*0490*/  FADD R28, -R28, R11 ;  /* 0x0000000b1c1c7221 */ /* 0x008fc80000000100 */
[----:B------:R-:W-:-:S04]  /*04a0*/  FADD R11, R25, R28 ;  /* 0x0000001c190b7221 */ /* 0x000fc80000000000 */
[----:B------:R-:W-:-:S04]  /*04b0*/  FADD R25, -R25, R11 ;  /* 0x0000000b19197221 */ /* 0x000fc80000000100 */
[----:B------:R-:W-:-:S04]  /*04c0*/  FADD R28, -R28, R25 ;  /* 0x000000191c1c7221 */ /* 0x000fc80000000100 */
[----:B----4-:R-:W-:-:S04]  /*04d0*/  FADD R28, -R28, R23 ;  /* 0x000000171c1c7221 */ /* 0x010fc80000000100 */
[----:B------:R-:W-:-:S04]  /*04e0*/  FADD R23, R11, R28 ;  /* 0x0000001c0b177221 */ /* 0x000fc80000000000 */
[----:B------:R-:W-:-:S04]  /*04f0*/  FADD R11, -R11, R23 ;  /* 0x000000170b0b7221 */ /* 0x000fc80000000100 */
[----:B------:R-:W-:-:S04]  /*0500*/  FADD R11, -R28, R11 ;  /* 0x0000000b1c0b7221 */ /* 0x000fc80000000100 */
[----:B-----5:R-:W-:-:S04]  /*0510*/  FADD R22, -R11, R22 ;  /* 0x000000160b167221 */ /* 0x020fc80000000100 */
[----:B------:R-:W-:-:S04]  /*0520*/  FADD R28, R23, R22 ;  /* 0x00000016171c7221 */ /* 0x000fc80000000000 */
[----:B------:R-:W-:-:S04]  /*0530*/  FADD R23, -R23, R28 ;  /* 0x0000001c17177221 */ /* 0x000fc80000000100 */
[----:B------:R-:W-:-:S04]  /*0540*/  FADD R22, -R22, R23 ;  /* 0x0000001716167221 */ /* 0x000fc80000000100 */
[----:B------:R-:W-:-:S04]  /*0550*/  FADD R21, -R22, R21 ;  /* 0x0000001516157221 */ /* 0x000fc80000000100 */
[----:B0-----:R-:W-:-:S04]  /*0560*/  FADD R3, R28, R21 ;  /* 0x000000151c037221 */ /* 0x001fc80000000000 */
[----:B------:R-:W-:-:S04]  /*0570*/  FADD R28, -R28, R3 ;  /* 0x000000031c1c7221 */ /* 0x000fc80000000100 */
[----:B------:R-:W-:-:S04]  /*0580*/  FADD R21, -R21, R28 ;  /* 0x0000001c15157221 */ /* 0x000fc80000000100 */
[----:B------:R-:W-:-:S04]  /*0590*/  FADD R20, -R21, R20 ;  /* 0x0000001415147221 */ /* 0x000fc80000000100 */
[----:B------:R-:W-:-:S04]  /*05a0*/  FADD R2, R3, R20 ;  /* 0x0000001403027221 */ /* 0x000fc80000000000 */
        /* <DEDUP_REMOVED lines=33> */
[----:B------:R-:W-:Y:S01]  /*07c0*/  FADD R3, -R12, R3 ;  /* 0x000000030c037221 */ /* 0x000fe20000000100 */
[----:B------:R-:W-:-:S04]  /*07d0*/  IADD3 R26, PT, PT, R26, 0x10, RZ ;  /* 0x000000101a1a7810 */ /* 0x000fc80007ffe0ff */
[----:B------:R-:W-:Y:S02]  /*07e0*/  ISETP.NE.AND P0, PT, R26, RZ, PT ;  /* 0x000000ff1a00720c */ /* 0x000fe40003f05270 */
[----:B------:R-:W-:Y:S01]  /*07f0*/  IADD3 R10, PT, PT, R10, 0x10, RZ ;  /* 0x000000100a0a7810 */ /* 0x000fe20007ffe0ff */
[----:B--2---:R-:W-:-:S04]  /*0800*/  FADD R3, -R3, R0 ;  /* 0x0000000003037221 */ /* 0x004fc80000000100 */
[----:B------:R-:W-:-:S04]  /*0810*/  FADD R11, R2, R3 ;  /* 0x00000003020b7221 */ /* 0x000fc80000000000 */
[----:B------:R-:W-:-:S04]  /*0820*/  FADD R2, -R2, R11 ;  /* 0x0000000b02027221 */ /* 0x000fc80000000100 */
[----:B------:R-:W-:-:S04]  /*0830*/  FADD R3, -R3, R2 ;  /* 0x0000000203037221 */ /* 0x000fc80000000100 */
[----:B------:R-:W-:-:S04]  /*0840*/  FADD R8, -R3, R8 ;  /* 0x0000000803087221 */ /* 0x000fc80000000100 */
[----:B------:R-:W-:-:S04]  /*0850*/  FADD R0, R11, R8 ;  /* 0x000000080b007221 */ /* 0x000fc80000000000 */
[----:B------:R-:W-:-:S04]  /*0860*/  FADD R11, -R11, R0 ;  /* 0x000000000b0b7221 */ /* 0x000fc80000000100 */
[----:B------:R-:W-:Y:S01]  /*0870*/  FADD R8, -R8, R11 ;  /* 0x0000000b08087221 */ /* 0x000fe20000000100 */
[----:B------:R-:W-:Y:S06]  /*0880*/  @P0 BRA `(.L_x_5) ;  /* 0xfffffff800a40947 */ /* 0x000fec000383ffff */
.L_x_4:
[----:B------:R-:W-:Y:S05]  /*0890*/  @!P1 BRA `(.L_x_3) ;  /* 0x0000000400749947 */ /* 0x000fea0003800000 */
[----:B------:R-:W-:Y:S02]  /*08a0*/  ISETP.GE.U32.AND P0, PT, R24, 0x8, PT ;  /* 0x000000081800780c */ /* 0x000fe40003f06070 */
[----:B------:R-:W-:-:S04]  /*08b0*/  LOP3.LUT R16, R5, 0x7, RZ, 0xc0, !PT ;  /* 0x0000000705107812 */ /* 0x000fc800078ec0ff */
[----:B------:R-:W-:-:S07]  /*08c0*/  ISETP.NE.AND P1, PT, R16, RZ, PT ;  /* 0x000000ff1000720c */ /* 0x000fce0003f25270 */
[----:B------:R-:W-:Y:S06]  /*08d0*/  @!P0 BRA `(.L_x_6) ;  /* 0x0000000000b08947 */ /* 0x000fec0003800000 */
[----:B--2---:R-:W0:Y:S01]  /*08e0*/  LDC.64 R2, c[0x0][0x390] ;  /* 0x0000e400ff027b82 */ /* 0x004e220000000a00 */
[----:B------:R-:W-:-:S05]  /*08f0*/  IADD3 R11, PT, PT, R6, R9, RZ ;  /* 0x00000009060b7210 */ /* 0x000fca0007ffe0ff */
[----:B0-----:R-:W-:-:S05]  /*0900*/  IMAD.WIDE R2, R11, 0x4, R2 ;  /* 0x000000040b027825 */ /* 0x001fca00078e0202 */
[----:B------:R-:W2:Y:S04]  /*0910*/  LDG.E R15, desc[UR8][R2.64] ;  /* 0x00000008020f7981 */ /* 0x000ea8000c1e1900 */
[----:B------:R-:W3:Y:S04]  /*0920*/  LDG.E R19, desc[UR8][R2.64+0x4] ;  /* 0x0000040802137981 */ /* 0x000ee8000c1e1900 */
[----:B------:R-:W4:Y:S04]  /*0930*/  LDG.E R18, desc[UR8][R2.64+0x8] ;  /* 0x0000080802127981 */ /* 0x000f28000c1e1900 */
[----:B------:R-:W5:Y:S04]  /*0940*/  LDG.E R13, desc[UR8][R2.64+0xc] ;  /* 0x00000c08020d7981 */ /* 0x000f68000c1e1900 */
[----:B------:R-:W5:Y:S04]  /*0950*/  LDG.E R12, desc[UR8][R2.64+0x10] ;  /* 0x00001008020c7981 */ /* 0x000f68000c1e1900 */
[----:B------:R-:W5:Y:S04]  /*0960*/  LDG.E R11, desc[UR8][R2.64+0x14] ;  /* 0x00001408020b7981 */ /* 0x000f68000c1e1900 */
[----:B------:R-:W5:Y:S04]  /*0970*/  LDG.E R10, desc[UR8][R2.64+0x18] ;  /* 0x00001808020a7981 */ /* 0x000f68000c1e1900 */
[----:B------:R0:W5:Y:S01]  /*0980*/  LDG.E R14, desc[UR8][R2.64+0x1c] ;  /* 0x00001c08020e7981 */ /* 0x000162000c1e1900 */
[----:B------:R-:W-:Y:S01]  /*0990*/  IADD3 R9, PT, PT, R9, 0x8, RZ ;  /* 0x0000000809097810 */ /* 0x000fe20007ffe0ff */
[----:B--2---:R-:W-:-:S04]  /*09a0*/  FADD R15, -R8, R15 ;  /* 0x0000000f080f7221 */ /* 0x004fc80000000100 */
[----:B------:R-:W-:-:S04]  /*09b0*/  FADD R17, R0, R15 ;  /* 0x0000000f00117221 */ /* 0x000fc80000000000 */
[----:B------:R-:W-:-:S04]  /*09c0*/  FADD R0, -R0, R17 ;  /* 0x0000001100007221 */ /* 0x000fc80000000100 */
[----:B------:R-:W-:-:S04]  /*09d0*/  FADD R0, -R15, R0 ;  /* 0x000000000f007221 */ /* 0x000fc80000000100 */
        /* <DEDUP_REMOVED lines=27> */
[----:B------:R-:W-:-:S07]  /*0b90*/  FADD R8, -R14, R11 ;  /* 0x0000000b0e087221 */ /* 0x000fce0000000100 */
.L_x_6:
        /* <DEDUP_REMOVED lines=11> */
[----:B------:R-:W5:Y:S01]  /*0c50*/  LDG.E R17, desc[UR8][R2.64+0xc] ;  /* 0x00000c0802117981 */ /* 0x000f62000c1e1900 */
        /* <DEDUP_REMOVED lines=16> */
[----:B------:R-:W-:-:S07]  /*0d60*/  FADD R8, -R8, R11 ;  /* 0x0000000b08087221 */ /* 0x000fce0000000100 */
.L_x_7:
[----:B------:R-:W-:Y:S05]  /*0d70*/  @!P1 BRA `(.L_x_3) ;  /* 0x00000000003c9947 */ /* 0x000fea0003800000 */
[----:B--2---:R-:W0:Y:S01]  /*0d80*/  LDC.64 R2, c[0x0][0x390] ;  /* 0x0000e400ff027b82 */ /* 0x004e220000000a00 */
[----:B------:R-:W-:Y:S02]  /*0d90*/  IADD3 R9, PT, PT, R6, R9, RZ ;  /* 0x0000000906097210 */ /* 0x000fe40007ffe0ff */
[----:B------:R-:W-:-:S07]  /*0da0*/  IADD3 R12, PT, PT, -R10, RZ, RZ ;  /* 0x000000ff0a0c7210 */ /* 0x000fce0007ffe1ff */
.L_x_8:
[----:B0-----:R-:W-:-:S06]  /*0db0*/  IMAD.WIDE R10, R9, 0x4, R2 ;  /* 0x00000004090a7825 */ /* 0x001fcc00078e0202 */
[----:B------:R-:W2:Y:S01]  /*0dc0*/  LDG.E R11, desc[UR8][R10.64] ;  /* 0x000000080a0b7981 */ /* 0x000ea2000c1e1900 */
[----:B------:R-:W-:Y:S02]  /*0dd0*/  IADD3 R12, PT, PT, R12, 0x1, RZ ;  /* 0x000000010c0c7810 */ /* 0x000fe40007ffe0ff */
[----:B------:R-:W-:Y:S02]  /*0de0*/  IADD3 R9, PT, PT, R9, 0x1, RZ ;  /* 0x0000000109097810 */ /* 0x000fe40007ffe0ff */
[----:B------:R-:W-:Y:S01]  /*0df0*/  ISETP.NE.AND P0, PT, R12, RZ, PT ;  /* 0x000000ff0c00720c */ /* 0x000fe20003f05270 */
[----:B--2---:R-:W-:-:S04]  /*0e00*/  FADD R13, R11, -R8 ;  /* 0x800000080b0d7221 */ /* 0x004fc80000000000 */
[----:B------:R-:W-:-:S04]  /*0e10*/  FADD R15, R13, R0 ;  /* 0x000000000d0f7221 */ /* 0x000fc80000000000 */
[----:B------:R-:W-:Y:S01]  /*0e20*/  FADD R8, R15, -R0 ;  /* 0x800000000f087221 */ /* 0x000fe20000000000 */
[----:B------:R-:W-:-:S03]  /*0e30*/  MOV R0, R15 ;  /* 0x0000000f00007202 */ /* 0x000fc60000000f00 */
[----:B------:R-:W-:Y:S01]  /*0e40*/  FADD R8, -R13, R8 ;  /* 0x000000080d087221 */ /* 0x000fe20000000100 */
[----:B------:R-:W-:Y:S06]  /*0e50*/  @P0 BRA `(.L_x_8) ;  /* 0xfffffffc00d40947 */ /* 0x000fec000383ffff */
[----:B------:R-:W-:-:S07]  /*0e60*/  MOV R0, R15 ;  /* 0x0000000f00007202 */ /* 0x000fce0000000f00 */
.L_x_3:
[----:B------:R-:W-:-:S04]  /*0e70*/  FMNMX R9, R0, 1.000000003171076851e-30, !PT ;  /* 0x0da2426000097809 */ /* 0x000fc80007800000 */
[----:B------:R-:W-:-:S04]  /*0e80*/  IADD3 R0, PT, PT, R9, 0x1800000, RZ ;  /* 0x0180000009007810 */ /* 0x000fc80007ffe0ff */
[----:B------:R-:W-:-:S04]  /*0e90*/  LOP3.LUT R0, R0, 0x7f800000, RZ, 0xc0, !PT ;  /* 0x7f80000000007812 */ /* 0x000fc800078ec0ff */
[----:B------:R-:W-:-:S13]  /*0ea0*/  ISETP.GT.U32.AND P0, PT, R0, 0x1ffffff, PT ;  /* 0x01ffffff0000780c */ /* 0x000fda0003f04070 */
[----:B------:R-:W-:Y:S05]  /*0eb0*/  @P0 BRA `(.L_x_9) ;  /* 0x00000000000c0947 */ /* 0x000fea0003800000 */
[----:B--2---:R-:W-:-:S07]  /*0ec0*/  MOV R2, 0xee0 ;  /* 0x00000ee000027802 */ /* 0x004fce0000000f00 */
[----:B------:R-:W-:Y:S05]  /*0ed0*/  CALL.REL.NOINC `($__internal_0_$__cuda_sm20_rcp_rn_f32_slowpath) ;  /* 0x0000001000287944 */ /* 0x000fea0003c00000 */
[----:B------:R-:W-:Y:S05]  /*0ee0*/  BRA `(.L_x_10) ;  /* 0x0000000000107947 */ /* 0x000fea0003800000 */
.L_x_9:
[----:B------:R-:W0:Y:S02]  /*0ef0*/  MUFU.RCP R8, R9 ;  /* 0x0000000900087308 */ /* 0x000e240000001000 */
[----:B0-----:R-:W-:-:S04]  /*0f00*/  FFMA R0, R9, R8, -1 ;  /* 0xbf80000009007423 */ /* 0x001fc80000000008 */
[----:B--2---:R-:W-:-:S04]  /*0f10*/  FADD.FTZ R3, -R0, -RZ ;  /* 0x800000ff00037221 */ /* 0x004fc80000010100 */
[----:B------:R-:W-:-:S07]  /*0f20*/  FFMA R8, R8, R3, R8 ;  /* 0x0000000308087223 */ /* 0x000fce0000000008 */
.L_x_10:
[----:B------:R-:W-:Y:S05]  /*0f30*/  @!P3 BRA `(.L_x_11) ;  /* 0x0000000c00fcb947 */ /* 0x000fea0003800000 */
[----:B------:R-:W-:Y:S01]  /*0f40*/  IADD3 R7, PT, PT, R7, -0x2, RZ ;  /* 0xfffffffe07077810 */ /* 0x000fe20007ffe0ff */
[----:B------:R-:W0:Y:S01]  /*0f50*/  LDCU.64 UR6, c[0x0][0x390] ;  /* 0x00007200ff0677ac */ /* 0x000e220008000a00 */
[----:B------:R-:W-:Y:S01]  /*0f60*/  HFMA2 R9, -RZ, RZ, 0, 0 ;  /* 0x00000000ff097431 */ /* 0x000fe200000001ff */
[----:B------:R-:W-:Y:S02]  /*0f70*/  LOP3.LUT R0, R5, 0x3, RZ, 0xc0, !PT ;  /* 0x0000000305007812 */ /* 0x000fe400078ec0ff */
[----:B------:R-:W-:-:S13]  /*0f80*/  ISETP.GE.U32.AND P0, PT, R7, 0x3, PT ;  /* 0x000000030700780c */ /* 0x000fda0003f06070 */
[----:B------:R-:W-:Y:S05]  /*0f90*/  @!P0 BRA `(.L_x_12) ;  /* 0x0000000800008947 */ /* 0x000fea0003800000 */
[----:B------:R-:W-:Y:S01]  /*0fa0*/  LOP3.LUT R9, R5, 0xfffffffc, RZ, 0xc0, !PT ;  /* 0xfffffffc05097812 */ /* 0x000fe200078ec0ff */
[----:B------:R-:W-:Y:S01]  /*0fb0*/  UMOV UR4, 0x8 ;  /* 0x0000000800047882 */ /* 0x000fe20000000000 */
[----:B------:R-:W-:Y:S01]  /*0fc0*/  UMOV UR5, 0x0 ;  /* 0x0000000000057882 */ /* 0x000fe20000000000 */
[----:B------:R-:W-:Y:S01]  /*0fd0*/  MOV R11, R6 ;  /* 0x00000006000b7202 */ /* 0x000fe20000000f00 */
[----:B0-----:R-:W-:Y:S01]  /*0fe0*/  UIMAD.WIDE.U32 UR4, UR6, 0x1, UR4 ;  /* 0x00000001060478a5 */ /* 0x001fe2000f8e0004 */
[----:B------:R-:W-:-:S03]  /*0ff0*/  IADD3 R10, PT, PT, -R9, RZ, RZ ;  /* 0x000000ff090a7210 */ /* 0x000fc60007ffe1ff */
[----:B------:R-:W-:Y:S01]  /*1000*/  UIADD3 UR10, UPT, UPT, UR5, UR7, URZ ;  /* 0x00000007050a7290 */ /* 0x000fe2000fffe0ff */
[----:B------:R-:W-:Y:S02]  /*1010*/  ISETP.GE.AND P0, PT, R10, RZ, PT ;  /* 0x000000ff0a00720c */ /* 0x000fe40003f06270 */
[----:B------:R-:W-:Y:S02]  /*1020*/  MOV R3, UR5 ;  /* 0x0000000500037c02 */ /* 0x000fe40008000f00 */
[----:B------:R-:W-:Y:S02]  /*1030*/  MOV R2, UR4 ;  /* 0x0000000400027c02 */ /* 0x000fe40008000f00 */
[----:B------:R-:W-:-:S07]  /*1040*/  MOV R3, UR10 ;  /* 0x0000000a00037c02 */ /* 0x000fce0008000f00 */
[----:B------:R-:W-:Y:S05]  /*1050*/  @P0 BRA `(.L_x_13) ;  /* 0x00000004008c0947 */ /* 0x000fea0003800000 */
[----:B------:R-:W-:Y:S02]  /*1060*/  IADD3 R12, PT, PT, -R10, RZ, RZ ;  /* 0x000000ff0a0c7210 */ /* 0x000fe40007ffe1ff */
[----:B------:R-:W-:Y:S02]  /*1070*/  PLOP3.LUT P0, PT, PT, PT, PT, 0x80, 0x8 ;  /* 0x000000000008781c */ /* 0x000fe40003f0f070 */
[----:B------:R-:W-:-:S13]  /*1080*/  ISETP.GT.AND P1, PT, R12, 0xc, PT ;  /* 0x0000000c0c00780c */ /* 0x000fda0003f24270 */
[----:B------:R-:W-:Y:S05]  /*1090*/  @!P1 BRA `(.L_x_14) ;  /* 0x0000000000f09947 */ /* 0x000fea0003800000 */
[----:B------:R-:W-:-:S13]  /*10a0*/  PLOP3.LUT P0, PT, PT, PT, PT, 0x8, 0x80 ;  /* 0x000000000080781c */ /* 0x000fda0003f0e170 */
.L_x_15:
[----:B--2---:R-:W-:-:S05]  /*10b0*/  IMAD.WIDE R12, R11, 0x4, R2 ;  /* 0x000000040b0c7825 */ /* 0x004fca00078e0202 */
[----:B------:R-:W2:Y:S04]  /*10c0*/  LDG.E R15, desc[UR8][R12.64+-0x8] ;  /* 0xfffff8080c0f7981 */ /* 0x000ea8000c1e1900 */
[----:B------:R-:W3:Y:S04]  /*10d0*/  LDG.E R19, desc[UR8][R12.64+-0x4] ;  /* 0xfffffc080c137981 */ /* 0x000ee8000c1e1900 */
[----:B------:R-:W4:Y:S04]  /*10e0*/  LDG.E R21, desc[UR8][R12.64] ;  /* 0x000000080c157981 */ /* 0x000f28000c1e1900 */
[----:B------:R-:W5:Y:S01]  /*10f0*/  LDG.E R23, desc[UR8][R12.64+0x4] ;  /* 0x000004080c177981 */ /* 0x000f62000c1e1900 */
[----:B------:R-:W-:Y:S01]  /*1100*/  IADD3 R25, PT, PT, R11, 0x4, RZ ;  /* 0x000000040b197810 */ /* 0x000fe20007ffe0ff */
[----:B--2---:R-:W-:-:S04]  /*1110*/  FMUL R17, R15, R8 ;  /* 0x000000080f117220 */ /* 0x004fc80000400000 */
[----:B------:R-:W-:-:S04]  /*1120*/  IMAD.WIDE R14, R25, 0x4, R2 ;  /* 0x00000004190e7825 */ /* 0x000fc800078e0202 */
[-C--:B---3--:R-:W-:Y:S01]  /*1130*/  FMUL R19, R19, R8.reuse ;  /* 0x0000000813137220 */ /* 0x088fe20000400000 */
[----:B------:R-:W-:Y:S01]  /*1140*/  STG.E desc[UR8][R12.64+-0x8], R17 ;  /* 0xfffff8110c007986 */ /* 0x000fe2000c101908 */
[----:B----4-:R-:W-:-:S03]  /*1150*/  FMUL R21, R21, R8 ;  /* 0x0000000815157220 */ /* 0x010fc60000400000 */
[----:B------:R0:W-:Y:S01]  /*1160*/  STG.E desc[UR8][R12.64+-0x4], R19 ;  /* 0xfffffc130c007986 */ /* 0x0001e2000c101908 */
[----:B-----5:R-:W-:-:S03]  /*1170*/  FMUL R23, R23, R8 ;  /* 0x0000000817177220 */ /* 0x020fc60000400000 */
[----:B------:R-:W-:Y:S04]  /*1180*/  STG.E desc[UR8][R12.64], R21 ;  /* 0x000000150c007986 */ /* 0x000fe8000c101908 */
[----:B------:R1:W-:Y:S04]  /*1190*/  STG.E desc[UR8][R12.64+0x4], R23 ;  /* 0x000004170c007986 */ /* 0x0003e8000c101908 */
[----:B------:R-:W2:Y:S04]  /*11a0*/  LDG.E R25, desc[UR8][R14.64+-0x8] ;  /* 0xfffff8080e197981 */ /* 0x000ea8000c1e1900 */
[----:B------:R-:W3:Y:S04]  /*11b0*/  LDG.E R27, desc[UR8][R14.64+-0x4] ;  /* 0xfffffc080e1b7981 */ /* 0x000ee8000c1e1900 */
[----:B------:R-:W4:Y:S04]  /*11c0*/  LDG.E R29, desc[UR8][R14.64] ;  /* 0x000000080e1d7981 */ /* 0x000f28000c1e1900 */
[----:B------:R-:W0:Y:S01]  /*11d0*/  LDG.E R16, desc[UR8][R14.64+0x4] ;  /* 0x000004080e107981 */ /* 0x000e22000c1e1900 */
[----:B------:R-:W-:Y:S01]  /*11e0*/  IADD3 R18, PT, PT, R11, 0x8, RZ ;  /* 0x000000080b127810 */ /* 0x000fe20007ffe0ff */
[-C--:B--2---:R-:W-:Y:S01]  /*11f0*/  FMUL R25, R25, R8.reuse ;  /* 0x0000000819197220 */ /* 0x084fe20000400000 */
[----:B---3--:R-:W-:-:S04]  /*1200*/  FMUL R27, R27, R8 ;  /* 0x000000081b1b7220 */ /* 0x008fc80000400000 */
[----:B------:R2:W-:Y:S01]  /*1210*/  STG.E desc[UR8][R14.64+-0x8], R25 ;  /* 0xfffff8190e007986 */ /* 0x0005e2000c101908 */
[----:B----4-:R-:W-:-:S03]  /*1220*/  FMUL R29, R29, R8 ;  /* 0x000000081d1d7220 */ /* 0x010fc60000400000 */
[----:B------:R3:W-:Y:S01]  /*1230*/  STG.E desc[UR8][R14.64+-0x4], R27 ;  /* 0xfffffc1b0e007986 */ /* 0x0007e2000c101908 */
[-C--:B0-----:R-:W-:Y:S01]  /*1240*/  FMUL R19, R16, R8.reuse ;  /* 0x0000000810137220 */ /* 0x081fe20000400000 */
[----:B------:R-:W-:Y:S02]  /*1250*/  IMAD.WIDE R16, R18, 0x4, R2 ;  /* 0x0000000412107825 */ /* 0x000fe400078e0202 */
[----:B------:R-:W-:Y:S04]  /*1260*/  STG.E desc[UR8][R14.64], R29 ;  /* 0x0000001d0e007986 */ /* 0x000fe8000c101908 */
[----:B------:R0:W-:Y:S04]  /*1270*/  STG.E desc[UR8][R14.64+0x4], R19 ;  /* 0x000004130e007986 */ /* 0x0001e8000c101908 */
[----:B-1----:R-:W4:Y:S04]  /*1280*/  LDG.E R13, desc[UR8][R16.64+-0x8] ;  /* 0xfffff808100d7981 */ /* 0x002f28000c1e1900 */
[----:B------:R-:W5:Y:S04]  /*1290*/  LDG.E R23, desc[UR8][R16.64+-0x4] ;  /* 0xfffffc0810177981 */ /* 0x000f68000c1e1900 */
[----:B------:R-:W2:Y:S04]  /*12a0*/  LDG.E R12, desc[UR8][R16.64] ;  /* 0x00000008100c7981 */ /* 0x000ea8000c1e1900 */
[----:B------:R-:W3:Y:S01]  /*12b0*/  LDG.E R18, desc[UR8][R16.64+0x4] ;  /* 0x0000040810127981 */ /* 0x000ee2000c1e1900 */
[----:B------:R-:W-:Y:S01]  /*12c0*/  IADD3 R20, PT, PT, R11, 0xc, RZ ;  /* 0x0000000c0b147810 */ /* 0x000fe20007ffe0ff */
[-C--:B----4-:R-:W-:Y:S01]  /*12d0*/  FMUL R21, R13, R8.reuse ;  /* 0x000000080d157220 */ /* 0x090fe20000400000 */
[----:B-----5:R-:W-:-:S04]  /*12e0*/  FMUL R23, R23, R8 ;  /* 0x0000000817177220 */ /* 0x020fc80000400000 */
[----:B------:R1:W-:Y:S01]  /*12f0*/  STG.E desc[UR8][R16.64+-0x8], R21 ;  /* 0xfffff81510007986 */ /* 0x0003e2000c101908 */
[-C--:B--2---:R-:W-:Y:S01]  /*1300*/  FMUL R25, R12, R8.reuse ;  /* 0x000000080c197220 */ /* 0x084fe20000400000 */
[----:B------:R-:W-:Y:S02]  /*1310*/  IMAD.WIDE R12, R20, 0x4, R2 ;  /* 0x00000004140c7825 */ /* 0x000fe400078e0202 */
[----:B------:R2:W-:Y:S02]  /*1320*/  STG.E desc[UR8][R16.64+-0x4], R23 ;  /* 0xfffffc1710007986 */ /* 0x0005e4000c101908 */
[----:B---3--:R-:W-:Y:S02]  /*1330*/  FMUL R27, R18, R8 ;  /* 0x00000008121b7220 */ /* 0x008fe40000400000 */
[----:B------:R2:W-:Y:S04]  /*1340*/  STG.E desc[UR8][R16.64], R25 ;  /* 0x0000001910007986 */ /* 0x0005e8000c101908 */
[----:B------:R2:W-:Y:S04]  /*1350*/  STG.E desc[UR8][R16.64+0x4], R27 ;  /* 0x0000041b10007986 */ /* 0x0005e8000c101908 */
[----:B0-----:R-:W3:Y:S04]  /*1360*/  LDG.E R15, desc[UR8][R12.64+-0x8] ;  /* 0xfffff8080c0f7981 */ /* 0x001ee8000c1e1900 */
[----:B------:R-:W4:Y:S04]  /*1370*/  LDG.E R19, desc[UR8][R12.64+-0x4] ;  /* 0xfffffc080c137981 */ /* 0x000f28000c1e1900 */
[----:B------:R-:W5:Y:S04]  /*1380*/  LDG.E R29, desc[UR8][R12.64] ;  /* 0x000000080c1d7981 */ /* 0x000f68000c1e1900 */
[----:B------:R-:W1:Y:S01]  /*1390*/  LDG.E R14, desc[UR8][R12.64+0x4] ;  /* 0x000004080c0e7981 */ /* 0x000e62000c1e1900 */
[----:B------:R-:W-:-:S02]  /*13a0*/  IADD3 R10, PT, PT, R10, 0x10, RZ ;  /* 0x000000100a0a7810 */ /* 0x000fc40007ffe0ff */
[----:B------:R-:W-:Y:S02]  /*13b0*/  IADD3 R11, PT, PT, R11, 0x10, RZ ;  /* 0x000000100b0b7810 */ /* 0x000fe40007ffe0ff */
[----:B------:R-:W-:Y:S01]  /*13c0*/  ISETP.GE.AND P1, PT, R10, -0xc, PT ;  /* 0xfffffff40a00780c */ /* 0x000fe20003f26270 */
[-C--:B---3--:R-:W-:Y:S01]  /*13d0*/  FMUL R15, R15, R8.reuse ;  /* 0x000000080f0f7220 */ /* 0x088fe20000400000 */
[----:B----4-:R-:W-:-:S04]  /*13e0*/  FMUL R19, R19, R8 ;  /* 0x0000000813137220 */ /* 0x010fc80000400000 */
[----:B------:R2:W-:Y:S01]  /*13f0*/  STG.E desc[UR8][R12.64+-0x8], R15 ;  /* 0xfffff80f0c007986 */ /* 0x0005e2000c101908 */
[----:B-----5:R-:W-:-:S03]  /*1400*/  FMUL R29, R29, R8 ;  /* 0x000000081d1d7220 */ /* 0x020fc60000400000 */
[----:B------:R2:W-:Y:S01]  /*1410*/  STG.E desc[UR8][R12.64+-0x4], R19 ;  /* 0xfffffc130c007986 */ /* 0x0005e2000c101908 */
[----:B-1----:R-:W-:-:S03]  /*1420*/  FMUL R21, R14, R8 ;  /* 0x000000080e157220 */ /* 0x002fc60000400000 */
[----:B------:R2:W-:Y:S04]  /*1430*/  STG.E desc[UR8][R12.64], R29 ;  /* 0x0000001d0c007986 */ /* 0x0005e8000c101908 */
[----:B------:R2:W-:Y:S01]  /*1440*/  STG.E desc[UR8][R12.64+0x4], R21 ;  /* 0x000004150c007986 */ /* 0x0005e2000c101908 */
[----:B------:R-:W-:Y:S05]  /*1450*/  @!P1 BRA `(.L_x_15) ;  /* 0xfffffffc00149947 */ /* 0x000fea000383ffff */
.L_x_14:
[----:B--2---:R-:W-:-:S04]  /*1460*/  IADD3 R12, PT, PT, -R10, RZ, RZ ;  /* 0x000000ff0a0c7210 */ /* 0x004fc80007ffe1ff */
[----:B------:R-:W-:-:S13]  /*1470*/  ISETP.GT.AND P1, PT, R12, 0x4, PT ;  /* 0x000000040c00780c */ /* 0x000fda0003f24270 */
[----:B------:R-:W-:Y:S05]  /*1480*/  @!P1 BRA `(.L_x_16) ;  /* 0x0000000000789947 */ /* 0x000fea0003800000 */
[----:B------:R-:W-:-:S05]  /*1490*/  IMAD.WIDE R12, R11, 0x4, R2 ;  /* 0x000000040b0c7825 */ /* 0x000fca00078e0202 */
        /* <DEDUP_REMOVED lines=8> */
[----:B------:R0:W-:Y:S01]  /*1520*/  STG.E desc[UR8][R12.64+-0x8], R17 ;  /* 0xfffff8110c007986 */ /* 0x0001e2000c101908 */
[----:B----4-:R-:W-:-:S03]  /*1530*/  FMUL R21, R21, R8 ;  /* 0x0000000815157220 */ /* 0x010fc60000400000 */
[----:B------:R1:W-:Y:S01]  /*1540*/  STG.E desc[UR8][R12.64+-0x4], R19 ;  /* 0xfffffc130c007986 */ /* 0x0003e2000c101908 */
[----:B-----5:R-:W-:-:S03]  /*1550*/  FMUL R23, R23, R8 ;  /* 0x0000000817177220 */ /* 0x020fc60000400000 */
[----:B------:R1:W-:Y:S04]  /*1560*/  STG.E desc[UR8][R12.64], R21 ;  /* 0x000000150c007986 */ /* 0x0003e8000c101908 */
[----:B------:R1:W-:Y:S04]  /*1570*/  STG.E desc[UR8][R12.64+0x4], R23 ;  /* 0x000004170c007986 */ /* 0x0003e8000c101908 */
[----:B------:R-:W2:Y:S04]  /*1580*/  LDG.E R25, desc[UR8][R14.64+-0x8] ;  /* 0xfffff8080e197981 */ /* 0x000ea8000c1e1900 */
[----:B------:R-:W3:Y:S04]  /*1590*/  LDG.E R27, desc[UR8][R14.64+-0x4] ;  /* 0xfffffc080e1b7981 */ /* 0x000ee8000c1e1900 */
[----:B------:R-:W4:Y:S04]  /*15a0*/  LDG.E R29, desc[UR8][R14.64] ;  /* 0x000000080e1d7981 */ /* 0x000f28000c1e1900 */
[----:B------:R-:W0:Y:S01]  /*15b0*/  LDG.E R16, desc[UR8][R14.64+0x4] ;  /* 0x000004080e107981 */ /* 0x000e22000c1e1900 */
[----:B------:R-:W-:-:S02]  /*15c0*/  PLOP3.LUT P0, PT, PT, PT, PT, 0x8, 0x80 ;  /* 0x000000000080781c */ /* 0x000fc40003f0e170 */
[----:B------:R-:W-:Y:S02]  /*15d0*/  IADD3 R10, PT, PT, R10, 0x8, RZ ;  /* 0x000000080a0a7810 */ /* 0x000fe40007ffe0ff */
[----:B------:R-:W-:Y:S01]  /*15e0*/  IADD3 R11, PT, PT, R11, 0x8, RZ ;  /* 0x000000080b0b7810 */ /* 0x000fe20007ffe0ff */
[-C--:B--2---:R-:W-:Y:S01]  /*15f0*/  FMUL R25, R25, R8.reuse ;  /* 0x0000000819197220 */ /* 0x084fe20000400000 */
[----:B---3--:R-:W-:-:S04]  /*1600*/  FMUL R27, R27, R8 ;  /* 0x000000081b1b7220 */ /* 0x008fc80000400000 */
[----:B------:R1:W-:Y:S01]  /*1610*/  STG.E desc[UR8][R14.64+-0x8], R25 ;  /* 0xfffff8190e007986 */ /* 0x0003e2000c101908 */
[----:B----4-:R-:W-:-:S03]  /*1620*/  FMUL R29, R29, R8 ;  /* 0x000000081d1d7220 */ /* 0x010fc60000400000 */
[----:B------:R1:W-:Y:S01]  /*1630*/  STG.E desc[UR8][R14.64+-0x4], R27 ;  /* 0xfffffc1b0e007986 */ /* 0x0003e2000c101908 */
[----:B0-----:R-:W-:-:S03]  /*1640*/  FMUL R17, R16, R8 ;  /* 0x0000000810117220 */ /* 0x001fc60000400000 */
[----:B------:R1:W-:Y:S04]  /*1650*/  STG.E desc[UR8][R14.64], R29 ;  /* 0x0000001d0e007986 */ /* 0x0003e8000c101908 */
[----:B------:R1:W-:Y:S02]  /*1660*/  STG.E desc[UR8][R14.64+0x4], R17 ;  /* 0x000004110e007986 */ /* 0x0003e4000c101908 */
.L_x_16:
[----:B------:R-:W-:-:S13]  /*1670*/  ISETP.NE.OR P0, PT, R10, RZ, P0 ;  /* 0x000000ff0a00720c */ /* 0x000fda0000705670 */
[----:B------:R-:W-:Y:S05]  /*1680*/  @!P0 BRA `(.L_x_12) ;  /* 0x0000000000448947 */ /* 0x000fea0003800000 */
.L_x_13:
[----:B-12---:R-:W-:-:S05]  /*1690*/  IMAD.WIDE R12, R11, 0x4, R2 ;  /* 0x000000040b0c7825 */ /* 0x006fca00078e0202 */
[----:B------:R-:W2:Y:S04]  /*16a0*/  LDG.E R15, desc[UR8][R12.64+-0x8] ;  /* 0xfffff8080c0f7981 */ /* 0x000ea8000c1e1900 */
[----:B------:R-:W3:Y:S04]  /*16b0*/  LDG.E R17, desc[UR8][R12.64+-0x4] ;  /* 0xfffffc080c117981 */ /* 0x000ee8000c1e1900 */
[----:B------:R-:W4:Y:S04]  /*16c0*/  LDG.E R19, desc[UR8][R12.64] ;  /* 0x000000080c137981 */ /* 0x000f28000c1e1900 */
[----:B------:R-:W5:Y:S01]  /*16d0*/  LDG.E R21, desc[UR8][R12.64+0x4] ;  /* 0x000004080c157981 */ /* 0x000f62000c1e1900 */
[----:B------:R-:W-:-:S02]  /*16e0*/  IADD3 R10, PT, PT, R10, 0x4, RZ ;  /* 0x000000040a0a7810 */ /* 0x000fc40007ffe0ff */
[----:B------:R-:W-:Y:S02]  /*16f0*/  IADD3 R11, PT, PT, R11, 0x4, RZ ;  /* 0x000000040b0b7810 */ /* 0x000fe40007ffe0ff */
[----:B------:R-:W-:Y:S01]  /*1700*/  ISETP.NE.AND P0, PT, R10, RZ, PT ;  /* 0x000000ff0a00720c */ /* 0x000fe20003f05270 */
[-C--:B--2---:R-:W-:Y:S01]  /*1710*/  FMUL R15, R15, R8.reuse ;  /* 0x000000080f0f7220 */ /* 0x084fe20000400000 */
[----:B---3--:R-:W-:-:S04]  /*1720*/  FMUL R17, R17, R8 ;  /* 0x0000000811117220 */ /* 0x008fc80000400000 */
[----:B------:R2:W-:Y:S01]  /*1730*/  STG.E desc[UR8][R12.64+-0x8], R15 ;  /* 0xfffff80f0c007986 */ /* 0x0005e2000c101908 */
[----:B----4-:R-:W-:-:S03]  /*1740*/  FMUL R19, R19, R8 ;  /* 0x0000000813137220 */ /* 0x010fc60000400000 */
[----:B------:R2:W-:Y:S01]  /*1750*/  STG.E desc[UR8][R12.64+-0x4], R17 ;  /* 0xfffffc110c007986 */ /* 0x0005e2000c101908 */
[----:B-----5:R-:W-:-:S03]  /*1760*/  FMUL R21, R21, R8 ;  /* 0x0000000815157220 */ /* 0x020fc60000400000 */
[----:B------:R2:W-:Y:S04]  /*1770*/  STG.E desc[UR8][R12.64], R19 ;  /* 0x000000130c007986 */ /* 0x0005e8000c101908 */
[----:B------:R2:W-:Y:S01]  /*1780*/  STG.E desc[UR8][R12.64+0x4], R21 ;  /* 0x000004150c007986 */ /* 0x0005e2000c101908 */
[----:B------:R-:W-:Y:S05]  /*1790*/  @P0 BRA `(.L_x_13) ;  /* 0xfffffffc00bc0947 */ /* 0x000fea000383ffff */
.L_x_12:
[----:B------:R-:W-:Y:S02]  /*17a0*/  ISETP.NE.AND P0, PT, R0, RZ, PT ;  /* 0x000000ff0000720c */ /* 0x000fe40003f05270 */
[----:B------:R-:W-:Y:S02]  /*17b0*/  LOP3.LUT R24, R5, 0xf, RZ, 0xc0, !PT ;  /* 0x0000000f05187812 */ /* 0x000fe400078ec0ff */
[----:B------:R-:W-:Y:S02]  /*17c0*/  ISETP.GE.U32.AND P3, PT, R7, 0xf, PT ;  /* 0x0000000f0700780c */ /* 0x000fe40003f66070 */
[----:B------:R-:W-:-:S07]  /*17d0*/  ISETP.NE.AND P1, PT, R24, RZ, PT ;  /* 0x000000ff1800720c */ /* 0x000fce0003f25270 */
[----:B------:R-:W-:Y:S06]  /*17e0*/  @!P0 BRA `(.L_x_17) ;  /* 0x00000000002c8947 */ /* 0x000fec0003800000 */
[----:B------:R-:W3:Y:S01]  /*17f0*/  LDC.64 R10, c[0x0][0x390] ;  /* 0x0000e400ff0a7b82 */ /* 0x000ee20000000a00 */
[----:B------:R-:W-:Y:S02]  /*1800*/  IADD3 R9, PT, PT, R6, R9, RZ ;  /* 0x0000000906097210 */ /* 0x000fe40007ffe0ff */
[----:B-12---:R-:W-:-:S07]  /*1810*/  IADD3 R12, PT, PT, -R0, RZ, RZ ;  /* 0x000000ff000c7210 */ /* 0x006fce0007ffe1ff */
.L_x_18:
[----:B---34-:R-:W-:-:S05]  /*1820*/  IMAD.WIDE R2, R9, 0x4, R10 ;  /* 0x0000000409027825 */ /* 0x018fca00078e020a */
[----:B------:R-:W2:Y:S01]  /*1830*/  LDG.E R13, desc[UR8][R2.64] ;  /* 0x00000008020d7981 */ /* 0x000ea2000c1e1900 */
[----:B------:R-:W-:Y:S02]  /*1840*/  IADD3 R12, PT, PT, R12, 0x1, RZ ;  /* 0x000000010c0c7810 */ /* 0x000fe40007ffe0ff */
[----:B------:R-:W-:Y:S02]  /*1850*/  IADD3 R9, PT, PT, R9, 0x1, RZ ;  /* 0x0000000109097810 */ /* 0x000fe40007ffe0ff */
[----:B------:R-:W-:Y:S01]  /*1860*/  ISETP.NE.AND P2, PT, R12, RZ, PT ;  /* 0x000000ff0c00720c */ /* 0x000fe20003f45270 */
[----:B--2---:R-:W-:-:S05]  /*1870*/  FMUL R13, R13, R8 ;  /* 0x000000080d0d7220 */ /* 0x004fca0000400000 */
[----:B------:R4:W-:Y:S07]  /*1880*/  STG.E desc[UR8][R2.64], R13 ;  /* 0x0000000d02007986 */ /* 0x0009ee000c101908 */
[----:B------:R-:W-:Y:S05]  /*1890*/  @P2 BRA `(.L_x_18) ;  /* 0xfffffffc00e02947 */ /* 0x000fea000383ffff */
.L_x_17:
[----:B------:R-:W-:Y:S01]  /*18a0*/  CS2R R8, SRZ ;  /* 0x0000000000087805 */ /* 0x000fe2000001ff00 */
[----:B------:R-:W-:Y:S06]  /*18b0*/  @!P3 BRA `(.L_x_19) ;  /* 0x0000000000b4b947 */ /* 0x000fec0003800000 */
[----:B------:R-:W-:Y:S01]  /*18c0*/  LOP3.LUT R9, R5, 0xfffffff0, RZ, 0xc0, !PT ;  /* 0xfffffff005097812 */ /* 0x000fe200078ec0ff */
[----:B------:R-:W-:Y:S01]  /*18d0*/  HFMA2 R8, -RZ, RZ, 0, 0 ;  /* 0x00000000ff087431 */ /* 0x000fe200000001ff */
[----:B0-----:R-:W-:Y:S01]  /*18e0*/  UIADD3 UR6, UP0, UPT, UR6, 0x20, URZ ;  /* 0x0000002006067890 */ /* 0x001fe2000ff1e0ff */
[----:B------:R-:W-:Y:S02]  /*18f0*/  MOV R10, R6 ;  /* 0x00000006000a7202 */ /* 0x000fe40000000f00 */
[----:B-1----:R-:W-:Y:S01]  /*1900*/  IADD3 R25, PT, PT, -R9, RZ, RZ ;  /* 0x000000ff09197210 */ /* 0x002fe20007ffe1ff */
[----:B------:R-:W-:-:S12]  /*1910*/  UIADD3.X UR7, UPT, UPT, URZ, UR7, URZ, UP0, !UPT ;  /* 0x00000007ff077290 */ /* 0x000fd800087fe4ff */
.L_x_20:
[----:B----4-:R-:W-:Y:S02]  /*1920*/  MOV R2, UR6 ;  /* 0x0000000600027c02 */ /* 0x010fe40008000f00 */
[----:B------:R-:W-:-:S03]  /*1930*/  MOV R3, UR7 ;  /* 0x0000000700037c02 */ /* 0x000fc60008000f00 */
[----:B------:R-:W-:-:S05]  /*1940*/  IMAD.WIDE R2, R10, 0x4, R2 ;  /* 0x000000040a027825 */ /* 0x000fca00078e0202 */
[----:B------:R-:W3:Y:S04]  /*1950*/  LDG.E R23, desc[UR8][R2.64+-0x20] ;  /* 0xffffe00802177981 */ /* 0x000ee8000c1e1900 */
[----:B------:R-:W4:Y:S04]  /*1960*/  LDG.E R27, desc[UR8][R2.64+-0x1c] ;  /* 0xffffe408021b7981 */ /* 0x000f28000c1e1900 */
[----:B------:R-:W5:Y:S04]  /*1970*/  LDG.E R22, desc[UR8][R2.64+-0x18] ;  /* 0xffffe80802167981 */ /* 0x000f68000c1e1900 */
[----:B--2---:R-:W2:Y:S04]  /*1980*/  LDG.E R21, desc[UR8][R2.64+-0x14] ;  /* 0xffffec0802157981 */ /* 0x004ea8000c1e1900 */
[----:B------:R-:W2:Y:S04]  /*1990*/  LDG.E R20, desc[UR8][R2.64+-0x10] ;  /* 0xfffff00802147981 */ /* 0x000ea8000c1e1900 */
        /* <DEDUP_REMOVED lines=8> */
[----:B------:R-:W2:Y:S01]  /*1a20*/  LDG.E R11, desc[UR8][R2.64+0x14] ;  /* 0x00001408020b7981 */ /* 0x000ea2000c1e1900 */
[----:B---3--:R-:W-:-:S03]  /*1a30*/  FADD R26, R23, R8 ;  /* 0x00000008171a7221 */ /* 0x008fc60000000000 */
[----:B------:R-:W3:Y:S04]  /*1a40*/  LDG.E R8, desc[UR8][R2.64+0x18] ;  /* 0x0000180802087981 */ /* 0x000ee8000c1e1900 */
[----:B------:R-:W3:Y:S01]  /*1a50*/  LDG.E R23, desc[UR8][R2.64+0x1c] ;  /* 0x00001c0802177981 */ /* 0x000ee2000c1e1900 */
[----:B----4-:R-:W-:Y:S01]  /*1a60*/  FADD R27, R26, R27 ;  /* 0x0000001b1a1b7221 */ /* 0x010fe20000000000 */
[----:B------:R-:W-:Y:S02]  /*1a70*/  IADD3 R25, PT, PT, R25, 0x10, RZ ;  /* 0x0000001019197810 */ /* 0x000fe40007ffe0ff */
[----:B------:R-:W-:Y:S01]  /*1a80*/  IADD3 R10, PT, PT, R10, 0x10, RZ ;  /* 0x000000100a0a7810 */ /* 0x000fe20007ffe0ff */
[----:B-----5:R-:W-:Y:S01]  /*1a90*/  FADD R22, R27, R22 ;  /* 0x000000161b167221 */ /* 0x020fe20000000000 */
[----:B------:R-:W-:-:S03]  /*1aa0*/  ISETP.NE.AND P2, PT, R25, RZ, PT ;  /* 0x000000ff1900720c */ /* 0x000fc60003f45270 */
[----:B--2---:R-:W-:-:S04]  /*1ab0*/  FADD R21, R22, R21 ;  /* 0x0000001516157221 */ /* 0x004fc80000000000 */
[----:B------:R-:W-:-:S04]  /*1ac0*/  FADD R20, R21, R20 ;  /* 0x0000001415147221 */ /* 0x000fc80000000000 */
        /* <DEDUP_REMOVED lines=9> */
[----:B---3--:R-:W-:-:S04]  /*1b60*/  FADD R8, R11, R8 ;  /* 0x000000080b087221 */ /* 0x008fc80000000000 */
[----:B------:R-:W-:Y:S01]  /*1b70*/  FADD R8, R8, R23 ;  /* 0x0000001708087221 */ /* 0x000fe20000000000 */
[----:B------:R-:W-:Y:S06]  /*1b80*/  @P2 BRA `(.L_x_20) ;  /* 0xfffffffc00642947 */ /* 0x000fec000383ffff */
.L_x_19:
[----:B------:R-:W-:Y:S05]  /*1b90*/  @!P1 BRA `(.L_x_21) ;  /* 0x0000000000c89947 */ /* 0x000fea0003800000 */
[----:B------:R-:W-:Y:S02]  /*1ba0*/  ISETP.GE.U32.AND P1, PT, R24, 0x8, PT ;  /* 0x000000081800780c */ /* 0x000fe40003f26070 */
[----:B------:R-:W-:-:S04]  /*1bb0*/  LOP3.LUT R11, R5, 0x7, RZ, 0xc0, !PT ;  /* 0x00000007050b7812 */ /* 0x000fc800078ec0ff */
[----:B------:R-:W-:-:S07]  /*1bc0*/  ISETP.NE.AND P2, PT, R11, RZ, PT ;  /* 0x000000ff0b00720c */ /* 0x000fce0003f45270 */
[----:B------:R-:W-:Y:S06]  /*1bd0*/  @!P1 BRA `(.L_x_22) ;  /* 0x0000000000509947 */ /* 0x000fec0003800000 */
[----:B----4-:R-:W3:Y:S01]  /*1be0*/  LDC.64 R2, c[0x0][0x390] ;  /* 0x0000e400ff027b82 */ /* 0x010ee20000000a00 */
[----:B------:R-:W-:-:S05]  /*1bf0*/  IADD3 R5, PT, PT, R6, R9, RZ ;  /* 0x0000000906057210 */ /* 0x000fca0007ffe0ff */
[----:B---3--:R-:W-:-:S05]  /*1c00*/  IMAD.WIDE R2, R5, 0x4, R2 ;  /* 0x0000000405027825 */ /* 0x008fca00078e0202 */
[----:B------:R-:W3:Y:S04]  /*1c10*/  LDG.E R5, desc[UR8][R2.64] ;  /* 0x0000000802057981 */ /* 0x000ee8000c1e1900 */
[----:B------:R-:W4:Y:S04]  /*1c20*/  LDG.E R10, desc[UR8][R2.64+0x4] ;  /* 0x00000408020a7981 */ /* 0x000f28000c1e1900 */
[----:B-12---:R-:W2:Y:S04]  /*1c30*/  LDG.E R12, desc[UR8][R2.64+0x8] ;  /* 0x00000808020c7981 */ /* 0x006ea8000c1e1900 */
[----:B------:R-:W5:Y:S04]  /*1c40*/  LDG.E R14, desc[UR8][R2.64+0xc] ;  /* 0x00000c08020e7981 */ /* 0x000f68000c1e1900 */
[----:B------:R-:W5:Y:S04]  /*1c50*/  LDG.E R16, desc[UR8][R2.64+0x10] ;  /* 0x0000100802107981 */ /* 0x000f68000c1e1900 */
[----:B------:R-:W5:Y:S04]  /*1c60*/  LDG.E R18, desc[UR8][R2.64+0x14] ;  /* 0x0000140802127981 */ /* 0x000f68000c1e1900 */
[----:B------:R-:W5:Y:S04]  /*1c70*/  LDG.E R20, desc[UR8][R2.64+0x18] ;  /* 0x0000180802147981 */ /* 0x000f68000c1e1900 */
[----:B------:R-:W5:Y:S01]  /*1c80*/  LDG.E R22, desc[UR8][R2.64+0x1c] ;  /* 0x00001c0802167981 */ /* 0x000f62000c1e1900 */
[----:B------:R-:W-:Y:S01]  /*1c90*/  IADD3 R9, PT, PT, R9, 0x8, RZ ;  /* 0x0000000809097810 */ /* 0x000fe20007ffe0ff */
[----:B---3--:R-:W-:-:S04]  /*1ca0*/  FADD R5, R8, R5 ;  /* 0x0000000508057221 */ /* 0x008fc80000000000 */
[----:B----4-:R-:W-:-:S04]  /*1cb0*/  FADD R5, R5, R10 ;  /* 0x0000000a05057221 */ /* 0x010fc80000000000 */
[----:B--2---:R-:W-:-:S04]  /*1cc0*/  FADD R5, R5, R12 ;  /* 0x0000000c05057221 */ /* 0x004fc80000000000 */
[----:B-----5:R-:W-:-:S04]  /*1cd0*/  FADD R5, R5, R14 ;  /* 0x0000000e05057221 */ /* 0x020fc80000000000 */
[----:B------:R-:W-:-:S04]  /*1ce0*/  FADD R5, R5, R16 ;  /* 0x0000001005057221 */ /* 0x000fc80000000000 */
[----:B------:R-:W-:-:S04]  /*1cf0*/  FADD R5, R5, R18 ;  /* 0x0000001205057221 */ /* 0x000fc80000000000 */
[----:B------:R-:W-:-:S04]  /*1d00*/  FADD R5, R5, R20 ;  /* 0x0000001405057221 */ /* 0x000fc80000000000 */
[----:B------:R-:W-:-:S07]  /*1d10*/  FADD R8, R5, R22 ;  /* 0x0000001605087221 */ /* 0x000fce0000000000 */
.L_x_22:
[----:B------:R-:W-:Y:S05]  /*1d20*/  @!P2 BRA `(.L_x_21) ;  /* 0x000000000064a947 */ /* 0x000fea0003800000 */
[----:B------:R-:W-:-:S13]  /*1d30*/  ISETP.GE.U32.AND P1, PT, R11, 0x4, PT ;  /* 0x000000040b00780c */ /* 0x000fda0003f26070 */
[----:B------:R-:W-:Y:S05]  /*1d40*/  @!P1 BRA `(.L_x_23) ;  /* 0x0000000000309947 */ /* 0x000fea0003800000 */
[----:B----4-:R-:W3:Y:S01]  /*1d50*/  LDC.64 R2, c[0x0][0x390] ;  /* 0x0000e400ff027b82 */ /* 0x010ee20000000a00 */
[----:B------:R-:W-:-:S05]  /*1d60*/  IADD3 R5, PT, PT, R6, R9, RZ ;  /* 0x0000000906057210 */ /* 0x000fca0007ffe0ff */
[----:B---3--:R-:W-:-:S05]  /*1d70*/  IMAD.WIDE R2, R5, 0x4, R2 ;  /* 0x0000000405027825 */ /* 0x008fca00078e0202 */
[----:B------:R-:W3:Y:S04]  /*1d80*/  LDG.E R5, desc[UR8][R2.64] ;  /* 0x0000000802057981 */ /* 0x000ee8000c1e1900 */
[----:B------:R-:W4:Y:S04]  /*1d90*/  LDG.E R10, desc[UR8][R2.64+0x4] ;  /* 0x00000408020a7981 */ /* 0x000f28000c1e1900 */
[----:B-12---:R-:W2:Y:S04]  /*1da0*/  LDG.E R12, desc[UR8][R2.64+0x8] ;  /* 0x00000808020c7981 */ /* 0x006ea8000c1e1900 */
[----:B------:R-:W5:Y:S01]  /*1db0*/  LDG.E R14, desc[UR8][R2.64+0xc] ;  /* 0x00000c08020e7981 */ /* 0x000f62000c1e1900 */
[----:B------:R-:W-:Y:S01]  /*1dc0*/  IADD3 R9, PT, PT, R9, 0x4, RZ ;  /* 0x0000000409097810 */ /* 0x000fe20007ffe0ff */
[----:B---3--:R-:W-:-:S04]  /*1dd0*/  FADD R5, R8, R5 ;  /* 0x0000000508057221 */ /* 0x008fc80000000000 */
[----:B----4-:R-:W-:-:S04]  /*1de0*/  FADD R5, R5, R10 ;  /* 0x0000000a05057221 */ /* 0x010fc80000000000 */
[----:B--2---:R-:W-:-:S04]  /*1df0*/  FADD R5, R5, R12 ;  /* 0x0000000c05057221 */ /* 0x004fc80000000000 */
[----:B-----5:R-:W-:-:S07]  /*1e00*/  FADD R8, R5, R14 ;  /* 0x0000000e05087221 */ /* 0x020fce0000000000 */
.L_x_23:
[----:B------:R-:W-:Y:S05]  /*1e10*/  @!P0 BRA `(.L_x_21) ;  /* 0x0000000000288947 */ /* 0x000fea0003800000 */
[----:B------:R-:W3:Y:S01]  /*1e20*/  LDC.64 R10, c[0x0][0x390] ;  /* 0x0000e400ff0a7b82 */ /* 0x000ee20000000a00 */
[----:B------:R-:W-:Y:S02]  /*1e30*/  IADD3 R9, PT, PT, R6, R9, RZ ;  /* 0x0000000906097210 */ /* 0x000fe40007ffe0ff */
[----:B------:R-:W-:-:S07]  /*1e40*/  IADD3 R0, PT, PT, -R0, RZ, RZ ;  /* 0x000000ff00007210 */ /* 0x000fce0007ffe1ff */
.L_x_24:
[----:B---34-:R-:W-:-:S06]  /*1e50*/  IMAD.WIDE R2, R9, 0x4, R10 ;  /* 0x0000000409027825 */ /* 0x018fcc00078e020a */
[----:B------:R-:W3:Y:S01]  /*1e60*/  LDG.E R3, desc[UR8][R2.64] ;  /* 0x0000000802037981 */ /* 0x000ee2000c1e1900 */
[----:B------:R-:W-:Y:S02]  /*1e70*/  IADD3 R0, PT, PT, R0, 0x1, RZ ;  /* 0x0000000100007810 */ /* 0x000fe40007ffe0ff */
[----:B------:R-:W-:Y:S02]  /*1e80*/  IADD3 R9, PT, PT, R9, 0x1, RZ ;  /* 0x0000000109097810 */ /* 0x000fe40007ffe0ff */
[----:B------:R-:W-:Y:S01]  /*1e90*/  ISETP.NE.AND P0, PT, R0, RZ, PT ;  /* 0x000000ff0000720c */ /* 0x000fe20003f05270 */
[----:B---3--:R-:W-:-:S12]  /*1ea0*/  FADD R8, R3, R8 ;  /* 0x0000000803087221 */ /* 0x008fd80000000000 */
[----:B------:R-:W-:Y:S05]  /*1eb0*/  @P0 BRA `(.L_x_24) ;  /* 0xfffffffc00e40947 */ /* 0x000fea000383ffff */
.L_x_21:
[----:B----4-:R-:W3:Y:S01]  /*1ec0*/  LDC.64 R2, c[0x0][0x390] ;  /* 0x0000e400ff027b82 */ /* 0x010ee20000000a00 */
[----:B------:R-:W-:-:S05]  /*1ed0*/  IADD3 R7, PT, PT, R6, R7, RZ ;  /* 0x0000000706077210 */ /* 0x000fca0007ffe0ff */
[----:B---3--:R-:W-:-:S05]  /*1ee0*/  IMAD.WIDE R2, R7, 0x4, R2 ;  /* 0x0000000407027825 */ /* 0x008fca00078e0202 */
[----:B------:R-:W3:Y:S01]  /*1ef0*/  LDG.E R0, desc[UR8][R2.64] ;  /* 0x0000000802007981 */ /* 0x000ee2000c1e1900 */
[----:B------:R-:W-:-:S04]  /*1f00*/  FADD R5, -R8, 1 ;  /* 0x3f80000008057421 */ /* 0x000fc80000000100 */
[----:B---3--:R-:W-:-:S05]  /*1f10*/  FADD R5, R0, R5 ;  /* 0x0000000500057221 */ /* 0x008fca0000000000 */
[----:B------:R3:W-:Y:S02]  /*1f20*/  STG.E desc[UR8][R2.64], R5 ;  /* 0x0000000502007986 */ /* 0x0007e4000c101908 */
.L_x_11:
[----:B---3--:R-:W3:Y:S01]  /*1f30*/  LDC.64 R2, c[0x0][0x398] ;  /* 0x0000e600ff027b82 */ /* 0x008ee20000000a00 */
[----:B------:R-:W-:Y:S02]  /*1f40*/  HFMA2 R7, -RZ, RZ, 1.875, 0 ;  /* 0x3f800000ff077431 */ /* 0x000fe400000001ff */
[----:B---3--:R-:W-:-:S05]  /*1f50*/  IMAD.WIDE.U32 R4, R4, 0x4, R2 ;  /* 0x0000000404047825 */ /* 0x008fca00078e0002 */
[----:B------:R-:W-:Y:S01]  /*1f60*/  STG.E desc[UR8][R4.64], R7 ;  /* 0x0000000704007986 */ /* 0x000fe2000c101908 */
[----:B0-----:R-:W-:Y:S05]  /*1f70*/  EXIT ;  /* 0x000000000000794d */ /* 0x001fea0003800000 */
        .weak           $__internal_0_$__cuda_sm20_rcp_rn_f32_slowpath
        .type           $__internal_0_$__cuda_sm20_rcp_rn_f32_slowpath,@function
        .size           $__internal_0_$__cuda_sm20_rcp_rn_f32_slowpath,(.L_x_345 - $__internal_0_$__cuda_sm20_rcp_rn_f32_slowpath)
$__internal_0_$__cuda_sm20_rcp_rn_f32_slowpath:
[----:B------:R-:W-:-:S04]  /*1f80*/  SHF.L.U32 R0, R9, 0x1, RZ ;  /* 0x0000000109007819 */ /* 0x000fc800000006ff */
[----:B------:R-:W-:Y:S02]  /*1f90*/  SHF.R.U32.HI R12, RZ, 0x18, R0 ;  /* 0x00000018ff0c7819 */ /* 0x000fe40000011600 */
[----:B------:R-:W-:Y:S02]  /*1fa0*/  MOV R0, R9 ;  /* 0x0000000900007202 */ /* 0x000fe40000000f00 */
[----:B------:R-:W-:-:S13]  /*1fb0*/  ISETP.NE.U32.AND P0, PT, R12, RZ, PT ;  /* 0x000000ff0c00720c */ /* 0x000fda0003f05070 */
[----:B------:R-:W-:Y:S05]  /*1fc0*/  @P0 BRA `(.L_x_25) ;  /* 0x00000000002c0947 */ /* 0x000fea0003800000 */
[----:B------:R-:W-:-:S04]  /*1fd0*/  SHF.L.U32 R3, R0, 0x1, RZ ;  /* 0x0000000100037819 */ /* 0x000fc800000006ff */
[----:B------:R-:W-:-:S13]  /*1fe0*/  ISETP.NE.AND P0, PT, R3, RZ, PT ;  /* 0x000000ff0300720c */ /* 0x000fda0003f05270 */
[----:B------:R2:W3:Y:S01]  /*1ff0*/  @!P0 MUFU.RCP R3, R0 ;  /* 0x0000000000038308 */ /* 0x0004e20000001000 */
[----:B------:R-:W-:Y:S05]  /*2000*/  @!P0 BRA `(.L_x_26) ;  /* 0x0000000000a48947 */ /* 0x000fea0003800000 */
[----:B------:R-:W-:-:S04]  /*2010*/  FFMA R8, R0, 1.84467440737095516160e+19, RZ ;  /* 0x5f80000000087823 */ /* 0x000fc800000000ff */
[----:B---3--:R-:W2:Y:S02]  /*2020*/  MUFU.RCP R3, R8 ;  /* 0x0000000800037308 */ /* 0x008ea40000001000 */
[----:B--2---:R-:W-:-:S04]  /*2030*/  FFMA R0, R8, R3, -1 ;  /* 0xbf80000008007423 */ /* 0x004fc80000000003 */
[----:B------:R-:W-:-:S04]  /*2040*/  FADD.FTZ R0, -R0, -RZ ;  /* 0x800000ff00007221 */ /* 0x000fc80000010100 */
[----:B------:R-:W-:-:S04]  /*2050*/  FFMA R0, R3, R0, R3 ;  /* 0x0000000003007223 */ /* 0x000fc80000000003 */
[----:B------:R-:W-:Y:S01]  /*2060*/  FFMA R3, R0, 1.84467440737095516160e+19, RZ ;  /* 0x5f80000000037823 */ /* 0x000fe200000000ff */
[----:B------:R-:W-:Y:S06]  /*2070*/  BRA `(.L_x_26) ;  /* 0x0000000000887947 */ /* 0x000fec0003800000 */
.L_x_25:
[----:B------:R-:W-:-:S04]  /*2080*/  IADD3 R14, PT, PT, R12, -0xfd, RZ ;  /* 0xffffff030c0e7810 */ /* 0x000fc80007ffe0ff */
[----:B------:R-:W-:-:S13]  /*2090*/  ISETP.GT.U32.AND P0, PT, R14, 0x1, PT ;  /* 0x000000010e00780c */ /* 0x000fda0003f04070 */
[----:B------:R-:W-:Y:S05]  /*20a0*/  @P0 BRA `(.L_x_27) ;  /* 0x0000000000780947 */ /* 0x000fea0003800000 */
[----:B------:R-:W-:Y:S01]  /*20b0*/  LOP3.LUT R3, R0, 0x7fffff, RZ, 0xc0, !PT ;  /* 0x007fffff00037812 */ /* 0x000fe200078ec0ff */
[----:B------:R-:W-:-:S03]  /*20c0*/  HFMA2 R11, -RZ, RZ, 0, 1.78813934326171875e-07 ;  /* 0x00000003ff0b7431 */ /* 0x000fc600000001ff */
[----:B------:R-:W-:-:S04]  /*20d0*/  LOP3.LUT R3, R3, 0x3f800000, RZ, 0xfc, !PT ;  /* 0x3f80000003037812 */ /* 0x000fc800078efcff */
[----:B------:R-:W0:Y:S01]  /*20e0*/  MUFU.RCP R8, R3 ;  /* 0x0000000300087308 */ /* 0x000e220000001000 */
[----:B------:R-:W-:Y:S01]  /*20f0*/  SHF.L.U32 R11, R11, R14, RZ ;  /* 0x0000000e0b0b7219 */ /* 0x000fe200000006ff */
[----:B0-----:R-:W-:-:S04]  /*2100*/  FFMA R9, R3, R8, -1 ;  /* 0xbf80000003097423 */ /* 0x001fc80000000008 */
[----:B------:R-:W-:-:S04]  /*2110*/  FADD.FTZ R9, -R9, -RZ ;  /* 0x800000ff09097221 */ /* 0x000fc80000010100 */
[CCC-:B------:R-:W-:Y:S01]  /*2120*/  FFMA.RM R10, R8.reuse, R9.reuse, R8.reuse ;  /* 0x00000009080a7223 */ /* 0x1c0fe20000004008 */
[----:B------:R-:W-:-:S04]  /*2130*/  FFMA.RP R9, R8, R9, R8 ;  /* 0x0000000908097223 */ /* 0x000fc80000008008 */
[C---:B------:R-:W-:Y:S02]  /*2140*/  LOP3.LUT R8, R10.reuse, 0x7fffff, RZ, 0xc0, !PT ;  /* 0x007fffff0a087812 */ /* 0x040fe400078ec0ff */
[----:B------:R-:W-:Y:S02]  /*2150*/  FSETP.NEU.FTZ.AND P0, PT, R10, R9, PT ;  /* 0x000000090a00720b */ /* 0x000fe40003f1d000 */
[----:B------:R-:W-:Y:S02]  /*2160*/  LOP3.LUT R8, R8, 0x800000, RZ, 0xfc, !PT ;  /* 0x0080000008087812 */ /* 0x000fe400078efcff */
[----:B------:R-:W-:Y:S02]  /*2170*/  SEL R9, RZ, 0xffffffff, !P0 ;  /* 0xffffffffff097807 */ /* 0x000fe40004000000 */
[----:B------:R-:W-:Y:S02]  /*2180*/  LOP3.LUT R11, R11, R8, RZ, 0xc0, !PT ;  /* 0x000000080b0b7212 */ /* 0x000fe400078ec0ff */
[----:B------:R-:W-:-:S02]  /*2190*/  IADD3 R9, PT, PT, -R9, RZ, RZ ;  /* 0x000000ff09097210 */ /* 0x000fc40007ffe1ff */
[-C--:B------:R-:W-:Y:S02]  /*21a0*/  SHF.R.U32.HI R11, RZ, R14.reuse, R11 ;  /* 0x0000000eff0b7219 */ /* 0x080fe4000001160b */
[----:B------:R-:W-:Y:S02]  /*21b0*/  LOP3.LUT P1, RZ, R9, R14, R8, 0xf8, !PT ;  /* 0x0000000e09ff7212 */ /* 0x000fe4000782f808 */
[C---:B------:R-:W-:Y:S02]  /*21c0*/  LOP3.LUT P0, RZ, R11.reuse, 0x1, RZ, 0xc0, !PT ;  /* 0x000000010bff7812 */ /* 0x040fe4000780c0ff */
[----:B------:R-:W-:-:S04]  /*21d0*/  LOP3.LUT P2, RZ, R11, 0x2, RZ, 0xc0, !PT ;  /* 0x000000020bff7812 */ /* 0x000fc8000784c0ff */
[----:B------:R-:W-:Y:S02]  /*21e0*/  PLOP3.LUT P0, PT, P0, P1, P2, 0xe0, 0x0 ;  /* 0x000000000000781c */ /* 0x000fe40000703c20 */
[----:B------:R-:W-:Y:S02]  /*21f0*/  LOP3.LUT P1, RZ, R0, 0x7fffff, RZ, 0xc0, !PT ;  /* 0x007fffff00ff7812 */ /* 0x000fe4000782c0ff */
[----:B------:R-:W-:-:S04]  /*2200*/  SEL R3, RZ, 0x1, !P0 ;  /* 0x00000001ff037807 */ /* 0x000fc80004000000 */
[----:B------:R-:W-:-:S04]  /*2210*/  IADD3 R3, PT, PT, -R3, RZ, RZ ;  /* 0x000000ff03037210 */ /* 0x000fc80007ffe1ff */
[----:B------:R-:W-:Y:S02]  /*2220*/  ISETP.GE.AND P0, PT, R3, RZ, PT ;  /* 0x000000ff0300720c */ /* 0x000fe40003f06270 */
[----:B------:R-:W-:-:S04]  /*2230*/  IADD3 R3, PT, PT, R12, -0xfc, RZ ;  /* 0xffffff040c037810 */ /* 0x000fc80007ffe0ff */
[----:B------:R-:W-:-:S07]  /*2240*/  SHF.R.U32.HI R3, RZ, R3, R8 ;  /* 0x00000003ff037219 */ /* 0x000fce0000011608 */
[----:B------:R-:W-:-:S04]  /*2250*/  @!P0 IADD3 R3, PT, PT, R3, 0x1, RZ ;  /* 0x0000000103038810 */ /* 0x000fc80007ffe0ff */
[----:B------:R-:W-:-:S04]  /*2260*/  @!P1 SHF.L.U32 R3, R3, 0x1, RZ ;  /* 0x0000000103039819 */ /* 0x000fc800000006ff */
[----:B------:R-:W-:Y:S01]  /*2270*/  LOP3.LUT R3, R3, 0x80000000, R0, 0xf8, !PT ;  /* 0x8000000003037812 */ /* 0x000fe200078ef800 */
[----:B------:R-:W-:Y:S06]  /*2280*/  BRA `(.L_x_26) ;  /* 0x0000000000047947 */ /* 0x000fec0003800000 */
.L_x_27:
[----:B------:R0:W1:Y:S02]  /*2290*/  MUFU.RCP R3, R0 ;  /* 0x0000000000037308 */ /* 0x0000640000001000 */
.L_x_26:
[----:B-1-3--:R-:W-:Y:S02]  /*22a0*/  MOV R8, R3 ;  /* 0x0000000300087202 */ /* 0x00afe40000000f00 */
[----:B------:R-:W-:-:S04]  /*22b0*/  MOV R3, 0x0 ;  /* 0x0000000000037802 */ /* 0x000fc80000000f00 */
[----:B0-2---:R-:W-:Y:S05]  /*22c0*/  RET.REL.NODEC R2 `(cwma_precompute_weights_oldest_first_f32) ;  /* 0xffffffdc024c7950 */ /* 0x005fea0003c3ffff */
.L_x_28:
[----:B------:R-:W-:-:S00]  /*22d0*/  BRA `(.L_x_28) ;  /* 0xfffffffc00fc7947 */ /* 0x000fc0000383ffff */
[----:B------:R-:W-:-:S00]  /*22e0*/  NOP ;  /* 0x0000000000007918 */ /* 0x000fc00000000000 */
        /* <DEDUP_REMOVED lines=9> */
.L_x_345:


//--------------------- .text.cwma_precompute_weights_f32 --------------------------
	.section	.text.cwma_precompute_weights_f32,"ax",@progbits
	.align	128
        .global         cwma_precompute_weights_f32
        .type           cwma_precompute_weights_f32,@function
        .size           cwma_precompute_weights_f32,(.L_x_346 - cwma_precompute_weights_f32)
        .other          cwma_precompute_weights_f32,@"STO_CUDA_ENTRY STV_DEFAULT"
cwma_precompute_weights_f32:
.text.cwma_precompute_weights_f32:
        /* <DEDUP_REMOVED lines=9> */
[----:B0-----:R-:W-:-:S05]  /*0090*/  IMAD.WIDE.U32 R2, R4, 0x4, R2 ;  /* 0x0000000404027825 */ /* 0x001fca00078e0002 */
        /* <DEDUP_REMOVED lines=10> */
.L_x_31:
[-C--:B--2---:R-:W-:Y:S02]  /*0140*/  IADD3 R8, PT, PT, R0, -R11.reuse, RZ ;  /* 0x8000000b00087210 */ /* 0x084fe40007ffe0ff */
[-C--:B------:R-:W-:Y:S02]  /*0150*/  IADD3 R9, PT, PT, R6, R11.reuse, RZ ;  /* 0x0000000b06097210 */ /* 0x080fe40007ffe0ff */
        /* <DEDUP_REMOVED lines=8> */
.L_x_30:
[----:B------:R-:W-:Y:S05]  /*01e0*/  BSYNC.RECONVERGENT B0 ;  /* 0x0000000000007941 */ /* 0x000fea0003800200 */
.L_x_29:
[----:B------:R-:W-:Y:S06]  /*01f0*/  BAR.SYNC.DEFER_BLOCKING 0x0 ;  /* 0x0000000000007b1d */ /* 0x000fec0000010000 */
[----:B------:R-:W-:Y:S05]  /*0200*/  @P1 EXIT ;  /* 0x000000000000194d */ /* 0x000fea0003800000 */
[----:B------:R-:W-:Y:S01]  /*0210*/  ISETP.NE.AND P3, PT, R5, RZ, PT ;  /* 0x000000ff0500720c */ /* 0x000fe20003f65270 */
[----:B------:R-:W-:-:S12]  /*0220*/  HFMA2 R0, -RZ, RZ, 0, 0 ;  /* 0x00000000ff007431 */ /* 0x000fd800000001ff */
[----:B------:R-:W-:Y:S05]  /*0230*/  @!P3 BRA `(.L_x_32) ;  /* 0x0000000c000cb947 */ /* 0x000fea0003800000 */
[----:B------:R-:W-:Y:S02]  /*0240*/  IADD3 R0, PT, PT, R7, -0x2, RZ ;  /* 0xfffffffe07007810 */ /* 0x000fe40007ffe0ff */
[----:B--2---:R-:W-:Y:S02]  /*0250*/  CS2R R8, SRZ ;  /* 0x0000000000087805 */ /* 0x004fe4000001ff00 */
        /* <DEDUP_REMOVED lines=12> */
.L_x_34:
[----:B------:R-:W-:Y:S02]  /*0320*/  MOV R2, UR4 ;  /* 0x0000000400027c02 */ /* 0x000fe40008000f00 */
        /* <DEDUP_REMOVED lines=86> */
.L_x_33:
[----:B------:R-:W-:Y:S05]  /*0890*/  @!P1 BRA `(.L_x_32) ;  /* 0x0000000400749947 */ /* 0x000fea0003800000 */
[----:B------:R-:W-:Y:S02]  /*08a0*/  ISETP.GE.U32.AND P0, PT, R24, 0x8, PT ;  /* 0x000000081800780c */ /* 0x000fe40003f06070 */
[----:B------:R-:W-:-:S04]  /*08b0*/  LOP3.LUT R16, R5, 0x7, RZ, 0xc0, !PT ;  /* 0x0000000705107812 */ /* 0x000fc800078ec0ff */
[----:B------:R-:W-:-:S07]  /*08c0*/  ISETP.NE.AND P1, PT, R16, RZ, PT ;  /* 0x000000ff1000720c */ /* 0x000fce0003f25270 */
[----:B------:R-:W-:Y:S06]  /*08d0*/  @!P0 BRA `(.L_x_35) ;  /* 0x0000000000b08947 */ /* 0x000fec0003800000 */
[----:B------:R-:W0:Y:S01]  /*08e0*/  LDC.64 R2, c[0x0][0x390] ;  /* 0x0000e400ff027b82 */ /* 0x000e220000000a00 */
        /* <DEDUP_REMOVED lines=43> */
.L_x_35:
        /* <DEDUP_REMOVED lines=29> */
.L_x_36:
[----:B------:R-:W-:Y:S05]  /*0d70*/  @!P1 BRA `(.L_x_32) ;  /* 0x00000000003c9947 */ /* 0x000fea0003800000 */
[----:B------:R-:W0:Y:S01]  /*0d80*/  LDC.64 R2, c[0x0][0x390] ;  /* 0x0000e400ff027b82 */ /* 0x000e220000000a00 */
[----:B------:R-:W-:Y:S02]  /*0d90*/  IADD3 R9, PT, PT, R6, R9, RZ ;  /* 0x0000000906097210 */ /* 0x000fe40007ffe0ff */
[----:B------:R-:W-:-:S07]  /*0da0*/  IADD3 R12, PT, PT, -R10, RZ, RZ ;  /* 0x000000ff0a0c7210 */ /* 0x000fce0007ffe1ff */
.L_x_37:
        /* <DEDUP_REMOVED lines=12> */
.L_x_32:
[----:B--2---:R-:W-:-:S04]  /*0e70*/  FMNMX R9, R0, 1.000000003171076851e-30, !PT ;  /* 0x0da2426000097809 */ /* 0x004fc80007800000 */
[----:B------:R-:W-:-:S04]  /*0e80*/  IADD3 R0, PT, PT, R9, 0x1800000, RZ ;  /* 0x0180000009007810 */ /* 0x000fc80007ffe0ff */
[----:B------:R-:W-:-:S04]  /*0e90*/  LOP3.LUT R0, R0, 0x7f800000, RZ, 0xc0, !PT ;  /* 0x7f80000000007812 */ /* 0x000fc800078ec0ff */
[----:B------:R-:W-:-:S13]  /*0ea0*/  ISETP.GT.U32.AND P0, PT, R0, 0x1ffffff, PT ;  /* 0x01ffffff0000780c */ /* 0x000fda0003f04070 */
[----:B------:R-:W-:Y:S05]  /*0eb0*/  @P0 BRA `(.L_x_38) ;  /* 0x00000000000c0947 */ /* 0x000fea0003800000 */
[----:B------:R-:W-:-:S07]  /*0ec0*/  MOV R2, 0xee0 ;  /* 0x00000ee000027802 */ /* 0x000fce0000000f00 */
[----:B------:R-:W-:Y:S05]  /*0ed0*/  CALL.REL.NOINC `($__internal_1_$__cuda_sm20_rcp_rn_f32_slowpath) ;  /* 0x0000001000287944 */ /* 0x000fea0003c00000 */
[----:B------:R-:W-:Y:S05]  /*0ee0*/  BRA `(.L_x_39) ;  /* 0x0000000000107947 */ /* 0x000fea0003800000 */
.L_x_38:
[----:B------:R-:W0:Y:S02]  /*0ef0*/  MUFU.RCP R8, R9 ;  /* 0x0000000900087308 */ /* 0x000e240000001000 */
[----:B0-----:R-:W-:-:S04]  /*0f00*/  FFMA R0, R9, R8, -1 ;  /* 0xbf80000009007423 */ /* 0x001fc80000000008 */
[----:B------:R-:W-:-:S04]  /*0f10*/  FADD.FTZ R3, -R0, -RZ ;  /* 0x800000ff00037221 */ /* 0x000fc80000010100 */
[----:B------:R-:W-:-:S07]  /*0f20*/  FFMA R8, R8, R3, R8 ;  /* 0x0000000308087223 */ /* 0x000fce0000000008 */
.L_x_39:
        /* <DEDUP_REMOVED lines=24> */
.L_x_44:
        /* <DEDUP_REMOVED lines=59> */
.L_x_43:
        /* <DEDUP_REMOVED lines=33> */
.L_x_45:
[----:B------:R-:W-:-:S13]  /*1670*/  ISETP.NE.OR P0, PT, R10, RZ, P0 ;  /* 0x000000ff0a00720c */ /* 0x000fda0000705670 */
[----:B------:R-:W-:Y:S05]  /*1680*/  @!P0 BRA `(.L_x_41) ;  /* 0x0000000000448947 */ /* 0x000fea0003800000 */
.L_x_42:
        /* <DEDUP_REMOVED lines=17> */
.L_x_41:
[----:B------:R-:W-:Y:S02]  /*17a0*/  ISETP.NE.AND P0, PT, R0, RZ, PT ;  /* 0x000000ff0000720c */ /* 0x000fe40003f05270 */
[----:B-1----:R-:W-:Y:S02]  /*17b0*/  LOP3.LUT R23, R5, 0xf, RZ, 0xc0, !PT ;  /* 0x0000000f05177812 */ /* 0x002fe400078ec0ff */
[----:B------:R-:W-:Y:S02]  /*17c0*/  ISETP.GE.U32.AND P3, PT, R9, 0xf, PT ;  /* 0x0000000f0900780c */ /* 0x000fe40003f66070 */
[----:B------:R-:W-:-:S07]  /*17d0*/  ISETP.NE.AND P1, PT, R23, RZ, PT ;  /* 0x000000ff1700720c */ /* 0x000fce0003f25270 */
[----:B------:R-:W-:Y:S06]  /*17e0*/  @!P0 BRA `(.L_x_46) ;  /* 0x00000000002c8947 */ /* 0x000fec0003800000 */
[----:B------:R-:W1:Y:S01]  /*17f0*/  LDC.64 R10, c[0x0][0x390] ;  /* 0x0000e400ff0a7b82 */ /* 0x000e620000000a00 */
[----:B------:R-:W-:Y:S02]  /*1800*/  IADD3 R7, PT, PT, R6, R7, RZ ;  /* 0x0000000706077210 */ /* 0x000fe40007ffe0ff */
[----:B------:R-:W-:-:S07]  /*1810*/  IADD3 R9, PT, PT, -R0, RZ, RZ ;  /* 0x000000ff00097210 */ /* 0x000fce0007ffe1ff */
.L_x_47:
[----:B-1-3--:R-:W-:-:S05]  /*1820*/  IMAD.WIDE R2, R7, 0x4, R10 ;  /* 0x0000000407027825 */ /* 0x00afca00078e020a */
[----:B--2---:R-:W2:Y:S01]  /*1830*/  LDG.E R13, desc[UR8][R2.64] ;  /* 0x00000008020d7981 */ /* 0x004ea2000c1e1900 */
[----:B------:R-:W-:Y:S02]  /*1840*/  IADD3 R9, PT, PT, R9, 0x1, RZ ;  /* 0x0000000109097810 */ /* 0x000fe40007ffe0ff */
[----:B------:R-:W-:Y:S02]  /*1850*/  IADD3 R7, PT, PT, R7, 0x1, RZ ;  /* 0x0000000107077810 */ /* 0x000fe40007ffe0ff */
[----:B------:R-:W-:Y:S01]  /*1860*/  ISETP.NE.AND P2, PT, R9, RZ, PT ;  /* 0x000000ff0900720c */ /* 0x000fe20003f45270 */
[----:B--2---:R-:W-:-:S05]  /*1870*/  FMUL R13, R13, R8 ;  /* 0x000000080d0d7220 */ /* 0x004fca0000400000 */
[----:B------:R3:W-:Y:S07]  /*1880*/  STG.E desc[UR8][R2.64], R13 ;  /* 0x0000000d02007986 */ /* 0x0007ee000c101908 */
[----:B------:R-:W-:Y:S05]  /*1890*/  @P2 BRA `(.L_x_47) ;  /* 0xfffffffc00e02947 */ /* 0x000fea000383ffff */
.L_x_46:
[----:B------:R-:W-:Y:S01]  /*18a0*/  HFMA2 R7, -RZ, RZ, 0, 0 ;  /* 0x00000000ff077431 */ /* 0x000fe200000001ff */
[----:B------:R-:W-:Y:S01]  /*18b0*/  MOV R9, RZ ;  /* 0x000000ff00097202 */ /* 0x000fe20000000f00 */
[----:B------:R-:W-:Y:S06]  /*18c0*/  @!P3 BRA `(.L_x_48) ;  /* 0x0000000000b4b947 */ /* 0x000fec0003800000 */
[----:B------:R-:W-:Y:S01]  /*18d0*/  LOP3.LUT R9, R5, 0xfffffff0, RZ, 0xc0, !PT ;  /* 0xfffffff005097812 */ /* 0x000fe200078ec0ff */
[----:B0-----:R-:W-:Y:S01]  /*18e0*/  UIADD3 UR6, UP0, UPT, UR6, 0x20, URZ ;  /* 0x0000002006067890 */ /* 0x001fe2000ff1e0ff */
[----:B------:R-:W-:Y:S02]  /*18f0*/  MOV R7, RZ ;  /* 0x000000ff00077202 */ /* 0x000fe40000000f00 */
[----:B------:R-:W-:Y:S01]  /*1900*/  MOV R8, R6 ;  /* 0x0000000600087202 */ /* 0x000fe20000000f00 */
[----:B------:R-:W-:Y:S01]  /*1910*/  UIADD3.X UR7, UPT, UPT, URZ, UR7, URZ, UP0, !UPT ;  /* 0x00000007ff077290 */ /* 0x000fe200087fe4ff */
[----:B------:R-:W-:-:S11]  /*1920*/  IADD3 R26, PT, PT, -R9, RZ, RZ ;  /* 0x000000ff091a7210 */ /* 0x000fd60007ffe1ff */
.L_x_49:
[----:B---3--:R-:W-:Y:S02]  /*1930*/  MOV R2, UR6 ;  /* 0x0000000600027c02 */ /* 0x008fe40008000f00 */
        /* <DEDUP_REMOVED lines=18> */
[----:B------:R-:W-:-:S02]  /*1a60*/  IADD3 R26, PT, PT, R26, 0x10, RZ ;  /* 0x000000101a1a7810 */ /* 0x000fc40007ffe0ff */
[----:B------:R-:W-:Y:S02]  /*1a70*/  IADD3 R8, PT, PT, R8, 0x10, RZ ;  /* 0x0000001008087810 */ /* 0x000fe40007ffe0ff */
[----:B------:R-:W-:Y:S01]  /*1a80*/  ISETP.NE.AND P2, PT, R26, RZ, PT ;  /* 0x000000ff1a00720c */ /* 0x000fe20003f45270 */
[----:B---3--:R-:W-:-:S04]  /*1a90*/  FADD R24, R24, R7 ;  /* 0x0000000718187221 */ /* 0x008fc80000000000 */
[----:B----4-:R-:W-:-:S04]  /*1aa0*/  FADD R24, R24, R25 ;  /* 0x0000001918187221 */ /* 0x010fc80000000000 */
[----:B-----5:R-:W-:-:S04]  /*1ab0*/  FADD R24, R24, R27 ;  /* 0x0000001b18187221 */ /* 0x020fc80000000000 */
        /* <DEDUP_REMOVED lines=12> */
[----:B------:R-:W-:Y:S01]  /*1b80*/  FADD R7, R11, R22 ;  /* 0x000000160b077221 */ /* 0x000fe20000000000 */
[----:B------:R-:W-:Y:S06]  /*1b90*/  @P2 BRA `(.L_x_49) ;  /* 0xfffffffc00642947 */ /* 0x000fec000383ffff */
.L_x_48:
[----:B------:R-:W-:Y:S05]  /*1ba0*/  @!P1 BRA `(.L_x_50) ;  /* 0x0000000000c89947 */ /* 0x000fea0003800000 */
[----:B------:R-:W-:Y:S02]  /*1bb0*/  ISETP.GE.U32.AND P1, PT, R23, 0x8, PT ;  /* 0x000000081700780c */ /* 0x000fe40003f26070 */
[----:B------:R-:W-:-:S04]  /*1bc0*/  LOP3.LUT R11, R5, 0x7, RZ, 0xc0, !PT ;  /* 0x00000007050b7812 */ /* 0x000fc800078ec0ff */
[----:B------:R-:W-:-:S07]  /*1bd0*/  ISETP.NE.AND P2, PT, R11, RZ, PT ;  /* 0x000000ff0b00720c */ /* 0x000fce0003f45270 */
[----:B------:R-:W-:Y:S06]  /*1be0*/  @!P1 BRA `(.L_x_51) ;  /* 0x0000000000509947 */ /* 0x000fec0003800000 */
[----:B---3--:R-:W1:Y:S01]  /*1bf0*/  LDC.64 R2, c[0x0][0x390] ;  /* 0x0000e400ff027b82 */ /* 0x008e620000000a00 */
[----:B------:R-:W-:-:S05]  /*1c00*/  IADD3 R5, PT, PT, R6, R9, RZ ;  /* 0x0000000906057210 */ /* 0x000fca0007ffe0ff */
[----:B-1----:R-:W-:-:S05]  /*1c10*/  IMAD.WIDE R2, R5, 0x4, R2 ;  /* 0x0000000405027825 */ /* 0x002fca00078e0202 */
[----:B------:R-:W3:Y:S04]  /*1c20*/  LDG.E R8, desc[UR8][R2.64] ;  /* 0x0000000802087981 */ /* 0x000ee8000c1e1900 */
[----:B------:R-:W4:Y:S04]  /*1c30*/  LDG.E R5, desc[UR8][R2.64+0x4] ;  /* 0x0000040802057981 */ /* 0x000f28000c1e1900 */
[----:B------:R-:W5:Y:S04]  /*1c40*/  LDG.E R10, desc[UR8][R2.64+0x8] ;  /* 0x00000808020a7981 */ /* 0x000f68000c1e1900 */
[----:B--2---:R-:W2:Y:S04]  /*1c50*/  LDG.E R12, desc[UR8][R2.64+0xc] ;  /* 0x00000c08020c7981 */ /* 0x004ea8000c1e1900 */
[----:B------:R-:W2:Y:S04]  /*1c60*/  LDG.E R14, desc[UR8][R2.64+0x10] ;  /* 0x00001008020e7981 */ /* 0x000ea8000c1e1900 */
[----:B------:R-:W2:Y:S04]  /*1c70*/  LDG.E R16, desc[UR8][R2.64+0x14] ;  /* 0x0000140802107981 */ /* 0x000ea8000c1e1900 */
[----:B------:R-:W2:Y:S04]  /*1c80*/  LDG.E R18, desc[UR8][R2.64+0x18] ;  /* 0x0000180802127981 */ /* 0x000ea8000c1e1900 */
[----:B------:R-:W2:Y:S01]  /*1c90*/  LDG.E R20, desc[UR8][R2.64+0x1c] ;  /* 0x00001c0802147981 */ /* 0x000ea2000c1e1900 */
[----:B------:R-:W-:Y:S01]  /*1ca0*/  IADD3 R9, PT, PT, R9, 0x8, RZ ;  /* 0x0000000809097810 */ /* 0x000fe20007ffe0ff */
[----:B---3--:R-:W-:-:S04]  /*1cb0*/  FADD R8, R7, R8 ;  /* 0x0000000807087221 */ /* 0x008fc80000000000 */
[----:B----4-:R-:W-:-:S04]  /*1cc0*/  FADD R5, R8, R5 ;  /* 0x0000000508057221 */ /* 0x010fc80000000000 */
[----:B-----5:R-:W-:-:S04]  /*1cd0*/  FADD R5, R5, R10 ;  /* 0x0000000a05057221 */ /* 0x020fc80000000000 */
[----:B--2---:R-:W-:-:S04]  /*1ce0*/  FADD R5, R5, R12 ;  /* 0x0000000c05057221 */ /* 0x004fc80000000000 */
[----:B------:R-:W-:-:S04]  /*1cf0*/  FADD R5, R5, R14 ;  /* 0x0000000e05057221 */ /* 0x000fc80000000000 */
[----:B------:R-:W-:-:S04]  /*1d00*/  FADD R5, R5, R16 ;  /* 0x0000001005057221 */ /* 0x000fc80000000000 */
[----:B------:R-:W-:-:S04]  /*1d10*/  FADD R5, R5, R18 ;  /* 0x0000001205057221 */ /* 0x000fc80000000000 */
[----:B------:R-:W-:-:S07]  /*1d20*/  FADD R7, R5, R20 ;  /* 0x0000001405077221 */ /* 0x000fce0000000000 */
.L_x_51:
[----:B------:R-:W-:Y:S05]  /*1d30*/  @!P2 BRA `(.L_x_50) ;  /* 0x000000000064a947 */ /* 0x000fea0003800000 */
[----:B------:R-:W-:-:S13]  /*1d40*/  ISETP.GE.U32.AND P1, PT, R11, 0x4, PT ;  /* 0x000000040b00780c */ /* 0x000fda0003f26070 */
[----:B------:R-:W-:Y:S05]  /*1d50*/  @!P1 BRA `(.L_x_52) ;  /* 0x0000000000309947 */ /* 0x000fea0003800000 */
[----:B---3--:R-:W1:Y:S01]  /*1d60*/  LDC.64 R2, c[0x0][0x390] ;  /* 0x0000e400ff027b82 */ /* 0x008e620000000a00 */
[----:B------:R-:W-:-:S05]  /*1d70*/  IADD3 R5, PT, PT, R6, R9, RZ ;  /* 0x0000000906057210 */ /* 0x000fca0007ffe0ff */
[----:B-1----:R-:W-:-:S05]  /*1d80*/  IMAD.WIDE R2, R5, 0x4, R2 ;  /* 0x0000000405027825 */ /* 0x002fca00078e0202 */
[----:B------:R-:W3:Y:S04]  /*1d90*/  LDG.E R8, desc[UR8][R2.64] ;  /* 0x0000000802087981 */ /* 0x000ee8000c1e1900 */
[----:B------:R-:W4:Y:S04]  /*1da0*/  LDG.E R5, desc[UR8][R2.64+0x4] ;  /* 0x0000040802057981 */ /* 0x000f28000c1e1900 */
[----:B------:R-:W5:Y:S04]  /*1db0*/  LDG.E R10, desc[UR8][R2.64+0x8] ;  /* 0x00000808020a7981 */ /* 0x000f68000c1e1900 */
[----:B--2---:R-:W2:Y:S01]  /*1dc0*/  LDG.E R12, desc[UR8][R2.64+0xc] ;  /* 0x00000c08020c7981 */ /* 0x004ea2000c1e1900 */
[----:B------:R-:W-:Y:S01]  /*1dd0*/  IADD3 R9, PT, PT, R9, 0x4, RZ ;  /* 0x0000000409097810 */ /* 0x000fe20007ffe0ff */
[----:B---3--:R-:W-:-:S04]  /*1de0*/  FADD R8, R7, R8 ;  /* 0x0000000807087221 */ /* 0x008fc80000000000 */
[----:B----4-:R-:W-:-:S04]  /*1df0*/  FADD R5, R8, R5 ;  /* 0x0000000508057221 */ /* 0x010fc80000000000 */
[----:B-----5:R-:W-:-:S04]  /*1e00*/  FADD R5, R5, R10 ;  /* 0x0000000a05057221 */ /* 0x020fc80000000000 */
[----:B--2---:R-:W-:-:S07]  /*1e10*/  FADD R7, R5, R12 ;  /* 0x0000000c05077221 */ /* 0x004fce0000000000 */
.L_x_52:
[----:B------:R-:W-:Y:S05]  /*1e20*/  @!P0 BRA `(.L_x_50) ;  /* 0x0000000000288947 */ /* 0x000fea0003800000 */
[----:B------:R-:W1:Y:S01]  /*1e30*/  LDC.64 R10, c[0x0][0x390] ;  /* 0x0000e400ff0a7b82 */ /* 0x000e620000000a00 */
[----:B------:R-:W-:Y:S02]  /*1e40*/  IADD3 R9, PT, PT, R6, R9, RZ ;  /* 0x0000000906097210 */ /* 0x000fe40007ffe0ff */
[----:B------:R-:W-:-:S07]  /*1e50*/  IADD3 R0, PT, PT, -R0, RZ, RZ ;  /* 0x000000ff00007210 */ /* 0x000fce0007ffe1ff */
.L_x_53:
[----:B-1-3--:R-:W-:-:S06]  /*1e60*/  IMAD.WIDE R2, R9, 0x4, R10 ;  /* 0x0000000409027825 */ /* 0x00afcc00078e020a */
[----:B------:R-:W3:Y:S01]  /*1e70*/  LDG.E R2, desc[UR8][R2.64] ;  /* 0x0000000802027981 */ /* 0x000ee2000c1e1900 */
[----:B------:R-:W-:Y:S02]  /*1e80*/  IADD3 R0, PT, PT, R0, 0x1, RZ ;  /* 0x0000000100007810 */ /* 0x000fe40007ffe0ff */
[----:B------:R-:W-:Y:S02]  /*1e90*/  IADD3 R9, PT, PT, R9, 0x1, RZ ;  /* 0x0000000109097810 */ /* 0x000fe40007ffe0ff */
[----:B------:R-:W-:Y:S01]  /*1ea0*/  ISETP.NE.AND P0, PT, R0, RZ, PT ;  /* 0x000000ff0000720c */ /* 0x000fe20003f05270 */
[----:B---3--:R-:W-:-:S12]  /*1eb0*/  FADD R7, R2, R7 ;  /* 0x0000000702077221 */ /* 0x008fd80000000000 */
[----:B------:R-:W-:Y:S05]  /*1ec0*/  @P0 BRA `(.L_x_53) ;  /* 0xfffffffc00e40947 */ /* 0x000fea000383ffff */
.L_x_50:
[----:B---3--:R-:W1:Y:S02]  /*1ed0*/  LDC.64 R2, c[0x0][0x390] ;  /* 0x0000e400ff027b82 */ /* 0x008e640000000a00 */
[----:B-1----:R-:W-:-:S05]  /*1ee0*/  IMAD.WIDE R2, R6, 0x4, R2 ;  /* 0x0000000406027825 */ /* 0x002fca00078e0202 */
[----:B------:R-:W3:Y:S01]  /*1ef0*/  LDG.E R0, desc[UR8][R2.64] ;  /* 0x0000000802007981 */ /* 0x000ee2000c1e1900 */
[----:B------:R-:W-:-:S04]  /*1f00*/  FADD R7, -R7, 1 ;  /* 0x3f80000007077421 */ /* 0x000fc80000000100 */
[----:B---3--:R-:W-:-:S05]  /*1f10*/  FADD R7, R0, R7 ;  /* 0x0000000700077221 */ /* 0x008fca0000000000 */
[----:B------:R1:W-:Y:S02]  /*1f20*/  STG.E desc[UR8][R2.64], R7 ;  /* 0x0000000702007986 */ /* 0x0003e4000c101908 */
.L_x_40:
[----:B-1----:R-:W1:Y:S01]  /*1f30*/  LDC.64 R2, c[0x0][0x398] ;  /* 0x0000e600ff027b82 */ /* 0x002e620000000a00 */
[----:B------:R-:W-:Y:S02]  /*1f40*/  HFMA2 R7, -RZ, RZ, 1.875, 0 ;  /* 0x3f800000ff077431 */ /* 0x000fe400000001ff */
[----:B-1----:R-:W-:-:S05]  /*1f50*/  IMAD.WIDE.U32 R4, R4, 0x4, R2 ;  /* 0x0000000404047825 */ /* 0x002fca00078e0002 */
[----:B------:R-:W-:Y:S01]  /*1f60*/  STG.E desc[UR8][R4.64], R7 ;  /* 0x0000000704007986 */ /* 0x000fe2000c101908 */
[----:B0-----:R-:W-:Y:S05]  /*1f70*/  EXIT ;  /* 0x000000000000794d */ /* 0x001fea0003800000 */
        .weak           $__internal_1_$__cuda_sm20_rcp_rn_f32_slowpath
        .type           $__internal_1_$__cuda_sm20_rcp_rn_f32_slowpath,@function
        .size           $__internal_1_$__cuda_sm20_rcp_rn_f32_slowpath,(.L_x_346 - $__internal_1_$__cuda_sm20_rcp_rn_f32_slowpath)
$__internal_1_$__cuda_sm20_rcp_rn_f32_slowpath:
        /* <DEDUP_REMOVED lines=16> */
.L_x_54:
        /* <DEDUP_REMOVED lines=33> */
.L_x_56:
[----:B------:R0:W1:Y:S02]  /*2290*/  MUFU.RCP R3, R0 ;  /* 0x0000000000037308 */ /* 0x0000640000001000 */
.L_x_55:
[----:B-1-3--:R-:W-:Y:S02]  /*22a0*/  MOV R8, R3 ;  /* 0x0000000300087202 */ /* 0x00afe40000000f00 */
[----:B------:R-:W-:-:S04]  /*22b0*/  MOV R3, 0x0 ;  /* 0x0000000000037802 */ /* 0x000fc80000000f00 */
[----:B0-2---:R-:W-:Y:S05]  /*22c0*/  RET.REL.NODEC R2 `(cwma_precompute_weights_f32) ;  /* 0xffffffdc024c7950 */ /* 0x005fea0003c3ffff */
.L_x_57:
        /* <DEDUP_REMOVED lines=11> */
.L_x_346:


//--------------------- .text.cwma_ms1p_tiled_f32_tx128_ty4 --------------------------
	.section	.text.cwma_ms1p_tiled_f32_tx128_ty4,"ax",@progbits
	.align	128
        .global         cwma_ms1p_tiled_f32_tx128_ty4
        .type           cwma_ms1p_tiled_f32_tx128_ty4,@function
        .size           cwma_ms1p_tiled_f32_tx128_ty4,(.L_x_349 - cwma_ms1p_tiled_f32_tx128_ty4)
        .other          cwma_ms1p_tiled_f32_tx128_ty4,@"STO_CUDA_ENTRY STV_DEFAULT"
cwma_ms1p_tiled_f32_tx128_ty4:
.text.cwma_ms1p_tiled_f32_tx128_ty4:
[----:B------:R-:W-:Y:S01]  /*0000*/  LDC R1, c[0x0][0x37c] ;  /* 0x0000df00ff017b82 */ /* 0x000fe20000000800 */
[----:B------:R-:W0:Y:S07]  /*0010*/  S2R R15, SR_CTAID.X ;  /* 0x00000000000f7919 */ /* 0x000e2e0000002500 */
[----:B------:R-:W1:Y:S08]  /*0020*/  S2UR UR4, SR_CTAID.Y ;  /* 0x00000000000479c3 */ /* 0x000e700000002600 */
[----:B------:R-:W2:Y:S01]  /*0030*/  LDC.64 R2, c[0x0][0x398] ;  /* 0x0000e600ff027b82 */ /* 0x000ea20000000a00 */
[----:B-1----:R-:W-:Y:S01]  /*0040*/  USHF.L.U32 UR4, UR4, 0x2, URZ ;  /* 0x0000000204047899 */ /* 0x002fe200080006ff */
[----:B0-----:R-:W-:-:S05]  /*0050*/  SHF.L.U32 R15, R15, 0x7, RZ ;  /* 0x000000070f0f7819 */ /* 0x001fca00000006ff */
[----:B--2---:R-:W-:-:S04]  /*0060*/  ISETP.LE.AND P0, PT, R2, UR4, PT ;  /* 0x0000000402007c0c */ /* 0x004fc8000bf03270 */
[----:B------:R-:W-:-:S13]  /*0070*/  ISETP.GE.OR P0, PT, R15, R3, P0 ;  /* 0x000000030f00720c */ /* 0x000fda0000706670 */
[----:B------:R-:W-:Y:S05]  /*0080*/  @P0 EXIT ;  /* 0x000000000000094d */ /* 0x000fea0003800000 */
[----:B------:R-:W0:Y:S01]  /*0090*/  S2R R11, SR_TID.Y ;  /* 0x00000000000b7919 */ /* 0x000e220000002200 */
[----:B------:R-:W1:Y:S01]  /*00a0*/  LDC R12, c[0x0][0x390] ;  /* 0x0000e400ff0c7b82 */ /* 0x000e620000000800 */
[----:B------:R-:W0:Y:S01]  /*00b0*/  LDCU UR7, c[0x0][0x360] ;  /* 0x00006c00ff0777ac */ /* 0x000e220008000800 */
[----:B------:R-:W-:Y:S01]  /*00c0*/  BSSY.RECONVERGENT B0, `(.L_x_58) ;  /* 0x0000016000007945 */ /* 0x000fe20003800200 */
[----:B------:R-:W0:Y:S01]  /*00d0*/  S2R R0, SR_TID.X ;  /* 0x0000000000007919 */ /* 0x000e220000002100 */
[----:B------:R-:W2:Y:S01]  /*00e0*/  LDCU.64 UR8, c[0x0][0x358] ;  /* 0x00006b00ff0877ac */ /* 0x000ea20008000a00 */
[----:B-1----:R-:W-:-:S05]  /*00f0*/  VIMNMX R12, PT, PT, R12, 0x1, !PT ;  /* 0x000000010c0c7848 */ /* 0x002fca0007fe0100 */
[----:B------:R-:W-:Y:S02]  /*0100*/  VIADD R10, R12, 0xffffffff ;  /* 0xffffffff0c0a7836 */ /* 0x000fe40000000000 */
[----:B0-----:R-:W-:-:S05]  /*0110*/  IMAD R7, R11, UR7, R0 ;  /* 0x000000070b077c24 */ /* 0x001fca000f8e0200 */
[----:B------:R-:W-:-:S13]  /*0120*/  ISETP.GE.U32.AND P0, PT, R7, R10, PT ;  /* 0x0000000a0700720c */ /* 0x000fda0003f06070 */
[----:B--2---:R-:W-:Y:S05]  /*0130*/  @P0 BRA `(.L_x_59) ;  /* 0x0000000000380947 */ /* 0x004fea0003800000 */
[----:B------:R-:W0:Y:S01]  /*0140*/  S2R R9, SR_CgaCtaId ;  /* 0x0000000000097919 */ /* 0x000e220000008800 */
[----:B------:R-:W1:Y:S01]  /*0150*/  LDC R8, c[0x0][0x364] ;  /* 0x0000d900ff087b82 */ /* 0x000e620000000800 */
[----:B------:R-:W-:-:S07]  /*0160*/  MOV R6, 0x400 ;  /* 0x0000040000067802 */ /* 0x000fce0000000f00 */
[----:B------:R-:W2:Y:S01]  /*0170*/  LDC.64 R4, c[0x0][0x388] ;  /* 0x0000e200ff047b82 */ /* 0x000ea20000000a00 */
[----:B-1----:R-:W-:Y:S01]  /*0180*/  IMAD R8, R8, UR7, RZ ;  /* 0x0000000708087c24 */ /* 0x002fe2000f8e02ff */
[----:B0-----:R-:W-:Y:S02]  /*0190*/  LEA R14, R9, R6, 0x18 ;  /* 0x00000006090e7211 */ /* 0x001fe400078ec0ff */
[----:B------:R-:W-:-:S07]  /*01a0*/  MOV R9, R7 ;  /* 0x0000000700097202 */ /* 0x000fce0000000f00 */
.L_x_60:
[----:B0-2---:R-:W-:-:S06]  /*01b0*/  IMAD.WIDE R6, R9, 0x4, R4 ;  /* 0x0000000409067825 */ /* 0x005fcc00078e0204 */
[----:B------:R-:W2:Y:S01]  /*01c0*/  LDG.E.CONSTANT R6, desc[UR8][R6.64] ;  /* 0x0000000806067981 */ /* 0x000ea2000c1e9900 */
[----:B------:R-:W-:Y:S01]  /*01d0*/  IMAD R13, R9, 0x4, R14 ;  /* 0x00000004090d7824 */ /* 0x000fe200078e020e */
[----:B------:R-:W-:-:S04]  /*01e0*/  IADD3 R9, PT, PT, R8, R9, RZ ;  /* 0x0000000908097210 */ /* 0x000fc80007ffe0ff */
[----:B------:R-:W-:Y:S01]  /*01f0*/  ISETP.GE.AND P0, PT, R9, R10, PT ;  /* 0x0000000a0900720c */ /* 0x000fe20003f06270 */
[----:B--2---:R0:W-:-:S12]  /*0200*/  STS [R13], R6 ;  /* 0x000000060d007388 */ /* 0x0041d80000000800 */
[----:B------:R-:W-:Y:S05]  /*0210*/  @!P0 BRA `(.L_x_60) ;  /* 0xfffffffc00e48947 */ /* 0x000fea000383ffff */
.L_x_59:
[----:B------:R-:W-:Y:S05]  /*0220*/  BSYNC.RECONVERGENT B0 ;  /* 0x0000000000007941 */ /* 0x000fea0003800200 */
.L_x_58:
[----:B------:R-:W-:Y:S01]  /*0230*/  VIADD R17, R12, 0x7e ;  /* 0x0000007e0c117836 */ /* 0x000fe20000000000 */
[----:B0-----:R-:W-:Y:S01]  /*0240*/  LEA R13, R10, 0xf, 0x2 ;  /* 0x0000000f0a0d7811 */ /* 0x001fe200078e10ff */
[----:B------:R-:W-:Y:S03]  /*0250*/  BAR.SYNC.DEFER_BLOCKING 0x0 ;  /* 0x0000000000007b1d */ /* 0x000fe60000010000 */
[----:B------:R-:W-:Y:S02]  /*0260*/  ISETP.GE.U32.AND P0, PT, R0, R17, PT ;  /* 0x000000110000720c */ /* 0x000fe40003f06070 */
[----:B------:R-:W-:Y:S01]  /*0270*/  LOP3.LUT R13, R13, 0xfffffff0, RZ, 0xc0, !PT ;  /* 0xfffffff00d0d7812 */ /* 0x000fe200078ec0ff */
[----:B------:R-:W-:Y:S10]  /*0280*/  BSSY.RECONVERGENT B0, `(.L_x_61) ;  /* 0x0000032000007945 */ /* 0x000ff40003800200 */
[----:B------:R-:W-:Y:S05]  /*0290*/  @P0 BRA `(.L_x_62) ;  /* 0x0000000000c00947 */ /* 0x000fea0003800000 */
[----:B------:R-:W0:Y:S01]  /*02a0*/  S2UR UR6, SR_CgaCtaId ;  /* 0x00000000000679c3 */ /* 0x000e220000008800 */
[----:B------:R-:W-:Y:S01]  /*02b0*/  HFMA2 R5, -RZ, RZ, 0, 2.98023223876953125e-07 ;  /* 0x00000005ff057431 */ /* 0x000fe200000001ff */
[----:B------:R-:W-:Y:S01]  /*02c0*/  UMOV UR5, 0x400 ;  /* 0x0000040000057882 */ /* 0x000fe20000000000 */
[C---:B------:R-:W-:Y:S01]  /*02d0*/  LOP3.LUT P1, RZ, R11.reuse, 0x3, R2, 0xf8, !PT ;  /* 0x000000030bff7812 */ /* 0x040fe2000782f802 */
[----:B------:R-:W-:Y:S01]  /*02e0*/  VIADD R19, R11, UR4 ;  /* 0x000000040b137c36 */ /* 0x000fe20008000000 */
[----:B------:R-:W-:Y:S02]  /*02f0*/  IADD3 R2, PT, PT, R15, 0x2, -R12 ;  /* 0x000000020f027810 */ /* 0x000fe40007ffe80c */
[----:B------:R-:W-:Y:S01]  /*0300*/  MOV R16, R0 ;  /* 0x0000000000107202 */ /* 0x000fe20000000f00 */
[----:B------:R-:W1:Y:S01]  /*0310*/  LDC R3, c[0x0][0x39c] ;  /* 0x0000e700ff037b82 */ /* 0x000e620000000800 */
[----:B------:R-:W-:-:S07]  /*0320*/  IMAD R18, R12, R5, 0x276 ;  /* 0x000002760c127424 */ /* 0x000fce00078e0205 */
[----:B------:R-:W2:Y:S08]  /*0330*/  LDC R14, c[0x0][0x398] ;  /* 0x0000e600ff0e7b82 */ /* 0x000eb00000000800 */
[----:B------:R-:W3:Y:S01]  /*0340*/  LDC.64 R8, c[0x0][0x380] ;  /* 0x0000e000ff087b82 */ /* 0x000ee20000000a00 */
[----:B0-----:R-:W-:-:S06]  /*0350*/  ULEA UR5, UR6, UR5, 0x18 ;  /* 0x0000000506057291 */ /* 0x001fcc000f8ec0ff */
[----:B------:R-:W-:-:S07]  /*0360*/  VIADD R21, R13, UR5 ;  /* 0x000000050d157c36 */ /* 0x000fce0008000000 */
.L_x_69:
[----:B0-2---:R-:W-:Y:S01]  /*0370*/  IADD3 R5, PT, PT, R2, R16, RZ ;  /* 0x0000001002057210 */ /* 0x005fe20007ffe0ff */
[----:B------:R-:W-:Y:S03]  /*0380*/  BSSY.RECONVERGENT B1, `(.L_x_63) ;  /* 0x000001e000017945 */ /* 0x000fe60003800200 */
[----:B-1----:R-:W-:-:S04]  /*0390*/  ISETP.GE.AND P0, PT, R5, R3, PT ;  /* 0x000000030500720c */ /* 0x002fc80003f06270 */
[----:B------:R-:W-:-:S13]  /*03a0*/  ISETP.LT.OR P0, PT, R5, RZ, P0 ;  /* 0x000000ff0500720c */ /* 0x000fda0000701670 */
[----:B----4-:R-:W-:Y:S05]  /*03b0*/  @P0 BRA `(.L_x_64) ;  /* 0x0000000000580947 */ /* 0x010fea0003800000 */
[----:B------:R-:W-:Y:S05]  /*03c0*/  @P1 BRA `(.L_x_65) ;  /* 0x0000000000241947 */ /* 0x000fea0003800000 */
[----:B--2---:R-:W-:-:S04]  /*03d0*/  IMAD R5, R5, R14, UR4 ;  /* 0x0000000405057e24 */ /* 0x004fc8000f8e020e */
[----:B---3--:R-:W-:-:S06]  /*03e0*/  IMAD.WIDE.U32 R4, R5, 0x4, R8 ;  /* 0x0000000405047825 */ /* 0x008fcc00078e0008 */
[----:B------:R-:W2:Y:S01]  /*03f0*/  LDG.E.128.CONSTANT R4, desc[UR8][R4.64] ;  /* 0x0000000804047981 */ /* 0x000ea2000c1e9d00 */
[----:B------:R-:W-:-:S05]  /*0400*/  IMAD R20, R16, 0x14, R21 ;  /* 0x0000001410147824 */ /* 0x000fca00078e0215 */
[----:B--2---:R2:W-:Y:S04]  /*0410*/  STS [R20], R4 ;  /* 0x0000000414007388 */ /* 0x0045e80000000800 */
[----:B------:R2:W-:Y:S04]  /*0420*/  STS [R20+0x4], R5 ;  /* 0x0000040514007388 */ /* 0x0005e80000000800 */
[----:B------:R2:W-:Y:S04]  /*0430*/  STS [R20+0x8], R6 ;  /* 0x0000080614007388 */ /* 0x0005e80000000800 */
[----:B------:R2:W-:Y:S01]  /*0440*/  STS [R20+0xc], R7 ;  /* 0x00000c0714007388 */ /* 0x0005e20000000800 */
[----:B------:R-:W-:Y:S05]  /*0450*/  BRA `(.L_x_66) ;  /* 0x0000000000407947 */ /* 0x000fea0003800000 */
.L_x_65:
[----:B--2---:R-:W-:Y:S01]  /*0460*/  ISETP.GE.U32.AND P0, PT, R19, R14, PT ;  /* 0x0000000e1300720c */ /* 0x004fe20003f06070 */
[----:B------:R-:W-:Y:S01]  /*0470*/  IMAD R4, R16, 0x5, R11 ;  /* 0x0000000510047824 */ /* 0x000fe200078e020b */
[----:B------:R-:W-:Y:S03]  /*0480*/  BSSY.RECONVERGENT B2, `(.L_x_67) ;  /* 0x0000007000027945 */ /* 0x000fe60003800200 */
[----:B------:R-:W-:Y:S02]  /*0490*/  IMAD R7, R4, 0x4, R21 ;  /* 0x0000000404077824 */ /* 0x000fe400078e0215 */
[----:B------:R-:W-:-:S06]  /*04a0*/  HFMA2 R4, -RZ, RZ, 0, 0 ;  /* 0x00000000ff047431 */ /* 0x000fcc00000001ff */
[----:B------:R-:W-:Y:S05]  /*04b0*/  @P0 BRA `(.L_x_68) ;  /* 0x00000000000c0947 */ /* 0x000fea0003800000 */
[----:B------:R-:W-:-:S04]  /*04c0*/  IMAD R5, R5, R14, R19 ;  /* 0x0000000e05057224 */ /* 0x000fc800078e0213 */
[----:B---3--:R-:W-:-:S06]  /*04d0*/  IMAD.WIDE.U32 R4, R5, 0x4, R8 ;  /* 0x0000000405047825 */ /* 0x008fcc00078e0008 */
[----:B------:R0:W5:Y:S02]  /*04e0*/  LDG.E.CONSTANT R4, desc[UR8][R4.64] ;  /* 0x0000000804047981 */ /* 0x000164000c1e9900 */
.L_x_68:
[----:B------:R-:W-:Y:S05]  /*04f0*/  BSYNC.RECONVERGENT B2 ;  /* 0x0000000000027941 */ /* 0x000fea0003800200 */
.L_x_67:
[----:B-----5:R1:W-:Y:S01]  /*0500*/  STS [R7], R4 ;  /* 0x0000000407007388 */ /* 0x0203e20000000800 */
[----:B------:R-:W-:Y:S05]  /*0510*/  BRA `(.L_x_66) ;  /* 0x0000000000107947 */ /* 0x000fea0003800000 */
.L_x_64:
[----:B------:R-:W-:-:S05]  /*0520*/  IMAD R4, R16, 0x5, R11 ;  /* 0x0000000510047824 */ /* 0x000fca00078e020b */
[----:B------:R-:W-:-:S13]  /*0530*/  ISETP.GE.AND P0, PT, R4, R18, PT ;  /* 0x000000120400720c */ /* 0x000fda0003f06270 */
[----:B------:R-:W-:-:S05]  /*0540*/  @!P0 LEA R4, R4, R21, 0x2 ;  /* 0x0000001504048211 */ /* 0x000fca00078e10ff */
[----:B------:R4:W-:Y:S02]  /*0550*/  @!P0 STS [R4], RZ ;  /* 0x000000ff04008388 */ /* 0x0009e40000000800 */
.L_x_66:
[----:B------:R-:W-:Y:S05]  /*0560*/  BSYNC.RECONVERGENT B1 ;  /* 0x0000000000017941 */ /* 0x000fea0003800200 */
.L_x_63:
[----:B------:R-:W-:-:S05]  /*0570*/  VIADD R16, R16, UR7 ;  /* 0x0000000710107c36 */ /* 0x000fca0008000000 */
[----:B------:R-:W-:-:S13]  /*0580*/  ISETP.GE.AND P0, PT, R16, R17, PT ;  /* 0x000000111000720c */ /* 0x000fda0003f06270 */
[----:B------:R-:W-:Y:S05]  /*0590*/  @!P0 BRA `(.L_x_69) ;  /* 0xfffffffc00748947 */ /* 0x000fea000383ffff */
.L_x_62:
[----:B------:R-:W-:Y:S05]  /*05a0*/  BSYNC.RECONVERGENT B0 ;  /* 0x0000000000007941 */ /* 0x000fea0003800200 */
.L_x_61:
[----:B------:R-:W5:Y:S01]  /*05b0*/  LDCU UR5, c[0x0][0x398] ;  /* 0x00007300ff0577ac */ /* 0x000f620008000800 */
[----:B------:R-:W-:Y:S02]  /*05c0*/  IADD3 R2, PT, PT, R15, R0, RZ ;  /* 0x000000000f027210 */ /* 0x000fe40007ffe0ff */
[----:B---3--:R-:W-:Y:S01]  /*05d0*/  IADD3 R9, PT, PT, R11, UR4, RZ ;  /* 0x000000040b097c10 */ /* 0x008fe2000fffe0ff */
[----:B------:R-:W-:Y:S01]  /*05e0*/  BAR.SYNC.DEFER_BLOCKING 0x0 ;  /* 0x0000000000007b1d */ /* 0x000fe20000010000 */
[----:B------:R-:W-:-:S04]  /*05f0*/  ISETP.GE.AND P0, PT, R2, R3, PT ;  /* 0x000000030200720c */ /* 0x000fc80003f06270 */
[----:B-----5:R-:W-:-:S13]  /*0600*/  ISETP.GE.OR P0, PT, R9, UR5, P0 ;  /* 0x0000000509007c0c */ /* 0x020fda0008706670 */
[----:B------:R-:W-:Y:S05]  /*0610*/  @P0 EXIT ;  /* 0x000000000000094d */ /* 0x000fea0003800000 */
[----:B012-4-:R-:W0:Y:S02]  /*0620*/  LDC.64 R4, c[0x0][0x3a0] ;  /* 0x0000e800ff047b82 */ /* 0x017e240000000a00 */
[----:B0-----:R-:W-:-:S06]  /*0630*/  IMAD.WIDE.U32 R4, R9, 0x4, R4 ;  /* 0x0000000409047825 */ /* 0x001fcc00078e0004 */
[----:B------:R-:W2:Y:S02]  /*0640*/  LDG.E.CONSTANT R5, desc[UR8][R4.64] ;  /* 0x0000000804057981 */ /* 0x000ea4000c1e9900 */
[----:B--2---:R-:W-:-:S05]  /*0650*/  IMAD.IADD R3, R10, 0x1, R5 ;  /* 0x000000010a037824 */ /* 0x004fca00078e0205 */
[C---:B------:R-:W-:Y:S01]  /*0660*/  ISETP.GE.AND P0, PT, R2.reuse, R3, PT ;  /* 0x000000030200720c */ /* 0x040fe20003f06270 */
[----:B------:R-:W-:-:S12]  /*0670*/  IMAD R2, R2, UR5, R9 ;  /* 0x0000000502027c24 */ /* 0x000fd8000f8e0209 */
[----:B------:R-:W0:Y:S01]  /*0680*/  @!P0 LDC.64 R6, c[0x0][0x3a8] ;  /* 0x0000ea00ff068b82 */ /* 0x000e220000000a00 */
[----:B------:R-:W-:Y:S01]  /*0690*/  @!P0 MOV R3, 0x7fc00000 ;  /* 0x7fc0000000038802 */ /* 0x000fe20000000f00 */
[----:B0-----:R-:W-:-:S05]  /*06a0*/  @!P0 IMAD.WIDE R6, R2, 0x4, R6 ;  /* 0x0000000402068825 */ /* 0x001fca00078e0206 */
[----:B------:R0:W-:Y:S01]  /*06b0*/  @!P0 STG.E desc[UR8][R6.64], R3 ;  /* 0x0000000306008986 */ /* 0x0001e2000c101908 */
[----:B------:R-:W-:Y:S05]  /*06c0*/  @!P0 EXIT ;  /* 0x000000000000894d */ /* 0x000fea0003800000 */
[----:B------:R-:W-:Y:S01]  /*06d0*/  ISETP.NE.AND P0, PT, R10, RZ, PT ;  /* 0x000000ff0a00720c */ /* 0x000fe20003f05270 */
[----:B------:R-:W-:-:S12]  /*06e0*/  HFMA2 R14, -RZ, RZ, 0, 0 ;  /* 0x00000000ff0e7431 */ /* 0x000fd800000001ff */
[----:B------:R-:W-:Y:S05]  /*06f0*/  @!P0 BRA `(.L_x_70) ;  /* 0x0000000400188947 */ /* 0x000fea0003800000 */
[----:B------:R-:W-:Y:S01]  /*0700*/  VIADD R12, R12, 0xfffffffe ;  /* 0xfffffffe0c0c7836 */ /* 0x000fe20000000000 */
[----:B------:R-:W-:Y:S02]  /*0710*/  LOP3.LUT R8, R10, 0x3, RZ, 0xc0, !PT ;  /* 0x000000030a087812 */ /* 0x000fe400078ec0ff */
[----:B------:R-:W-:Y:S02]  /*0720*/  CS2R R14, SRZ ;  /* 0x00000000000e7805 */ /* 0x000fe4000001ff00 */
[----:B------:R-:W-:Y:S02]  /*0730*/  MOV R9, RZ ;  /* 0x000000ff00097202 */ /* 0x000fe40000000f00 */
[----:B------:R-:W-:Y:S02]  /*0740*/  ISETP.GE.U32.AND P1, PT, R12, 0x3, PT ;  /* 0x000000030c00780c */ /* 0x000fe40003f26070 */
[----:B------:R-:W-:-:S11]  /*0750*/  ISETP.NE.AND P0, PT, R8, RZ, PT ;  /* 0x000000ff0800720c */ /* 0x000fd60003f05270 */
[----:B------:R-:W-:Y:S05]  /*0760*/  @!P1 BRA `(.L_x_71) ;  /* 0x00000000009c9947 */ /* 0x000fea0003800000 */
[----:B0-----:R-:W0:Y:S01]  /*0770*/  S2R R6, SR_CgaCtaId ;  /* 0x0000000000067919 */ /* 0x001e220000008800 */
[----:B------:R-:W-:Y:S01]  /*0780*/  MOV R3, 0x400 ;  /* 0x0000040000037802 */ /* 0x000fe20000000f00 */
[----:B------:R-:W-:Y:S01]  /*0790*/  IMAD R4, R0, 0x14, R13 ;  /* 0x0000001400047824 */ /* 0x000fe200078e020d */
[----:B------:R-:W-:Y:S01]  /*07a0*/  LOP3.LUT R9, R10, 0xfffffffc, RZ, 0xc0, !PT ;  /* 0xfffffffc0a097812 */ /* 0x000fe200078ec0ff */
[----:B------:R-:W-:-:S03]  /*07b0*/  IMAD.MOV.U32 R15, RZ, RZ, RZ ;  /* 0x000000ffff0f7224 */ /* 0x000fc600078e00ff */
[----:B------:R-:W-:Y:S02]  /*07c0*/  IADD3 R18, PT, PT, -R9, RZ, RZ ;  /* 0x000000ff09127210 */ /* 0x000fe40007ffe1ff */
[----:B0-----:R-:W-:Y:S02]  /*07d0*/  LEA R10, R6, R3, 0x18 ;  /* 0x00000003060a7211 */ /* 0x001fe400078ec0ff */
[----:B------:R-:W-:-:S04]  /*07e0*/  LEA R3, R11, R4, 0x2 ;  /* 0x000000040b037211 */ /* 0x000fc800078e10ff */
[----:B------:R-:W-:-:S07]  /*07f0*/  IADD3 R12, PT, PT, R3, 0x28, R10 ;  /* 0x00000028030c7810 */ /* 0x000fce0007ffe00a */
.L_x_72:
[----:B------:R-:W-:Y:S01]  /*0800*/  LDS R3, [R12+-0x28] ;  /* 0xffffd8000c037984 */ /* 0x000fe20000000800 */
[----:B------:R-:W-:-:S03]  /*0810*/  IADD3 R18, PT, PT, R18, 0x4, RZ ;  /* 0x0000000412127810 */ /* 0x000fc60007ffe0ff */
[----:B------:R0:W1:Y:S01]  /*0820*/  LDS.128 R4, [R10] ;  /* 0x000000000a047984 */ /* 0x0000620000000c00 */
[----:B------:R-:W-:-:S03]  /*0830*/  ISETP.NE.AND P1, PT, R18, RZ, PT ;  /* 0x000000ff1200720c */ /* 0x000fc60003f25270 */
[----:B------:R-:W2:Y:S04]  /*0840*/  LDS R16, [R12+-0x14] ;  /* 0xffffec000c107984 */ /* 0x000ea80000000800 */
[----:B------:R-:W3:Y:S01]  /*0850*/  LDS R17, [R12] ;  /* 0x000000000c117984 */ /* 0x000ee20000000800 */
[----:B0-----:R-:W-:-:S03]  /*0860*/  VIADD R10, R10, 0x10 ;  /* 0x000000100a0a7836 */ /* 0x001fc60000000000 */
[----:B------:R0:W4:Y:S02]  /*0870*/  LDS R20, [R12+0x14] ;  /* 0x000014000c147984 */ /* 0x0001240000000800 */
[----:B0-----:R-:W-:Y:S01]  /*0880*/  IADD3 R12, PT, PT, R12, 0x50, RZ ;  /* 0x000000500c0c7810 */ /* 0x001fe20007ffe0ff */
[----:B-1----:R-:W-:-:S04]  /*0890*/  FFMA R4, R3, R4, RZ ;  /* 0x0000000403047223 */ /* 0x002fc800000000ff */
[----:B------:R-:W-:Y:S01]  /*08a0*/  FADD R15, R4, -R15 ;  /* 0x8000000f040f7221 */ /* 0x000fe20000000000 */
[----:B--2---:R-:W-:-:S03]  /*08b0*/  FFMA R5, R5, R16, RZ ;  /* 0x0000001005057223 */ /* 0x004fc600000000ff */
[----:B------:R-:W-:Y:S01]  /*08c0*/  FADD R3, R15, R14 ;  /* 0x0000000e0f037221 */ /* 0x000fe20000000000 */
[----:B---3--:R-:W-:-:S03]  /*08d0*/  FFMA R6, R6, R17, RZ ;  /* 0x0000001106067223 */ /* 0x008fc600000000ff */
[----:B------:R-:W-:Y:S01]  /*08e0*/  FADD R14, R3, -R14 ;  /* 0x8000000e030e7221 */ /* 0x000fe20000000000 */
[----:B----4-:R-:W-:-:S03]  /*08f0*/  FFMA R7, R7, R20, RZ ;  /* 0x0000001407077223 */ /* 0x010fc600000000ff */
        /* <DEDUP_REMOVED lines=14> */
.L_x_71:
[----:B------:R-:W-:Y:S05]  /*09e0*/  @!P0 BRA `(.L_x_70) ;  /* 0x00000000005c8947 */ /* 0x000fea0003800000 */
[----:B------:R-:W1:Y:S01]  /*09f0*/  S2R R4, SR_CgaCtaId ;  /* 0x0000000000047919 */ /* 0x000e620000008800 */
[----:B------:R-:W-:Y:S02]  /*0a00*/  IADD3 R0, PT, PT, R0, R9, RZ ;  /* 0x0000000900007210 */ /* 0x000fe40007ffe0ff */
[----:B0-----:R-:W-:Y:S02]  /*0a10*/  MOV R3, 0x400 ;  /* 0x0000040000037802 */ /* 0x001fe40000000f00 */
[----:B------:R-:W-:Y:S01]  /*0a20*/  IADD3 R8, PT, PT, -R8, RZ, RZ ;  /* 0x000000ff08087210 */ /* 0x000fe20007ffe1ff */
[----:B------:R-:W-:-:S04]  /*0a30*/  IMAD R0, R0, 0x14, R13 ;  /* 0x0000001400007824 */ /* 0x000fc800078e020d */
[----:B------:R-:W-:Y:S01]  /*0a40*/  IMAD R0, R11, 0x4, R0 ;  /* 0x000000040b007824 */ /* 0x000fe200078e0200 */
[----:B-1----:R-:W-:-:S04]  /*0a50*/  LEA R3, R4, R3, 0x18 ;  /* 0x0000000304037211 */ /* 0x002fc800078ec0ff */
[----:B------:R-:W-:Y:S01]  /*0a60*/  LEA R9, R9, R3, 0x2 ;  /* 0x0000000309097211 */ /* 0x000fe200078e10ff */
[----:B------:R-:W-:-:S07]  /*0a70*/  IMAD.IADD R3, R3, 0x1, R0 ;  /* 0x0000000103037824 */ /* 0x000fce00078e0200 */
.L_x_73:
[----:B------:R0:W-:Y:S01]  /*0a80*/  LDS R0, [R3] ;  /* 0x0000000003007984 */ /* 0x0001e20000000800 */
[----:B------:R-:W-:-:S03]  /*0a90*/  IADD3 R8, PT, PT, R8, 0x1, RZ ;  /* 0x0000000108087810 */ /* 0x000fc60007ffe0ff */
[----:B------:R1:W2:Y:S01]  /*0aa0*/  LDS R5, [R9] ;  /* 0x0000000009057984 */ /* 0x0002a20000000800 */
[----:B------:R-:W-:Y:S02]  /*0ab0*/  ISETP.NE.AND P0, PT, R8, RZ, PT ;  /* 0x000000ff0800720c */ /* 0x000fe40003f05270 */
[----:B0-----:R-:W-:Y:S01]  /*0ac0*/  IADD3 R3, PT, PT, R3, 0x14, RZ ;  /* 0x0000001403037810 */ /* 0x001fe20007ffe0ff */
[----:B-1----:R-:W-:Y:S02]  /*0ad0*/  VIADD R9, R9, 0x4 ;  /* 0x0000000409097836 */ /* 0x002fe40000000000 */
[----:B--2---:R-:W-:-:S04]  /*0ae0*/  FFMA R0, R0, R5, RZ ;  /* 0x0000000500007223 */ /* 0x004fc800000000ff */
[----:B------:R-:W-:-:S04]  /*0af0*/  FADD R15, R0, -R15 ;  /* 0x8000000f000f7221 */ /* 0x000fc80000000000 */
[----:B------:R-:W-:-:S04]  /*0b00*/  FADD R5, R15, R14 ;  /* 0x0000000e0f057221 */ /* 0x000fc80000000000 */
[----:B------:R-:W-:Y:S01]  /*0b10*/  FADD R0, R5, -R14 ;  /* 0x8000000e05007221 */ /* 0x000fe20000000000 */
[----:B------:R-:W-:-:S03]  /*0b20*/  MOV R14, R5 ;  /* 0x00000005000e7202 */ /* 0x000fc60000000f00 */
[----:B------:R-:W-:Y:S01]  /*0b30*/  FADD R15, -R15, R0 ;  /* 0x000000000f0f7221 */ /* 0x000fe20000000100 */
[----:B------:R-:W-:Y:S06]  /*0b40*/  @P0 BRA `(.L_x_73) ;  /* 0xfffffffc00cc0947 */ /* 0x000fec000383ffff */
[----:B------:R-:W-:-:S07]  /*0b50*/  MOV R14, R5 ;  /* 0x00000005000e7202 */ /* 0x000fce0000000f00 */
.L_x_70:
[----:B------:R-:W1:Y:S01]  /*0b60*/  LDC.64 R4, c[0x0][0x3a8] ;  /* 0x0000ea00ff047b82 */ /* 0x000e620000000a00 */
[----:B------:R-:W0:Y:S02]  /*0b70*/  LDCU UR4, c[0x0][0x394] ;  /* 0x00007280ff0477ac */ /* 0x000e240008000800 */
[----:B0-----:R-:W-:Y:S01]  /*0b80*/  FMUL R3, R14, UR4 ;  /* 0x000000040e037c20 */ /* 0x001fe20008400000 */
[----:B-1----:R-:W-:-:S05]  /*0b90*/  IMAD.WIDE R4, R2, 0x4, R4 ;  /* 0x0000000402047825 */ /* 0x002fca00078e0204 */
[----:B------:R-:W-:Y:S01]  /*0ba0*/  STG.E desc[UR8][R4.64], R3 ;  /* 0x0000000304007986 */ /* 0x000fe2000c101908 */
[----:B------:R-:W-:Y:S05]  /*0bb0*/  EXIT ;  /* 0x000000000000794d */ /* 0x000fea0003800000 */
.L_x_74:
        /* <DEDUP_REMOVED lines=12> */
.L_x_349:


//--------------------- .text.cwma_ms1p_tiled_f32_tx128_ty2 --------------------------
	.section	.text.cwma_ms1p_tiled_f32_tx128_ty2,"ax",@progbits
	.align	128
        .global         cwma_ms1p_tiled_f32_tx128_ty2
        .type           cwma_ms1p_tiled_f32_tx128_ty2,@function
        .size           cwma_ms1p_tiled_f32_tx128_ty2,(.L_x_350 - cwma_ms1p_tiled_f32_tx128_ty2)
        .other          cwma_ms1p_tiled_f32_tx128_ty2,@"STO_CUDA_ENTRY STV_DEFAULT"
cwma_ms1p_tiled_f32_tx128_ty2:
.text.cwma_ms1p_tiled_f32_tx128_ty2:
        /* <DEDUP_REMOVED lines=25> */
[----:B0-----:R-:W-:-:S07]  /*0190*/  LEA R15, R15, R10, 0x18 ;  /* 0x0000000a0f0f7211 */ /* 0x001fce00078ec0ff */
.L_x_77:
[----:B0-2---:R-:W-:-:S06]  /*01a0*/  IMAD.WIDE R10, R2, 0x4, R6 ;  /* 0x00000004020a7825 */ /* 0x005fcc00078e0206 */
[----:B------:R-:W2:Y:S01]  /*01b0*/  LDG.E.CONSTANT R10, desc[UR8][R10.64] ;  /* 0x000000080a0a7981 */ /* 0x000ea2000c1e9900 */
[----:B------:R-:W-:Y:S01]  /*01c0*/  LEA R17, R2, R15, 0x2 ;  /* 0x0000000f02117211 */ /* 0x000fe200078e10ff */
[----:B------:R-:W-:-:S05]  /*01d0*/  IMAD.IADD R2, R13, 0x1, R2 ;  /* 0x000000010d027824 */ /* 0x000fca00078e0202 */
[----:B------:R-:W-:Y:S01]  /*01e0*/  ISETP.GE.AND P0, PT, R2, R3, PT ;  /* 0x000000030200720c */ /* 0x000fe20003f06270 */
[----:B--2---:R0:W-:-:S12]  /*01f0*/  STS [R17], R10 ;  /* 0x0000000a11007388 */ /* 0x0041d80000000800 */
[----:B------:R-:W-:Y:S05]  /*0200*/  @!P0 BRA `(.L_x_77) ;  /* 0xfffffffc00e48947 */ /* 0x000fea000383ffff */
.L_x_76:
[----:B------:R-:W-:Y:S05]  /*0210*/  BSYNC.RECONVERGENT B0 ;  /* 0x0000000000007941 */ /* 0x000fea0003800200 */
.L_x_75:
[----:B------:R-:W-:Y:S01]  /*0220*/  IADD3 R12, PT, PT, R4, 0x7e, RZ ;  /* 0x0000007e040c7810 */ /* 0x000fe20007ffe0ff */
[----:B------:R-:W-:Y:S01]  /*0230*/  BAR.SYNC.DEFER_BLOCKING 0x0 ;  /* 0x0000000000007b1d */ /* 0x000fe20000010000 */
[----:B------:R-:W-:Y:S02]  /*0240*/  LEA R2, R3, 0xf, 0x2 ;  /* 0x0000000f03027811 */ /* 0x000fe400078e10ff */
[----:B------:R-:W-:Y:S02]  /*0250*/  ISETP.GE.U32.AND P0, PT, R9, R12, PT ;  /* 0x0000000c0900720c */ /* 0x000fe40003f06070 */
[----:B------:R-:W-:Y:S01]  /*0260*/  LOP3.LUT R2, R2, 0xfffffff0, RZ, 0xc0, !PT ;  /* 0xfffffff002027812 */ /* 0x000fe200078ec0ff */
[----:B------:R-:W-:Y:S10]  /*0270*/  BSSY.RECONVERGENT B0, `(.L_x_78) ;  /* 0x0000027000007945 */ /* 0x000ff40003800200 */
[----:B------:R-:W-:Y:S05]  /*0280*/  @P0 BRA `(.L_x_79) ;  /* 0x0000000000940947 */ /* 0x000fea0003800000 */
[----:B------:R-:W1:Y:S01]  /*0290*/  S2UR UR6, SR_CgaCtaId ;  /* 0x00000000000679c3 */ /* 0x000e620000008800 */
[----:B------:R-:W-:Y:S01]  /*02a0*/  UMOV UR5, 0x400 ;  /* 0x0000040000057882 */ /* 0x000fe20000000000 */
[----:B------:R-:W-:Y:S01]  /*02b0*/  IMAD.MOV.U32 R15, RZ, RZ, 0x3 ;  /* 0x00000003ff0f7424 */ /* 0x000fe200078e00ff */
[----:B------:R-:W-:Y:S01]  /*02c0*/  IADD3 R14, PT, PT, R8, 0x2, -R4 ;  /* 0x00000002080e7810 */ /* 0x000fe20007ffe804 */
[----:B0-----:R-:W-:Y:S01]  /*02d0*/  IMAD.MOV.U32 R17, RZ, RZ, R9 ;  /* 0x000000ffff117224 */ /* 0x001fe200078e0009 */
[----:B------:R-:W-:Y:S01]  /*02e0*/  IADD3 R16, PT, PT, R0, UR4, RZ ;  /* 0x0000000400107c10 */ /* 0x000fe2000fffe0ff */
[----:B------:R-:W-:Y:S02]  /*02f0*/  IMAD R15, R4, R15, 0x17a ;  /* 0x0000017a040f7424 */ /* 0x000fe400078e020f */
[----:B------:R-:W0:Y:S08]  /*0300*/  LDC R5, c[0x0][0x39c] ;  /* 0x0000e700ff057b82 */ /* 0x000e300000000800 */
[----:B------:R-:W2:Y:S08]  /*0310*/  LDC R21, c[0x0][0x398] ;  /* 0x0000e600ff157b82 */ /* 0x000eb00000000800 */
[----:B------:R-:W3:Y:S01]  /*0320*/  LDC.64 R6, c[0x0][0x380] ;  /* 0x0000e000ff067b82 */ /* 0x000ee20000000a00 */
[----:B-1----:R-:W-:-:S06]  /*0330*/  ULEA UR5, UR6, UR5, 0x18 ;  /* 0x0000000506057291 */ /* 0x002fcc000f8ec0ff */
[----:B------:R-:W-:-:S07]  /*0340*/  IADD3 R13, PT, PT, R2, UR5, RZ ;  /* 0x00000005020d7c10 */ /* 0x000fce000fffe0ff */
.L_x_85:
[----:B0-----:R-:W-:Y:S01]  /*0350*/  IMAD.IADD R11, R14, 0x1, R17 ;  /* 0x000000010e0b7824 */ /* 0x001fe200078e0211 */
[----:B------:R-:W-:Y:S04]  /*0360*/  BSSY.RECONVERGENT B1, `(.L_x_80) ;  /* 0x0000014000017945 */ /* 0x000fe80003800200 */
[----:B0-----:R-:W-:-:S04]  /*0370*/  ISETP.GE.AND P0, PT, R11, R5, PT ;  /* 0x000000050b00720c */ /* 0x001fc80003f06270 */
[----:B------:R-:W-:-:S13]  /*0380*/  ISETP.LT.OR P0, PT, R11, RZ, P0 ;  /* 0x000000ff0b00720c */ /* 0x000fda0000701670 */
[----:B-1--4-:R-:W-:Y:S05]  /*0390*/  @P0 BRA `(.L_x_81) ;  /* 0x0000000000300947 */ /* 0x012fea0003800000 */
[----:B--2---:R-:W-:Y:S01]  /*03a0*/  ISETP.GE.U32.AND P0, PT, R16, R21, PT ;  /* 0x000000151000720c */ /* 0x004fe20003f06070 */
[----:B------:R-:W-:Y:S01]  /*03b0*/  IMAD R10, R17, 0x3, R0 ;  /* 0x00000003110a7824 */ /* 0x000fe200078e0200 */
[----:B------:R-:W-:Y:S04]  /*03c0*/  BSSY.RECONVERGENT B2, `(.L_x_82) ;  /* 0x0000007000027945 */ /* 0x000fe80003800200 */
[----:B------:R-:W-:Y:S01]  /*03d0*/  LEA R19, R10, R13, 0x2 ;  /* 0x0000000d0a137211 */ /* 0x000fe200078e10ff */
[----:B------:R-:W-:-:S06]  /*03e0*/  IMAD.MOV.U32 R10, RZ, RZ, RZ ;  /* 0x000000ffff0a7224 */ /* 0x000fcc00078e00ff */
[----:B------:R-:W-:Y:S05]  /*03f0*/  @P0 BRA `(.L_x_83) ;  /* 0x00000000000c0947 */ /* 0x000fea0003800000 */
[----:B------:R-:W-:-:S04]  /*0400*/  IMAD R11, R11, R21, R16 ;  /* 0x000000150b0b7224 */ /* 0x000fc800078e0210 */
[----:B---3--:R-:W-:-:S06]  /*0410*/  IMAD.WIDE.U32 R10, R11, 0x4, R6 ;  /* 0x000000040b0a7825 */ /* 0x008fcc00078e0006 */
[----:B------:R0:W5:Y:S02]  /*0420*/  LDG.E.CONSTANT R10, desc[UR8][R10.64] ;  /* 0x000000080a0a7981 */ /* 0x000164000c1e9900 */
.L_x_83:
[----:B------:R-:W-:Y:S05]  /*0430*/  BSYNC.RECONVERGENT B2 ;  /* 0x0000000000027941 */ /* 0x000fea0003800200 */
.L_x_82:
[----:B-----5:R1:W-:Y:S01]  /*0440*/  STS [R19], R10 ;  /* 0x0000000a13007388 */ /* 0x0203e20000000800 */
[----:B------:R-:W-:Y:S05]  /*0450*/  BRA `(.L_x_84) ;  /* 0x0000000000107947 */ /* 0x000fea0003800000 */
.L_x_81:
[----:B------:R-:W-:-:S05]  /*0460*/  IMAD R10, R17, 0x3, R0 ;  /* 0x00000003110a7824 */ /* 0x000fca00078e0200 */
[----:B------:R-:W-:-:S13]  /*0470*/  ISETP.GE.AND P0, PT, R10, R15, PT ;  /* 0x0000000f0a00720c */ /* 0x000fda0003f06270 */
[----:B------:R-:W-:-:S05]  /*0480*/  @!P0 LEA R10, R10, R13, 0x2 ;  /* 0x0000000d0a0a8211 */ /* 0x000fca00078e10ff */
[----:B------:R4:W-:Y:S02]  /*0490*/  @!P0 STS [R10], RZ ;  /* 0x000000ff0a008388 */ /* 0x0009e40000000800 */
.L_x_84:
[----:B------:R-:W-:Y:S05]  /*04a0*/  BSYNC.RECONVERGENT B1 ;  /* 0x0000000000017941 */ /* 0x000fea0003800200 */
.L_x_80:
[----:B------:R-:W-:-:S05]  /*04b0*/  VIADD R17, R17, UR7 ;  /* 0x0000000711117c36 */ /* 0x000fca0008000000 */
[----:B------:R-:W-:-:S13]  /*04c0*/  ISETP.GE.AND P0, PT, R17, R12, PT ;  /* 0x0000000c1100720c */ /* 0x000fda0003f06270 */
[----:B------:R-:W-:Y:S05]  /*04d0*/  @!P0 BRA `(.L_x_85) ;  /* 0xfffffffc009c8947 */ /* 0x000fea000383ffff */
.L_x_79:
[----:B------:R-:W-:Y:S05]  /*04e0*/  BSYNC.RECONVERGENT B0 ;  /* 0x0000000000007941 */ /* 0x000fea0003800200 */
.L_x_78:
[----:B------:R-:W5:Y:S01]  /*04f0*/  LDCU UR5, c[0x0][0x398] ;  /* 0x00007300ff0577ac */ /* 0x000f620008000800 */
[----:B------:R-:W-:Y:S02]  /*0500*/  IADD3 R8, PT, PT, R8, R9, RZ ;  /* 0x0000000908087210 */ /* 0x000fe40007ffe0ff */
[----:B------:R-:W-:Y:S01]  /*0510*/  IADD3 R13, PT, PT, R0, UR4, RZ ;  /* 0x00000004000d7c10 */ /* 0x000fe2000fffe0ff */
[----:B------:R-:W-:Y:S01]  /*0520*/  BAR.SYNC.DEFER_BLOCKING 0x0 ;  /* 0x0000000000007b1d */ /* 0x000fe20000010000 */
[----:B------:R-:W-:-:S04]  /*0530*/  ISETP.GE.AND P0, PT, R8, R5, PT ;  /* 0x000000050800720c */ /* 0x000fc80003f06270 */
[----:B-----5:R-:W-:-:S13]  /*0540*/  ISETP.GE.OR P0, PT, R13, UR5, P0 ;  /* 0x000000050d007c0c */ /* 0x020fda0008706670 */
[----:B------:R-:W-:Y:S05]  /*0550*/  @P0 EXIT ;  /* 0x000000000000094d */ /* 0x000fea0003800000 */
[----:B---3--:R-:W3:Y:S02]  /*0560*/  LDC.64 R6, c[0x0][0x3a0] ;  /* 0x0000e800ff067b82 */ /* 0x008ee40000000a00 */
[----:B---3--:R-:W-:-:S06]  /*0570*/  IMAD.WIDE.U32 R6, R13, 0x4, R6 ;  /* 0x000000040d067825 */ /* 0x008fcc00078e0006 */
[----:B------:R-:W3:Y:S02]  /*0580*/  LDG.E.CONSTANT R6, desc[UR8][R6.64] ;  /* 0x0000000806067981 */ /* 0x000ee4000c1e9900 */
[----:B---3--:R-:W-:-:S05]  /*0590*/  IMAD.IADD R5, R3, 0x1, R6 ;  /* 0x0000000103057824 */ /* 0x008fca00078e0206 */
[C---:B------:R-:W-:Y:S01]  /*05a0*/  ISETP.GE.AND P0, PT, R8.reuse, R5, PT ;  /* 0x000000050800720c */ /* 0x040fe20003f06270 */
[----:B------:R-:W-:-:S12]  /*05b0*/  IMAD R8, R8, UR5, R13 ;  /* 0x0000000508087c24 */ /* 0x000fd8000f8e020d */
[----:B01--4-:R-:W0:Y:S01]  /*05c0*/  @!P0 LDC.64 R10, c[0x0][0x3a8] ;  /* 0x0000ea00ff0a8b82 */ /* 0x013e220000000a00 */
        /* <DEDUP_REMOVED lines=8> */
[----:B0-----:R-:W-:Y:S02]  /*0650*/  LOP3.LUT R10, R3, 0x3, RZ, 0xc0, !PT ;  /* 0x00000003030a7812 */ /* 0x001fe400078ec0ff */
[----:B------:R-:W-:Y:S02]  /*0660*/  CS2R R14, SRZ ;  /* 0x00000000000e7805 */ /* 0x000fe4000001ff00 */
[----:B------:R-:W-:Y:S02]  /*0670*/  MOV R12, RZ ;  /* 0x000000ff000c7202 */ /* 0x000fe40000000f00 */
[----:B------:R-:W-:Y:S02]  /*0680*/  ISETP.GE.U32.AND P1, PT, R4, 0x3, PT ;  /* 0x000000030400780c */ /* 0x000fe40003f26070 */
[----:B------:R-:W-:-:S11]  /*0690*/  ISETP.NE.AND P0, PT, R10, RZ, PT ;  /* 0x000000ff0a00720c */ /* 0x000fd60003f05270 */
[----:B------:R-:W-:Y:S05]  /*06a0*/  @!P1 BRA `(.L_x_87) ;  /* 0x00000000009c9947 */ /* 0x000fea0003800000 */
[----:B------:R-:W0:Y:S01]  /*06b0*/  S2R R4, SR_CgaCtaId ;  /* 0x0000000000047919 */ /* 0x000e220000008800 */
        /* <DEDUP_REMOVED lines=8> */
.L_x_88:
[----:B------:R-:W-:Y:S01]  /*0740*/  LDS R3, [R13+-0x18] ;  /* 0xffffe8000d037984 */ /* 0x000fe20000000800 */
[----:B------:R-:W-:-:S03]  /*0750*/  IADD3 R18, PT, PT, R18, 0x4, RZ ;  /* 0x0000000412127810 */ /* 0x000fc60007ffe0ff */
[----:B------:R0:W1:Y:S01]  /*0760*/  LDS.128 R4, [R11] ;  /* 0x000000000b047984 */ /* 0x0000620000000c00 */
[----:B------:R-:W-:-:S03]  /*0770*/  ISETP.NE.AND P1, PT, R18, RZ, PT ;  /* 0x000000ff1200720c */ /* 0x000fc60003f25270 */
[----:B------:R-:W3:Y:S04]  /*0780*/  LDS R16, [R13+-0xc] ;  /* 0xfffff4000d107984 */ /* 0x000ee80000000800 */
[----:B------:R-:W4:Y:S01]  /*0790*/  LDS R17, [R13] ;  /* 0x000000000d117984 */ /* 0x000f220000000800 */
[----:B0-----:R-:W-:-:S03]  /*07a0*/  VIADD R11, R11, 0x10 ;  /* 0x000000100b0b7836 */ /* 0x001fc60000000000 */
[----:B------:R0:W5:Y:S02]  /*07b0*/  LDS R20, [R13+0xc] ;  /* 0x00000c000d147984 */ /* 0x0001640000000800 */
[----:B0-----:R-:W-:Y:S01]  /*07c0*/  IADD3 R13, PT, PT, R13, 0x30, RZ ;  /* 0x000000300d0d7810 */ /* 0x001fe20007ffe0ff */
[----:B-1----:R-:W-:-:S04]  /*07d0*/  FFMA R4, R3, R4, RZ ;  /* 0x0000000403047223 */ /* 0x002fc800000000ff */
[----:B------:R-:W-:Y:S01]  /*07e0*/  FADD R15, R4, -R15 ;  /* 0x8000000f040f7221 */ /* 0x000fe20000000000 */
[----:B---3--:R-:W-:-:S03]  /*07f0*/  FFMA R5, R5, R16, RZ ;  /* 0x0000001005057223 */ /* 0x008fc600000000ff */
[----:B------:R-:W-:Y:S01]  /*0800*/  FADD R3, R15, R14 ;  /* 0x0000000e0f037221 */ /* 0x000fe20000000000 */
[----:B----4-:R-:W-:-:S03]  /*0810*/  FFMA R6, R6, R17, RZ ;  /* 0x0000001106067223 */ /* 0x010fc600000000ff */
[----:B------:R-:W-:Y:S01]  /*0820*/  FADD R14, R3, -R14 ;  /* 0x8000000e030e7221 */ /* 0x000fe20000000000 */
[----:B-----5:R-:W-:-:S03]  /*0830*/  FFMA R7, R7, R20, RZ ;  /* 0x0000001407077223 */ /* 0x020fc600000000ff */
        /* <DEDUP_REMOVED lines=14> */
.L_x_87:
[----:B------:R-:W-:Y:S05]  /*0920*/  @!P0 BRA `(.L_x_86) ;  /* 0x00000000005c8947 */ /* 0x000fea0003800000 */
[----:B------:R-:W0:Y:S01]  /*0930*/  S2R R4, SR_CgaCtaId ;  /* 0x0000000000047919 */ /* 0x000e220000008800 */
[----:B------:R-:W-:Y:S02]  /*0940*/  IADD3 R9, PT, PT, R9, R12, RZ ;  /* 0x0000000c09097210 */ /* 0x000fe40007ffe0ff */
[----:B------:R-:W-:Y:S02]  /*0950*/  MOV R3, 0x400 ;  /* 0x0000040000037802 */ /* 0x000fe40000000f00 */
[----:B------:R-:W-:Y:S01]  /*0960*/  IADD3 R10, PT, PT, -R10, RZ, RZ ;  /* 0x000000ff0a0a7210 */ /* 0x000fe20007ffe1ff */
[----:B------:R-:W-:-:S04]  /*0970*/  IMAD R9, R9, 0xc, R2 ;  /* 0x0000000c09097824 */ /* 0x000fc800078e0202 */
[----:B------:R-:W-:Y:S01]  /*0980*/  IMAD R9, R0, 0x4, R9 ;  /* 0x0000000400097824 */ /* 0x000fe200078e0209 */
[----:B0-----:R-:W-:-:S04]  /*0990*/  LEA R3, R4, R3, 0x18 ;  /* 0x0000000304037211 */ /* 0x001fc800078ec0ff */
[----:B------:R-:W-:Y:S01]  /*09a0*/  LEA R12, R12, R3, 0x2 ;  /* 0x000000030c0c7211 */ /* 0x000fe200078e10ff */
[----:B------:R-:W-:-:S07]  /*09b0*/  IMAD.IADD R9, R3, 0x1, R9 ;  /* 0x0000000103097824 */ /* 0x000fce00078e0209 */
.L_x_89:
[----:B------:R0:W-:Y:S01]  /*09c0*/  LDS R0, [R9] ;  /* 0x0000000009007984 */ /* 0x0001e20000000800 */
[----:B------:R-:W-:-:S03]  /*09d0*/  IADD3 R10, PT, PT, R10, 0x1, RZ ;  /* 0x000000010a0a7810 */ /* 0x000fc60007ffe0ff */
[----:B------:R1:W3:Y:S01]  /*09e0*/  LDS R3, [R12] ;  /* 0x000000000c037984 */ /* 0x0002e20000000800 */
[----:B------:R-:W-:Y:S02]  /*09f0*/  ISETP.NE.AND P0, PT, R10, RZ, PT ;  /* 0x000000ff0a00720c */ /* 0x000fe40003f05270 */
[----:B0-----:R-:W-:Y:S01]  /*0a00*/  IADD3 R9, PT, PT, R9, 0xc, RZ ;  /* 0x0000000c09097810 */ /* 0x001fe20007ffe0ff */
[----:B-1----:R-:W-:Y:S02]  /*0a10*/  VIADD R12, R12, 0x4 ;  /* 0x000000040c0c7836 */ /* 0x002fe40000000000 */
[----:B---3--:R-:W-:-:S04]  /*0a20*/  FFMA R0, R0, R3, RZ ;  /* 0x0000000300007223 */ /* 0x008fc800000000ff */
[----:B------:R-:W-:-:S04]  /*0a30*/  FADD R15, R0, -R15 ;  /* 0x8000000f000f7221 */ /* 0x000fc80000000000 */
[----:B------:R-:W-:-:S04]  /*0a40*/  FADD R3, R15, R14 ;  /* 0x0000000e0f037221 */ /* 0x000fc80000000000 */
[----:B------:R-:W-:Y:S01]  /*0a50*/  FADD R0, R3, -R14 ;  /* 0x8000000e03007221 */ /* 0x000fe20000000000 */
[----:B------:R-:W-:-:S03]  /*0a60*/  MOV R14, R3 ;  /* 0x00000003000e7202 */ /* 0x000fc60000000f00 */
[----:B------:R-:W-:Y:S01]  /*0a70*/  FADD R15, -R15, R0 ;  /* 0x000000000f0f7221 */ /* 0x000fe20000000100 */
[----:B------:R-:W-:Y:S06]  /*0a80*/  @P0 BRA `(.L_x_89) ;  /* 0xfffffffc00cc0947 */ /* 0x000fec000383ffff */
[----:B------:R-:W-:-:S07]  /*0a90*/  MOV R14, R3 ;  /* 0x00000003000e7202 */ /* 0x000fce0000000f00 */
.L_x_86:
[----:B------:R-:W1:Y:S01]  /*0aa0*/  LDC.64 R2, c[0x0][0x3a8] ;  /* 0x0000ea00ff027b82 */ /* 0x000e620000000a00 */
[----:B------:R-:W0:Y:S02]  /*0ab0*/  LDCU UR4, c[0x0][0x394] ;  /* 0x00007280ff0477ac */ /* 0x000e240008000800 */
[----:B0-----:R-:W-:Y:S01]  /*0ac0*/  FMUL R5, R14, UR4 ;  /* 0x000000040e057c20 */ /* 0x001fe20008400000 */
[----:B-1----:R-:W-:-:S05]  /*0ad0*/  IMAD.WIDE R2, R8, 0x4, R2 ;  /* 0x0000000408027825 */ /* 0x002fca00078e0202 */
[----:B------:R-:W-:Y:S01]  /*0ae0*/  STG.E desc[UR8][R2.64], R5 ;  /* 0x0000000502007986 */ /* 0x000fe2000c101908 */
[----:B------:R-:W-:Y:S05]  /*0af0*/  EXIT ;  /* 0x000000000000794d */ /* 0x000fea0003800000 */
.L_x_90:
        /* <DEDUP_REMOVED lines=16> */
.L_x_350:


//--------------------- .text.cwma_multi_series_one_param_time_major_f32 --------------------------
	.section	.text.cwma_multi_series_one_param_time_major_f32,"ax",@progbits
	.align	128
        .global         cwma_multi_series_one_param_time_major_f32
        .type           cwma_multi_series_one_param_time_major_f32,@function
        .size           cwma_multi_series_one_param_time_major_f32,(.L_x_351 - cwma_multi_series_one_param_time_major_f32)
        .other          cwma_multi_series_one_param_time_major_f32,@"STO_CUDA_ENTRY STV_DEFAULT"
cwma_multi_series_one_param_time_major_f32:
.text.cwma_multi_series_one_param_time_major_f32:
[----:B------:R-:W-:Y:S08]  /*0000*/  LDC R1, c[0x0][0x37c] ;  /* 0x0000df00ff017b82 */ /* 0x000ff00000000800 */
[----:B------:R-:W0:Y:S01]  /*0010*/  LDC R10, c[0x0][0x390] ;  /* 0x0000e400ff0a7b82 */ /* 0x000e220000000800 */
[----:B------:R-:W1:Y:S01]  /*0020*/  S2R R23, SR_TID.X ;  /* 0x0000000000177919 */ /* 0x000e620000002100 */
[----:B------:R-:W2:Y:S01]  /*0030*/  LDCU UR8, c[0x0][0x398] ;  /* 0x00007300ff0877ac */ /* 0x000ea20008000800 */
[----:B------:R-:W-:Y:S01]  /*0040*/  BSSY.RECONVERGENT B0, `(.L_x_91) ;  /* 0x0000015000007945 */ /* 0x000fe20003800200 */
[----:B------:R-:W2:Y:S01]  /*0050*/  S2R R25, SR_CTAID.Y ;  /* 0x0000000000197919 */ /* 0x000ea20000002600 */
[----:B------:R-:W3:Y:S01]  /*0060*/  LDCU.64 UR6, c[0x0][0x358] ;  /* 0x00006b00ff0677ac */ /* 0x000ee20008000a00 */
[----:B0-----:R-:W-:-:S04]  /*0070*/  VIMNMX R0, PT, PT, R10, 0x1, !PT ;  /* 0x000000010a007848 */ /* 0x001fc80007fe0100 */
[----:B------:R-:W-:-:S04]  /*0080*/  IADD3 R20, PT, PT, R0, -0x1, RZ ;  /* 0xffffffff00147810 */ /* 0x000fc80007ffe0ff */
[----:B-1----:R-:W-:Y:S02]  /*0090*/  ISETP.GE.U32.AND P1, PT, R23, R20, PT ;  /* 0x000000141700720c */ /* 0x002fe40003f26070 */
[----:B--2---:R-:W-:-:S11]  /*00a0*/  ISETP.GE.AND P0, PT, R25, UR8, PT ;  /* 0x0000000819007c0c */ /* 0x004fd6000bf06270 */
[----:B---3--:R-:W-:Y:S05]  /*00b0*/  @P1 BRA `(.L_x_92) ;  /* 0x0000000000341947 */ /* 0x008fea0003800000 */
[----:B------:R-:W0:Y:S01]  /*00c0*/  S2R R3, SR_CgaCtaId ;  /* 0x0000000000037919 */ /* 0x000e220000008800 */
[----:B------:R-:W1:Y:S01]  /*00d0*/  LDC R8, c[0x0][0x360] ;  /* 0x0000d800ff087b82 */ /* 0x000e620000000800 */
[----:B------:R-:W-:Y:S02]  /*00e0*/  MOV R2, 0x400 ;  /* 0x0000040000027802 */ /* 0x000fe40000000f00 */
[----:B------:R-:W-:-:S05]  /*00f0*/  MOV R7, R23 ;  /* 0x0000001700077202 */ /* 0x000fca0000000f00 */
[----:B------:R-:W2:Y:S01]  /*0100*/  LDC.64 R4, c[0x0][0x388] ;  /* 0x0000e200ff047b82 */ /* 0x000ea20000000a00 */
[----:B0-----:R-:W-:-:S07]  /*0110*/  LEA R6, R3, R2, 0x18 ;  /* 0x0000000203067211 */ /* 0x001fce00078ec0ff */
.L_x_93:
[----:B0-2---:R-:W-:-:S06]  /*0120*/  IMAD.WIDE R2, R7, 0x4, R4 ;  /* 0x0000000407027825 */ /* 0x005fcc00078e0204 */
[----:B------:R-:W2:Y:S01]  /*0130*/  LDG.E.CONSTANT R2, desc[UR6][R2.64] ;  /* 0x0000000602027981 */ /* 0x000ea2000c1e9900 */
[----:B------:R-:W-:Y:S02]  /*0140*/  LEA R9, R7, R6, 0x2 ;  /* 0x0000000607097211 */ /* 0x000fe400078e10ff */
[----:B-1----:R-:W-:-:S04]  /*0150*/  IADD3 R7, PT, PT, R8, R7, RZ ;  /* 0x0000000708077210 */ /* 0x002fc80007ffe0ff */
[----:B------:R-:W-:Y:S01]  /*0160*/  ISETP.GE.AND P1, PT, R7, R20, PT ;  /* 0x000000140700720c */ /* 0x000fe20003f26270 */
[----:B--2---:R0:W-:-:S12]  /*0170*/  STS [R9], R2 ;  /* 0x0000000209007388 */ /* 0x0041d80000000800 */
[----:B------:R-:W-:Y:S05]  /*0180*/  @!P1 BRA `(.L_x_93) ;  /* 0xfffffffc00e49947 */ /* 0x000fea000383ffff */
.L_x_92:
[----:B------:R-:W-:Y:S05]  /*0190*/  BSYNC.RECONVERGENT B0 ;  /* 0x0000000000007941 */ /* 0x000fea0003800200 */
.L_x_91:
[----:B------:R-:W-:Y:S06]  /*01a0*/  BAR.SYNC.DEFER_BLOCKING 0x0 ;  /* 0x0000000000007b1d */ /* 0x000fec0000010000 */
[----:B------:R-:W-:Y:S05]  /*01b0*/  @P0 EXIT ;  /* 0x000000000000094d */ /* 0x000fea0003800000 */
[----:B------:R-:W1:Y:S01]  /*01c0*/  S2UR UR4, SR_CTAID.X ;  /* 0x00000000000479c3 */ /* 0x000e620000002500 */
[----:B------:R-:W2:Y:S07]  /*01d0*/  LDCU UR9, c[0x0][0x39c] ;  /* 0x00007380ff0977ac */ /* 0x000eae0008000800 */
[----:B------:R-:W1:Y:S01]  /*01e0*/  LDC R24, c[0x0][0x360] ;  /* 0x0000d800ff187b82 */ /* 0x000e620000000800 */
[----:B------:R-:W3:Y:S01]  /*01f0*/  LDCU UR5, c[0x0][0x370] ;  /* 0x00006e00ff0577ac */ /* 0x000ee20008000800 */
[----:B-1----:R-:W-:-:S02]  /*0200*/  IMAD R23, R24, UR4, R23 ;  /* 0x0000000418177c24 */ /* 0x002fc4000f8e0217 */
[----:B---3--:R-:W-:-:S03]  /*0210*/  IMAD R24, R24, UR5, RZ ;  /* 0x0000000518187c24 */ /* 0x008fc6000f8e02ff */
[----:B--2---:R-:W-:-:S13]  /*0220*/  ISETP.GE.AND P0, PT, R23, UR9, PT ;  /* 0x0000000917007c0c */ /* 0x004fda000bf06270 */
[----:B------:R-:W-:Y:S05]  /*0230*/  @P0 EXIT ;  /* 0x000000000000094d */ /* 0x000fea0003800000 */
[----:B0-----:R-:W0:Y:S02]  /*0240*/  LDC.64 R2, c[0x0][0x3a0] ;  /* 0x0000e800ff027b82 */ /* 0x001e240000000a00 */
[----:B0-----:R-:W-:-:S06]  /*0250*/  IMAD.WIDE.U32 R2, R25, 0x4, R2 ;  /* 0x0000000419027825 */ /* 0x001fcc00078e0002 */
[----:B------:R-:W2:Y:S01]  /*0260*/  LDG.E.CONSTANT R3, desc[UR6][R2.64] ;  /* 0x0000000602037981 */ /* 0x000ea2000c1e9900 */
[----:B------:R-:W-:Y:S02]  /*0270*/  ISETP.GT.AND P0, PT, R10, 0x1, PT ;  /* 0x000000010a00780c */ /* 0x000fe40003f04270 */
[----:B--2---:R-:W-:-:S11]  /*0280*/  IADD3 R22, PT, PT, R20, R3, RZ ;  /* 0x0000000314167210 */ /* 0x004fd60007ffe0ff */
[----:B------:R-:W-:Y:S05]  /*0290*/  @P0 BRA `(.L_x_94) ;  /* 0x0000000000300947 */ /* 0x000fea0003800000 */
[----:B------:R-:W0:Y:S01]  /*02a0*/  LDC.64 R4, c[0x0][0x3a8] ;  /* 0x0000ea00ff047b82 */ /* 0x000e220000000a00 */
[----:B------:R-:W1:Y:S02]  /*02b0*/  LDCU UR4, c[0x0][0x394] ;  /* 0x00007280ff0477ac */ /* 0x000e640008000800 */
[----:B-1----:R-:W-:-:S07]  /*02c0*/  FMUL R0, RZ, UR4 ;  /* 0x00000004ff007c20 */ /* 0x002fce0008400000 */
.L_x_95:
[C---:B------:R-:W-:Y:S01]  /*02d0*/  ISETP.GE.AND P0, PT, R23.reuse, R22, PT ;  /* 0x000000161700720c */ /* 0x040fe20003f06270 */
[----:B-1----:R-:W-:Y:S01]  /*02e0*/  IMAD R3, R23, UR8, R25 ;  /* 0x0000000817037c24 */ /* 0x002fe2000f8e0219 */
[----:B------:R-:W-:Y:S02]  /*02f0*/  IADD3 R23, PT, PT, R24, R23, RZ ;  /* 0x0000001718177210 */ /* 0x000fe40007ffe0ff */
[----:B------:R-:W-:Y:S01]  /*0300*/  FSEL R7, R0, +QNAN , P0 ;  /* 0x7fc0000000077808 */ /* 0x000fe20000000000 */
[----:B0-----:R-:W-:Y:S01]  /*0310*/  IMAD.WIDE R2, R3, 0x4, R4 ;  /* 0x0000000403027825 */ /* 0x001fe200078e0204 */
[----:B------:R-:W-:-:S04]  /*0320*/  ISETP.GE.AND P0, PT, R23, UR9, PT ;  /* 0x0000000917007c0c */ /* 0x000fc8000bf06270 */
[----:B------:R1:W-:Y:S09]  /*0330*/  STG.E desc[UR6][R2.64], R7 ;  /* 0x0000000702007986 */ /* 0x0003f2000c101906 */
[----:B------:R-:W-:Y:S05]  /*0340*/  @!P0 BRA `(.L_x_95) ;  /* 0xfffffffc00e08947 */ /* 0x000fea000383ffff */
[----:B------:R-:W-:Y:S05]  /*0350*/  EXIT ;  /* 0x000000000000794d */ /* 0x000fea0003800000 */
.L_x_94:
[----:B------:R-:W-:Y:S02]  /*0360*/  IADD3 R0, PT, PT, R0, -0x2, RZ ;  /* 0xfffffffe00007810 */ /* 0x000fe40007ffe0ff */
[----:B------:R-:W-:Y:S02]  /*0370*/  LOP3.LUT R21, R20, 0xfffffffc, RZ, 0xc0, !PT ;  /* 0xfffffffc14157812 */ /* 0x000fe400078ec0ff */
[----:B------:R-:W-:Y:S02]  /*0380*/  ISETP.GE.U32.AND P0, PT, R0, 0x3, PT ;  /* 0x000000030000780c */ /* 0x000fe40003f06070 */
[----:B------:R-:W-:Y:S02]  /*0390*/  LOP3.LUT R20, R20, 0x3, RZ, 0xc0, !PT ;  /* 0x0000000314147812 */ /* 0x000fe400078ec0ff */
[----:B------:R-:W-:-:S09]  /*03a0*/  IADD3 R19, PT, PT, -R21, RZ, RZ ;  /* 0x000000ff15137210 */ /* 0x000fd20007ffe1ff */
.L_x_101:
[----:B0-----:R-:W0:Y:S01]  /*03b0*/  LDC R18, c[0x0][0x398] ;  /* 0x0000e600ff127b82 */ /* 0x001e220000000800 */
[C---:B------:R-:W-:Y:S01]  /*03c0*/  ISETP.GE.AND P1, PT, R23.reuse, R22, PT ;  /* 0x000000161700720c */ /* 0x040fe20003f26270 */
[----:B------:R-:W-:Y:S01]  /*03d0*/  BSSY.RECONVERGENT B0, `(.L_x_96) ;  /* 0x0000064000007945 */ /* 0x000fe20003800200 */
[----:B------:R-:W-:Y:S01]  /*03e0*/  MOV R5, 0x7fc00000 ;  /* 0x7fc0000000057802 */ /* 0x000fe20000000f00 */
[----:B0-----:R-:W-:-:S10]  /*03f0*/  IMAD R17, R23, R18, R25 ;  /* 0x0000001217117224 */ /* 0x001fd400078e0219 */
[----:B------:R-:W-:Y:S05]  /*0400*/  @!P1 BRA `(.L_x_97) ;  /* 0x0000000400809947 */ /* 0x000fea0003800000 */
[----:B------:R-:W-:Y:S01]  /*0410*/  HFMA2 R16, -RZ, RZ, 0, 0 ;  /* 0x00000000ff107431 */ /* 0x000fe200000001ff */
[----:B------:R-:W-:Y:S01]  /*0420*/  MOV R0, RZ ;  /* 0x000000ff00007202 */ /* 0x000fe20000000f00 */
[----:B------:R-:W-:Y:S01]  /*0430*/  HFMA2 R3, -RZ, RZ, 0, 0 ;  /* 0x00000000ff037431 */ /* 0x000fe200000001ff */
[----:B------:R-:W-:Y:S06]  /*0440*/  @!P0 BRA `(.L_x_98) ;  /* 0x0000000000d08947 */ /* 0x000fec0003800000 */
[----:B------:R-:W0:Y:S01]  /*0450*/  S2UR UR5, SR_CgaCtaId ;  /* 0x00000000000579c3 */ /* 0x000e220000008800 */
[C---:B------:R-:W-:Y:S01]  /*0460*/  IADD3 R2, PT, PT, R23.reuse, -0x3, RZ ;  /* 0xfffffffd17027810 */ /* 0x040fe20007ffe0ff */
[----:B------:R-:W-:Y:S01]  /*0470*/  UMOV UR4, 0x400 ;  /* 0x0000040000047882 */ /* 0x000fe20000000000 */
[C---:B------:R-:W-:Y:S02]  /*0480*/  IADD3 R27, PT, PT, R23.reuse, -0x1, RZ ;  /* 0xffffffff171b7810 */ /* 0x040fe40007ffe0ff */
[----:B------:R-:W-:Y:S01]  /*0490*/  IADD3 R29, PT, PT, R23, -0x2, RZ ;  /* 0xfffffffe171d7810 */ /* 0x000fe20007ffe0ff */
[-CC-:B------:R-:W-:Y:S01]  /*04a0*/  IMAD R2, R2, R18.reuse, R25.reuse ;  /* 0x0000001202027224 */ /* 0x180fe200078e0219 */
[----:B------:R-:W-:Y:S01]  /*04b0*/  MOV R16, RZ ;  /* 0x000000ff00107202 */ /* 0x000fe20000000f00 */
[----:B------:R-:W1:Y:S01]  /*04c0*/  LDC.64 R8, c[0x0][0x380] ;  /* 0x0000e000ff087b82 */ /* 0x000e620000000a00 */
[----:B------:R-:W-:Y:S01]  /*04d0*/  MOV R0, R17 ;  /* 0x0000001100007202 */ /* 0x000fe20000000f00 */
[-CC-:B------:R-:W-:Y:S01]  /*04e0*/  IMAD R27, R27, R18.reuse, R25.reuse ;  /* 0x000000121b1b7224 */ /* 0x180fe200078e0219 */
[----:B------:R-:W-:Y:S01]  /*04f0*/  MOV R26, R19 ;  /* 0x00000013001a7202 */ /* 0x000fe20000000f00 */
[----:B------:R-:W-:Y:S01]  /*0500*/  IMAD R29, R29, R18, R25 ;  /* 0x000000121d1d7224 */ /* 0x000fe200078e0219 */
[----:B0-----:R-:W-:-:S12]  /*0510*/  ULEA UR4, UR5, UR4, 0x18 ;  /* 0x0000000405047291 */ /* 0x001fd8000f8ec0ff */
.L_x_99:
[--C-:B-1----:R-:W-:Y:S01]  /*0520*/  IMAD.WIDE R10, R0, 0x4, R8.reuse ;  /* 0x00000004000a7825 */ /* 0x102fe200078e0208 */
[----:B------:R-:W0:Y:S04]  /*0530*/  LDS.128 R4, [UR4] ;  /* 0x00000004ff047984 */ /* 0x000e280008000c00 */
[----:B------:R1:W0:Y:S02]  /*0540*/  LDG.E.CONSTANT R15, desc[UR6][R10.64] ;  /* 0x000000060a0f7981 */ /* 0x000224000c1e9900 */
[----:B-1----:R-:W-:-:S05]  /*0550*/  IMAD.WIDE R10, R27, 0x4, R8 ;  /* 0x000000041b0a7825 */ /* 0x002fca00078e0208 */
[----:B------:R-:W2:Y:S01]  /*0560*/  LDG.E.CONSTANT R28, desc[UR6][R10.64] ;  /* 0x000000060a1c7981 */ /* 0x000ea2000c1e9900 */
[----:B------:R-:W-:-:S06]  /*0570*/  IMAD.WIDE R12, R29, 0x4, R8 ;  /* 0x000000041d0c7825 */ /* 0x000fcc00078e0208 */
[----:B------:R-:W3:Y:S01]  /*0580*/  LDG.E.CONSTANT R13, desc[UR6][R12.64] ;  /* 0x000000060c0d7981 */ /* 0x000ee2000c1e9900 */
[----:B0-----:R-:W-:Y:S01]  /*0590*/  FFMA R4, R15, R4, RZ ;  /* 0x000000040f047223 */ /* 0x001fe200000000ff */
[----:B------:R-:W-:-:S06]  /*05a0*/  IMAD.WIDE R14, R2, 0x4, R8 ;  /* 0x00000004020e7825 */ /* 0x000fcc00078e0208 */
[----:B------:R-:W4:Y:S01]  /*05b0*/  LDG.E.CONSTANT R14, desc[UR6][R14.64] ;  /* 0x000000060e0e7981 */ /* 0x000f22000c1e9900 */
[----:B------:R-:W-:Y:S01]  /*05c0*/  FADD R16, R4, -R16 ;  /* 0x8000001004107221 */ /* 0x000fe20000000000 */
[----:B------:R-:W-:Y:S01]  /*05d0*/  IADD3 R26, PT, PT, R26, 0x4, RZ ;  /* 0x000000041a1a7810 */ /* 0x000fe20007ffe0ff */
[----:B------:R-:W-:Y:S02]  /*05e0*/  UIADD3 UR4, UPT, UPT, UR4, 0x10, URZ ;  /* 0x0000001004047890 */ /* 0x000fe4000fffe0ff */
[--C-:B------:R-:W-:Y:S01]  /*05f0*/  FADD R4, R16, R3.reuse ;  /* 0x0000000310047221 */ /* 0x100fe20000000000 */
[----:B------:R-:W-:Y:S01]  /*0600*/  ISETP.NE.AND P1, PT, R26, RZ, PT ;  /* 0x000000ff1a00720c */ /* 0x000fe20003f25270 */
[----:B--2---:R-:W-:Y:S02]  /*0610*/  FFMA R28, R5, R28, RZ ;  /* 0x0000001c051c7223 */ /* 0x004fe400000000ff */
[----:B------:R-:W-:-:S04]  /*0620*/  FADD R3, R4, -R3 ;  /* 0x8000000304037221 */ /* 0x000fc80000000000 */
[----:B------:R-:W-:Y:S01]  /*0630*/  FADD R3, -R16, R3 ;  /* 0x0000000310037221 */ /* 0x000fe20000000100 */
[----:B---3--:R-:W-:-:S03]  /*0640*/  FFMA R13, R6, R13, RZ ;  /* 0x0000000d060d7223 */ /* 0x008fc600000000ff */
        /* <DEDUP_REMOVED lines=8> */
[----:B------:R-:W-:-:S04]  /*06d0*/  IADD3 R4, PT, PT, -R18, RZ, RZ ;  /* 0x000000ff12047210 */ /* 0x000fc80007ffe1ff */
[C---:B------:R-:W-:Y:S02]  /*06e0*/  LEA R2, R4.reuse, R2, 0x2 ;  /* 0x0000000204027211 */ /* 0x040fe400078e10ff */
[C---:B------:R-:W-:Y:S02]  /*06f0*/  LEA R27, R4.reuse, R27, 0x2 ;  /* 0x0000001b041b7211 */ /* 0x040fe400078e10ff */
[C---:B------:R-:W-:Y:S02]  /*0700*/  LEA R29, R4.reuse, R29, 0x2 ;  /* 0x0000001d041d7211 */ /* 0x040fe400078e10ff */
[----:B------:R-:W-:Y:S01]  /*0710*/  LEA R0, R4, R0, 0x2 ;  /* 0x0000000004007211 */ /* 0x000fe200078e10ff */
[----:B----4-:R-:W-:-:S04]  /*0720*/  FFMA R14, R7, R14, RZ ;  /* 0x0000000e070e7223 */ /* 0x010fc800000000ff */
[----:B------:R-:W-:-:S04]  /*0730*/  FADD R5, -R5, R14 ;  /* 0x0000000e05057221 */ /* 0x000fc80000000100 */
[----:B------:R-:W-:-:S04]  /*0740*/  FADD R3, R6, R5 ;  /* 0x0000000506037221 */ /* 0x000fc80000000000 */
[----:B------:R-:W-:-:S04]  /*0750*/  FADD R6, -R6, R3 ;  /* 0x0000000306067221 */ /* 0x000fc80000000100 */
[----:B------:R-:W-:Y:S01]  /*0760*/  FADD R16, -R5, R6 ;  /* 0x0000000605107221 */ /* 0x000fe20000000100 */
[----:B------:R-:W-:Y:S06]  /*0770*/  @P1 BRA `(.L_x_99) ;  /* 0xfffffffc00681947 */ /* 0x000fec000383ffff */
[----:B------:R-:W-:-:S07]  /*0780*/  MOV R0, R21 ;  /* 0x0000001500007202 */ /* 0x000fce0000000f00 */
.L_x_98:
[----:B------:R-:W-:Y:S01]  /*0790*/  ISETP.NE.AND P1, PT, R20, RZ, PT ;  /* 0x000000ff1400720c */ /* 0x000fe20003f25270 */
[----:B------:R-:W0:-:S12]  /*07a0*/  LDCU UR4, c[0x0][0x394] ;  /* 0x00007280ff0477ac */ /* 0x000e180008000800 */
[----:B------:R-:W-:Y:S05]  /*07b0*/  @!P1 BRA `(.L_x_100) ;  /* 0x0000000000909947 */ /* 0x000fea0003800000 */
[----:B------:R-:W1:Y:S01]  /*07c0*/  LDC.64 R8, c[0x0][0x380] ;  /* 0x0000e000ff087b82 */ /* 0x000e620000000a00 */
[----:B------:R-:W-:-:S05]  /*07d0*/  IADD3 R2, PT, PT, -R0, R23, RZ ;  /* 0x0000001700027210 */ /* 0x000fca0007ffe1ff */
[----:B------:R-:W-:-:S04]  /*07e0*/  IMAD R11, R2, R18, R25 ;  /* 0x00000012020b7224 */ /* 0x000fc800078e0219 */
[----:B-1----:R-:W-:-:S06]  /*07f0*/  IMAD.WIDE R10, R11, 0x4, R8 ;  /* 0x000000040b0a7825 */ /* 0x002fcc00078e0208 */
[----:B------:R-:W2:Y:S01]  /*0800*/  LDG.E.CONSTANT R11, desc[UR6][R10.64] ;  /* 0x000000060a0b7981 */ /* 0x000ea2000c1e9900 */
[----:B------:R-:W-:Y:S02]  /*0810*/  MOV R4, 0x400 ;  /* 0x0000040000047802 */ /* 0x000fe40000000f00 */
[----:B------:R-:W-:Y:S01]  /*0820*/  ISETP.NE.AND P1, PT, R20, 0x1, PT ;  /* 0x000000011400780c */ /* 0x000fe20003f25270 */
[----:B------:R-:W1:Y:S02]  /*0830*/  S2R R5, SR_CgaCtaId ;  /* 0x0000000000057919 */ /* 0x000e640000008800 */
[----:B-1----:R-:W-:-:S04]  /*0840*/  LEA R5, R5, R4, 0x18 ;  /* 0x0000000405057211 */ /* 0x002fc800078ec0ff */
[----:B------:R-:W-:-:S06]  /*0850*/  LEA R5, R0, R5, 0x2 ;  /* 0x0000000500057211 */ /* 0x000fcc00078e10ff */
[----:B------:R-:W2:Y:S02]  /*0860*/  LDS.128 R4, [R5] ;  /* 0x0000000005047984 */ /* 0x000ea40000000c00 */
[----:B--2---:R-:W-:-:S04]  /*0870*/  FFMA R7, R11, R4, RZ ;  /* 0x000000040b077223 */ /* 0x004fc800000000ff */
[----:B------:R-:W-:-:S04]  /*0880*/  FADD R12, R7, -R16 ;  /* 0x80000010070c7221 */ /* 0x000fc80000000000 */
[----:B------:R-:W-:-:S04]  /*0890*/  FADD R4, R3, R12 ;  /* 0x0000000c03047221 */ /* 0x000fc80000000000 */
[----:B------:R-:W-:-:S04]  /*08a0*/  FADD R3, -R3, R4 ;  /* 0x0000000403037221 */ /* 0x000fc80000000100 */
[----:B------:R-:W-:Y:S01]  /*08b0*/  FADD R12, -R12, R3 ;  /* 0x000000030c0c7221 */ /* 0x000fe20000000100 */
[----:B------:R-:W-:Y:S01]  /*08c0*/  MOV R3, R4 ;  /* 0x0000000400037202 */ /* 0x000fe20000000f00 */
[----:B------:R-:W-:Y:S06]  /*08d0*/  @!P1 BRA `(.L_x_100) ;  /* 0x0000000000489947 */ /* 0x000fec0003800000 */
[----:B------:R-:W-:Y:S02]  /*08e0*/  LOP3.LUT R0, RZ, R0, RZ, 0x33, !PT ;  /* 0x00000000ff007212 */ /* 0x000fe400078e33ff */
[----:B------:R-:W-:Y:S02]  /*08f0*/  ISETP.NE.AND P1, PT, R20, 0x2, PT ;  /* 0x000000021400780c */ /* 0x000fe40003f25270 */
[----:B------:R-:W-:-:S05]  /*0900*/  IADD3 R0, PT, PT, R0, R23, RZ ;  /* 0x0000001700007210 */ /* 0x000fca0007ffe0ff */
[----:B------:R-:W-:-:S04]  /*0910*/  IMAD R11, R0, R18, R25 ;  /* 0x00000012000b7224 */ /* 0x000fc800078e0219 */
[----:B------:R-:W-:Y:S02]  /*0920*/  IMAD.WIDE R10, R11, 0x4, R8 ;  /* 0x000000040b0a7825 */ /* 0x000fe400078e0208 */
[----:B------:R-:W-:-:S03]  /*0930*/  @P1 IADD3 R2, PT, PT, R2, -0x2, RZ ;  /* 0xfffffffe02021810 */ /* 0x000fc60007ffe0ff */
[----:B------:R-:W2:Y:S02]  /*0940*/  LDG.E.CONSTANT R0, desc[UR6][R10.64] ;  /* 0x000000060a007981 */ /* 0x000ea4000c1e9900 */
[----:B------:R-:W-:-:S04]  /*0950*/  @P1 IMAD R3, R2, R18, R25 ;  /* 0x0000001202031224 */ /* 0x000fc800078e0219 */
[----:B------:R-:W-:-:S05]  /*0960*/  @P1 IMAD.WIDE R8, R3, 0x4, R8 ;  /* 0x0000000403081825 */ /* 0x000fca00078e0208 */
[----:B------:R-:W3:Y:S01]  /*0970*/  @P1 LDG.E.CONSTANT R7, desc[UR6][R8.64] ;  /* 0x0000000608071981 */ /* 0x000ee2000c1e9900 */
[----:B--2---:R-:W-:-:S04]  /*0980*/  FFMA R5, R0, R5, RZ ;  /* 0x0000000500057223 */ /* 0x004fc800000000ff */
[----:B------:R-:W-:-:S04]  /*0990*/  FADD R5, -R12, R5 ;  /* 0x000000050c057221 */ /* 0x000fc80000000100 */
[----:B------:R-:W-:Y:S01]  /*09a0*/  FADD R3, R4, R5 ;  /* 0x0000000504037221 */ /* 0x000fe20000000000 */
[----:B---3--:R-:W-:-:S03]  /*09b0*/  @P1 FFMA R6, R7, R6, RZ ;  /* 0x0000000607061223 */ /* 0x008fc600000000ff */
[----:B------:R-:W-:-:S04]  /*09c0*/  FADD R0, -R4, R3 ;  /* 0x0000000304007221 */ /* 0x000fc80000000100 */
[----:B------:R-:W-:-:S04]  /*09d0*/  FADD R5, -R5, R0 ;  /* 0x0000000005057221 */ /* 0x000fc80000000100 */
[----:B------:R-:W-:-:S04]  /*09e0*/  @P1 FADD R6, -R5, R6 ;  /* 0x0000000605061221 */ /* 0x000fc80000000100 */
[----:B------:R-:W-:-:S07]  /*09f0*/  @P1 FADD R3, R3, R6 ;  /* 0x0000000603031221 */ /* 0x000fce0000000000 */
.L_x_100:
[----:B0-----:R-:W-:-:S07]  /*0a00*/  FMUL R5, R3, UR4 ;  /* 0x0000000403057c20 */ /* 0x001fce0008400000 */
.L_x_97:
[----:B------:R-:W-:Y:S05]  /*0a10*/  BSYNC.RECONVERGENT B0 ;  /* 0x0000000000007941 */ /* 0x000fea0003800200 */
.L_x_96:
[----:B------:R-:W0:Y:S01]  /*0a20*/  LDC.64 R2, c[0x0][0x3a8] ;  /* 0x0000ea00ff027b82 */ /* 0x000e220000000a00 */
[----:B------:R-:W1:Y:S01]  /*0a30*/  LDCU UR4, c[0x0][0x39c] ;  /* 0x00007380ff0477ac */ /* 0x000e620008000800 */
[----:B------:R-:W-:-:S04]  /*0a40*/  IADD3 R23, PT, PT, R24, R23, RZ ;  /* 0x0000001718177210 */ /* 0x000fc80007ffe0ff */
[----:B-1----:R-:W-:Y:S01]  /*0a50*/  ISETP.GE.AND P1, PT, R23, UR4, PT ;  /* 0x0000000417007c0c */ /* 0x002fe2000bf26270 */
[----:B0-----:R-:W-:-:S05]  /*0a60*/  IMAD.WIDE R2, R17, 0x4, R2 ;  /* 0x0000000411027825 */ /* 0x001fca00078e0202 */
[----:B------:R0:W-:Y:S07]  /*0a70*/  STG.E desc[UR6][R2.64], R5 ;  /* 0x0000000502007986 */ /* 0x0001ee000c101906 */
[----:B------:R-:W-:Y:S05]  /*0a80*/  @!P1 BRA `(.L_x_101) ;  /* 0xfffffff800489947 */ /* 0x000fea000383ffff */
[----:B------:R-:W-:Y:S05]  /*0a90*/  EXIT ;  /* 0x000000000000794d */ /* 0x000fea0003800000 */
.L_x_102:
        /* <DEDUP_REMOVED lines=14> */
.L_x_351:


//--------------------- .text.cwma_batch_tiled_async_f32_2x_tile256 --------------------------
	.section	.text.cwma_batch_tiled_async_f32_2x_tile256,"ax",@progbits
	.align	128
        .global         cwma_batch_tiled_async_f32_2x_tile256
        .type           cwma_batch_tiled_async_f32_2x_tile256,@function
        .size           cwma_batch_tiled_async_f32_2x_tile256,(.L_x_352 - cwma_batch_tiled_async_f32_2x_tile256)
        .other          cwma_batch_tiled_async_f32_2x_tile256,@"STO_CUDA_ENTRY STV_DEFAULT"
cwma_batch_tiled_async_f32_2x_tile256:
.text.cwma_batch_tiled_async_f32_2x_tile256:
[----:B------:R-:W-:Y:S08]  /*0000*/  LDC R1, c[0x0][0x37c] ;  /* 0x0000df00ff017b82 */ /* 0x000ff00000000800 */
[----:B------:R-:W0:Y:S02]  /*0010*/  LDC R0, c[0x0][0x360] ;  /* 0x0000d800ff007b82 */ /* 0x000e240000000800 */
[----:B0-----:R-:W-:-:S13]  /*0020*/  ISETP.NE.AND P0, PT, R0, 0x80, PT ;  /* 0x000000800000780c */ /* 0x001fda0003f05270 */
[----:B------:R-:W-:Y:S05]  /*0030*/  @P0 EXIT ;  /* 0x000000000000094d */ /* 0x000fea0003800000 */
[----:B------:R-:W0:Y:S01]  /*0040*/  S2R R0, SR_CTAID.Y ;  /* 0x0000000000007919 */ /* 0x000e220000002600 */
[----:B------:R-:W0:Y:S02]  /*0050*/  LDCU UR4, c[0x0][0x3a8] ;  /* 0x00007500ff0477ac */ /* 0x000e240008000800 */
[----:B0-----:R-:W-:-:S13]  /*0060*/  ISETP.GE.AND P0, PT, R0, UR4, PT ;  /* 0x0000000400007c0c */ /* 0x001fda000bf06270 */
[----:B------:R-:W-:Y:S05]  /*0070*/  @P0 EXIT ;  /* 0x000000000000094d */ /* 0x000fea0003800000 */
[----:B------:R-:W0:Y:S01]  /*0080*/  LDC.64 R4, c[0x0][0x390] ;  /* 0x0000e400ff047b82 */ /* 0x000e220000000a00 */
[----:B------:R-:W1:Y:S01]  /*0090*/  LDCU.64 UR14, c[0x0][0x358] ;  /* 0x00006b00ff0e77ac */ /* 0x000e620008000a00 */
[----:B------:R-:W2:Y:S01]  /*00a0*/  S2R R2, SR_TID.X ;  /* 0x0000000000027919 */ /* 0x000ea20000002100 */
[----:B------:R-:W3:Y:S01]  /*00b0*/  LDCU UR7, c[0x0][0x3ac] ;  /* 0x00007580ff0777ac */ /* 0x000ee20008000800 */
[----:B------:R-:W4:Y:S01]  /*00c0*/  LDCU.64 UR10, c[0x0][0x388] ;  /* 0x00007100ff0a77ac */ /* 0x000f220008000a00 */
[----:B0-----:R-:W-:-:S06]  /*00d0*/  IMAD.WIDE.U32 R4, R0, 0x4, R4 ;  /* 0x0000000400047825 */ /* 0x001fcc00078e0004 */
[----:B-1----:R-:W5:Y:S01]  /*00e0*/  LDG.E.CONSTANT R4, desc[UR14][R4.64] ;  /* 0x0000000e04047981 */ /* 0x002f62000c1e9900 */
[----:B------:R-:W-:Y:S01]  /*00f0*/  BSSY.RECONVERGENT B0, `(.L_x_103) ;  /* 0x000012f000007945 */ /* 0x000fe20003800200 */
[----:B-----5:R-:W-:-:S13]  /*0100*/  R2UR UR6, R4 ;  /* 0x00000000040672ca */ /* 0x020fda00000e0000 */
[----:B------:R-:W-:-:S04]  /*0110*/  UISETP.LT.AND UP0, UPT, UR6, 0x1, UPT ;  /* 0x000000010600788c */ /* 0x000fc8000bf01270 */
[----:B------:R-:W-:-:S04]  /*0120*/  USEL UR6, UR6, 0x1, !UP0 ;  /* 0x0000000106067887 */ /* 0x000fc8000c000000 */
[----:B------:R-:W-:Y:S02]  /*0130*/  UIADD3 UR16, UPT, UPT, UR6, -0x1, URZ ;  /* 0xffffffff06107890 */ /* 0x000fe4000fffe0ff */
[----:B------:R-:W-:Y:S02]  /*0140*/  UIADD3 UR17, UPT, UPT, UR6, 0xfe, URZ ;  /* 0x000000fe06117890 */ /* 0x000fe4000fffe0ff */
[----:B------:R-:W-:Y:S02]  /*0150*/  ULEA UR4, UR16, 0xf, 0x2 ;  /* 0x0000000f10047891 */ /* 0x000fe4000f8e10ff */
[----:B--2---:R-:W-:Y:S01]  /*0160*/  ISETP.GE.U32.AND P0, PT, R2, UR16, PT ;  /* 0x0000001002007c0c */ /* 0x004fe2000bf06070 */
[----:B---3--:R-:W-:Y:S02]  /*0170*/  UIADD3 UR7, UPT, UPT, UR16, UR7, URZ ;  /* 0x0000000710077290 */ /* 0x008fe4000fffe0ff */
[----:B------:R-:W-:-:S10]  /*0180*/  ULOP3.LUT UR8, UR4, 0xfffffff0, URZ, 0xc0, !UPT ;  /* 0xfffffff004087892 */ /* 0x000fd4000f8ec0ff */
[----:B----4-:R-:W-:Y:S05]  /*0190*/  @P0 BRA `(.L_x_104) ;  /* 0x0000001000900947 */ /* 0x010fea0003800000 */
[----:B------:R-:W-:Y:S01]  /*01a0*/  IMAD.U32 R7, RZ, RZ, UR6 ;  /* 0x00000006ff077e24 */ /* 0x000fe2000f8e00ff */
[----:B------:R-:W0:Y:S01]  /*01b0*/  LDCU UR4, c[0x0][0x3a0] ;  /* 0x00007400ff0477ac */ /* 0x000e220008000800 */
[----:B------:R-:W-:Y:S01]  /*01c0*/  BSSY.RECONVERGENT B1, `(.L_x_105) ;  /* 0x000001c000017945 */ /* 0x000fe20003800200 */
[--C-:B------:R-:W-:Y:S02]  /*01d0*/  IMAD.MOV.U32 R8, RZ, RZ, R2.reuse ;  /* 0x000000ffff087224 */ /* 0x100fe400078e0002 */
[----:B------:R-:W-:-:S04]  /*01e0*/  IADD3 R4, PT, PT, R7, -0x2, -R2 ;  /* 0xfffffffe07047810 */ /* 0x000fc80007ffe802 */
[C---:B------:R-:W-:Y:S02]  /*01f0*/  LOP3.LUT R3, R4.reuse, 0x180, RZ, 0xc0, !PT ;  /* 0x0000018004037812 */ /* 0x040fe400078ec0ff */
[----:B------:R-:W-:Y:S02]  /*0200*/  ISETP.GE.U32.AND P1, PT, R4, 0x180, PT ;  /* 0x000001800400780c */ /* 0x000fe40003f26070 */
[----:B------:R-:W-:Y:S01]  /*0210*/  ISETP.NE.AND P0, PT, R3, 0x180, PT ;  /* 0x000001800300780c */ /* 0x000fe20003f05270 */
[----:B0-----:R-:W-:-:S05]  /*0220*/  IMAD R3, R0, UR4, RZ ;  /* 0x0000000400037c24 */ /* 0x001fca000f8e02ff */
[----:B------:R-:W-:-:S07]  /*0230*/  SHF.R.S32.HI R5, RZ, 0x1f, R3 ;  /* 0x0000001fff057819 */ /* 0x000fce0000011403 */
[----:B------:R-:W-:Y:S05]  /*0240*/  @!P0 BRA `(.L_x_106) ;  /* 0x00000000004c8947 */ /* 0x000fea0003800000 */
[----:B------:R-:W0:Y:S01]  /*0250*/  S2R R9, SR_CgaCtaId ;  /* 0x0000000000097919 */ /* 0x000e220000008800 */
[----:B------:R-:W-:Y:S01]  /*0260*/  MOV R6, 0x400 ;  /* 0x0000040000067802 */ /* 0x000fe20000000f00 */
[----:B------:R-:W-:Y:S01]  /*0270*/  IMAD.MOV.U32 R13, RZ, RZ, RZ ;  /* 0x000000ffff0d7224 */ /* 0x000fe200078e00ff */
[----:B------:R-:W-:Y:S01]  /*0280*/  LEA.HI R4, R4, 0x1, RZ, 0x19 ;  /* 0x0000000104047811 */ /* 0x000fe200078fc8ff */
[----:B------:R-:W-:Y:S02]  /*0290*/  IMAD.MOV.U32 R8, RZ, RZ, R2 ;  /* 0x000000ffff087224 */ /* 0x000fe400078e0002 */
[----:B------:R-:W-:Y:S01]  /*02a0*/  VIADD R6, R6, 0x30 ;  /* 0x0000003006067836 */ /* 0x000fe20000000000 */
[----:B------:R-:W-:-:S04]  /*02b0*/  LOP3.LUT R4, R4, 0x3, RZ, 0xc0, !PT ;  /* 0x0000000304047812 */ /* 0x000fc800078ec0ff */
[----:B0-----:R-:W-:-:S07]  /*02c0*/  LEA R9, R9, R6, 0x18 ;  /* 0x0000000609097211 */ /* 0x001fce00078ec0ff */
.L_x_107:
[----:B------:R-:W-:-:S04]  /*02d0*/  IADD3 R6, P0, PT, R3, R8, RZ ;  /* 0x0000000803067210 */ /* 0x000fc80007f1e0ff */
[----:B------:R-:W-:Y:S02]  /*02e0*/  LEA.HI.X.SX32 R11, R8, R5, 0x1, P0 ;  /* 0x00000005080b7211 */ /* 0x000fe400000f0eff */
[----:B0-----:R-:W-:-:S04]  /*02f0*/  LEA R10, P0, R6, UR10, 0x2 ;  /* 0x0000000a060a7c11 */ /* 0x001fc8000f8010ff */
[----:B------:R-:W-:-:S05]  /*0300*/  LEA.HI.X R11, R6, UR11, R11, 0x2, P0 ;  /* 0x0000000b060b7c11 */ /* 0x000fca00080f140b */
[----:B------:R-:W2:Y:S01]  /*0310*/  LDG.E.CONSTANT R10, desc[UR14][R10.64] ;  /* 0x0000000e0a0a7981 */ /* 0x000ea2000c1e9900 */
[C---:B------:R-:W-:Y:S02]  /*0320*/  IMAD R15, R8.reuse, 0x4, R9 ;  /* 0x00000004080f7824 */ /* 0x040fe400078e0209 */
[----:B------:R-:W-:Y:S02]  /*0330*/  VIADD R13, R13, 0x1 ;  /* 0x000000010d0d7836 */ /* 0x000fe40000000000 */
[----:B------:R-:W-:-:S03]  /*0340*/  VIADD R8, R8, 0x80 ;  /* 0x0000008008087836 */ /* 0x000fc60000000000 */
[----:B------:R-:W-:Y:S01]  /*0350*/  ISETP.NE.AND P0, PT, R13, R4, PT ;  /* 0x000000040d00720c */ /* 0x000fe20003f05270 */
[----:B--2---:R0:W-:-:S12]  /*0360*/  STS [R15], R10 ;  /* 0x0000000a0f007388 */ /* 0x0041d80000000800 */
[----:B------:R-:W-:Y:S05]  /*0370*/  @P0 BRA `(.L_x_107) ;  /* 0xfffffffc00d40947 */ /* 0x000fea000383ffff */
.L_x_106:
[----:B------:R-:W-:Y:S05]  /*0380*/  BSYNC.RECONVERGENT B1 ;  /* 0x0000000000017941 */ /* 0x000fea0003800200 */
.L_x_105:
[----:B------:R-:W-:Y:S05]  /*0390*/  @!P1 BRA `(.L_x_104) ;  /* 0x0000001000109947 */ /* 0x000fea0003800000 */
[----:B------:R-:W1:Y:S01]  /*03a0*/  S2R R9, SR_CgaCtaId ;  /* 0x0000000000097919 */ /* 0x000e620000008800 */
[----:B------:R-:W-:Y:S01]  /*03b0*/  ISETP.GE.U32.AND P1, PT, R8, UR16, PT ;  /* 0x0000001008007c0c */ /* 0x000fe2000bf26070 */
[----:B------:R-:W-:Y:S01]  /*03c0*/  BSSY.RECONVERGENT B1, `(.L_x_108) ;  /* 0x0000025000017945 */ /* 0x000fe20003800200 */
[----:B------:R-:W-:Y:S02]  /*03d0*/  MOV R4, 0x400 ;  /* 0x0000040000047802 */ /* 0x000fe40000000f00 */
[----:B------:R-:W-:-:S03]  /*03e0*/  PLOP3.LUT P0, PT, PT, PT, PT, 0x80, 0x8 ;  /* 0x000000000008781c */ /* 0x000fc60003f0f070 */
[----:B------:R-:W-:-:S05]  /*03f0*/  VIADD R4, R4, 0x30 ;  /* 0x0000003004047836 */ /* 0x000fca0000000000 */
[----:B-1----:R-:W-:Y:S01]  /*0400*/  LEA R6, R9, R4, 0x18 ;  /* 0x0000000409067211 */ /* 0x002fe200078ec0ff */
[----:B------:R-:W-:Y:S06]  /*0410*/  @!P1 BRA `(.L_x_109) ;  /* 0x00000000007c9947 */ /* 0x000fec0003800000 */
[----:B------:R-:W1:Y:S01]  /*0420*/  LDCU.64 UR4, c[0x0][0x388] ;  /* 0x00007100ff0477ac */ /* 0x000e620008000a00 */
[C---:B------:R-:W-:Y:S01]  /*0430*/  IADD3 R11, P0, PT, R3.reuse, R8, RZ ;  /* 0x00000008030b7210 */ /* 0x040fe20007f1e0ff */
[C---:B------:R-:W-:Y:S02]  /*0440*/  VIADD R4, R8.reuse, 0x80 ;  /* 0x0000008008047836 */ /* 0x040fe40000000000 */
[C---:B------:R-:W-:Y:S01]  /*0450*/  VIADD R14, R8.reuse, 0x180 ;  /* 0x00000180080e7836 */ /* 0x040fe20000000000 */
[C---:B------:R-:W-:Y:S01]  /*0460*/  LEA.HI.X.SX32 R16, R8.reuse, R5, 0x1, P0 ;  /* 0x0000000508107211 */ /* 0x040fe200000f0eff */
[----:B------:R-:W-:Y:S01]  /*0470*/  VIADD R12, R8, 0x100 ;  /* 0x00000100080c7836 */ /* 0x000fe20000000000 */
[C---:B0-----:R-:W-:Y:S02]  /*0480*/  IADD3 R15, P1, PT, R3.reuse, R4, RZ ;  /* 0x00000004030f7210 */ /* 0x041fe40007f3e0ff */
[C---:B------:R-:W-:Y:S02]  /*0490*/  IADD3 R9, P3, PT, R3.reuse, R14, RZ ;  /* 0x0000000e03097210 */ /* 0x040fe40007f7e0ff */
[----:B------:R-:W-:-:S02]  /*04a0*/  IADD3 R13, P2, PT, R3, R12, RZ ;  /* 0x0000000c030d7210 */ /* 0x000fc40007f5e0ff */
[-C--:B------:R-:W-:Y:S02]  /*04b0*/  LEA.HI.X.SX32 R20, R4, R5.reuse, 0x1, P1 ;  /* 0x0000000504147211 */ /* 0x080fe400008f0eff */
[-C--:B------:R-:W-:Y:S02]  /*04c0*/  LEA.HI.X.SX32 R4, R14, R5.reuse, 0x1, P3 ;  /* 0x000000050e047211 */ /* 0x080fe400018f0eff */
[----:B------:R-:W-:Y:S02]  /*04d0*/  LEA.HI.X.SX32 R18, R12, R5, 0x1, P2 ;  /* 0x000000050c127211 */ /* 0x000fe400010f0eff */
[----:B-1----:R-:W-:Y:S02]  /*04e0*/  LEA R10, P0, R11, UR4, 0x2 ;  /* 0x000000040b0a7c11 */ /* 0x002fe4000f8010ff */
[----:B------:R-:W-:Y:S02]  /*04f0*/  LEA R14, P1, R13, UR4, 0x2 ;  /* 0x000000040d0e7c11 */ /* 0x000fe4000f8210ff */
[----:B------:R-:W-:-:S02]  /*0500*/  LEA.HI.X R11, R11, UR5, R16, 0x2, P0 ;  /* 0x000000050b0b7c11 */ /* 0x000fc400080f1410 */
[----:B------:R-:W-:Y:S02]  /*0510*/  LEA R16, P0, R15, UR4, 0x2 ;  /* 0x000000040f107c11 */ /* 0x000fe4000f8010ff */
[----:B------:R-:W-:Y:S01]  /*0520*/  LEA R12, P2, R9, UR4, 0x2 ;  /* 0x00000004090c7c11 */ /* 0x000fe2000f8410ff */
[----:B------:R-:W2:Y:S01]  /*0530*/  LDG.E.CONSTANT R10, desc[UR14][R10.64] ;  /* 0x0000000e0a0a7981 */ /* 0x000ea2000c1e9900 */
[----:B------:R-:W-:Y:S02]  /*0540*/  LEA.HI.X R17, R15, UR5, R20, 0x2, P0 ;  /* 0x000000050f117c11 */ /* 0x000fe400080f1414 */
[----:B------:R-:W-:Y:S02]  /*0550*/  LEA.HI.X R15, R13, UR5, R18, 0x2, P1 ;  /* 0x000000050d0f7c11 */ /* 0x000fe400088f1412 */
[----:B------:R-:W-:Y:S01]  /*0560*/  LEA.HI.X R13, R9, UR5, R4, 0x2, P2 ;  /* 0x00000005090d7c11 */ /* 0x000fe200090f1404 */
[----:B------:R-:W3:Y:S04]  /*0570*/  LDG.E.CONSTANT R16, desc[UR14][R16.64] ;  /* 0x0000000e10107981 */ /* 0x000ee8000c1e9900 */
[----:B------:R-:W4:Y:S04]  /*0580*/  LDG.E.CONSTANT R14, desc[UR14][R14.64] ;  /* 0x0000000e0e0e7981 */ /* 0x000f28000c1e9900 */
[----:B------:R-:W5:Y:S01]  /*0590*/  LDG.E.CONSTANT R12, desc[UR14][R12.64] ;  /* 0x0000000e0c0c7981 */ /* 0x000f62000c1e9900 */
[C---:B------:R-:W-:Y:S01]  /*05a0*/  IMAD R9, R8.reuse, 0x4, R6 ;  /* 0x0000000408097824 */ /* 0x040fe200078e0206 */
[----:B------:R-:W-:Y:S01]  /*05b0*/  PLOP3.LUT P0, PT, PT, PT, PT, 0x8, 0x80 ;  /* 0x000000000080781c */ /* 0x000fe20003f0e170 */
[----:B------:R-:W-:-:S03]  /*05c0*/  VIADD R8, R8, 0x200 ;  /* 0x0000020008087836 */ /* 0x000fc60000000000 */
[----:B--2---:R1:W-:Y:S04]  /*05d0*/  STS [R9], R10 ;  /* 0x0000000a09007388 */ /* 0x0043e80000000800 */
[----:B---3--:R1:W-:Y:S04]  /*05e0*/  STS [R9+0x200], R16 ;  /* 0x0002001009007388 */ /* 0x0083e80000000800 */
[----:B----4-:R1:W-:Y:S04]  /*05f0*/  STS [R9+0x400], R14 ;  /* 0x0004000e09007388 */ /* 0x0103e80000000800 */
[----:B-----5:R1:W-:Y:S02]  /*0600*/  STS [R9+0x600], R12 ;  /* 0x0006000c09007388 */ /* 0x0203e40000000800 */
.L_x_109:
[----:B------:R-:W-:Y:S05]  /*0610*/  BSYNC.RECONVERGENT B1 ;  /* 0x0000000000017941 */ /* 0x000fea0003800200 */
.L_x_108:
[C---:B------:R-:W-:Y:S01]  /*0620*/  ISETP.LT.U32.AND P1, PT, R8.reuse, UR16, PT ;  /* 0x0000001008007c0c */ /* 0x040fe2000bf21070 */
[----:B------:R-:W-:Y:S01]  /*0630*/  BSSY.RECONVERGENT B1, `(.L_x_110) ;  /* 0x000007a000017945 */ /* 0x000fe20003800200 */
[----:B------:R-:W-:-:S04]  /*0640*/  IADD3 R4, PT, PT, -R8, UR16, RZ ;  /* 0x0000001008047c10 */ /* 0x000fc8000fffe1ff */
[----:B------:R-:W-:-:S13]  /*0650*/  ISETP.LE.U32.OR P1, PT, R4, 0x600, !P1 ;  /* 0x000006000400780c */ /* 0x000fda0004f23470 */
[----:B------:R-:W-:Y:S05]  /*0660*/  @P1 BRA `(.L_x_111) ;  /* 0x0000000400d81947 */ /* 0x000fea0003800000 */
[----:B------:R-:W-:Y:S01]  /*0670*/  PLOP3.LUT P0, PT, PT, PT, PT, 0x8, 0x80 ;  /* 0x000000000080781c */ /* 0x000fe20003f0e170 */
[----:B------:R-:W-:-:S12]  /*0680*/  VIADD R4, R7, 0xfffff9ff ;  /* 0xfffff9ff07047836 */ /* 0x000fd80000000000 */
.L_x_112:
[----:B--2---:R-:W2:Y:S01]  /*0690*/  LDCU.64 UR4, c[0x0][0x388] ;  /* 0x00007100ff0477ac */ /* 0x004ea20008000a00 */
[C---:B------:R-:W-:Y:S02]  /*06a0*/  VIADD R18, R8.reuse, 0x80 ;  /* 0x0000008008127836 */ /* 0x040fe40000000000 */
[C---:B-1----:R-:W-:Y:S02]  /*06b0*/  VIADD R12, R8.reuse, 0x180 ;  /* 0x00000180080c7836 */ /* 0x042fe40000000000 */
[C---:B0-----:R-:W-:Y:S01]  /*06c0*/  VIADD R10, R8.reuse, 0x100 ;  /* 0x00000100080a7836 */ /* 0x041fe20000000000 */
[C---:B------:R-:W-:Y:S01]  /*06d0*/  IADD3 R11, P1, PT, R3.reuse, R18, RZ ;  /* 0x00000012030b7210 */ /* 0x040fe20007f3e0ff */
[C---:B------:R-:W-:Y:S01]  /*06e0*/  VIADD R20, R8.reuse, 0x200 ;  /* 0x0000020008147836 */ /* 0x040fe20000000000 */
[C---:B------:R-:W-:Y:S01]  /*06f0*/  IADD3 R7, P3, PT, R3.reuse, R12, RZ ;  /* 0x0000000c03077210 */ /* 0x040fe20007f7e0ff */
[----:B------:R-:W-:Y:S01]  /*0700*/  VIADD R22, R8, 0x280 ;  /* 0x0000028008167836 */ /* 0x000fe20000000000 */
[----:B------:R-:W-:-:S02]  /*0710*/  IADD3 R9, P2, PT, R3, R10, RZ ;  /* 0x0000000a03097210 */ /* 0x000fc40007f5e0ff */
[-C--:B------:R-:W-:Y:S02]  /*0720*/  LEA.HI.X.SX32 R18, R18, R5.reuse, 0x1, P1 ;  /* 0x0000000512127211 */ /* 0x080fe400008f0eff */
[-C--:B------:R-:W-:Y:S02]  /*0730*/  LEA.HI.X.SX32 R12, R12, R5.reuse, 0x1, P3 ;  /* 0x000000050c0c7211 */ /* 0x080fe400018f0eff */
[----:B------:R-:W-:Y:S02]  /*0740*/  LEA.HI.X.SX32 R14, R10, R5, 0x1, P2 ;  /* 0x000000050a0e7211 */ /* 0x000fe400010f0eff */
[----:B--2---:R-:W-:Y:S02]  /*0750*/  LEA R16, P1, R11, UR4, 0x2 ;  /* 0x000000040b107c11 */ /* 0x004fe4000f8210ff */
[----:B------:R-:W-:Y:S02]  /*0760*/  LEA R26, P3, R7, UR4, 0x2 ;  /* 0x00000004071a7c11 */ /* 0x000fe4000f8610ff */
[----:B------:R-:W-:-:S02]  /*0770*/  LEA R10, P2, R9, UR4, 0x2 ;  /* 0x00000004090a7c11 */ /* 0x000fc4000f8410ff */
[----:B------:R-:W-:Y:S02]  /*0780*/  LEA.HI.X R17, R11, UR5, R18, 0x2, P1 ;  /* 0x000000050b117c11 */ /* 0x000fe400088f1412 */
[----:B------:R-:W-:Y:S01]  /*0790*/  LEA.HI.X R27, R7, UR5, R12, 0x2, P3 ;  /* 0x00000005071b7c11 */ /* 0x000fe200098f140c */
[C---:B------:R-:W-:Y:S01]  /*07a0*/  VIADD R12, R8.reuse, 0x300 ;  /* 0x00000300080c7836 */ /* 0x040fe20000000000 */
[----:B------:R-:W-:Y:S01]  /*07b0*/  LEA.HI.X R11, R9, UR5, R14, 0x2, P2 ;  /* 0x00000005090b7c11 */ /* 0x000fe200090f140e */
[C---:B------:R-:W-:Y:S01]  /*07c0*/  VIADD R14, R8.reuse, 0x380 ;  /* 0x00000380080e7836 */ /* 0x040fe20000000000 */
[C---:B------:R-:W-:Y:S01]  /*07d0*/  IADD3 R7, P1, PT, R3.reuse, R20, RZ ;  /* 0x0000001403077210 */ /* 0x040fe20007f3e0ff */
[----:B------:R-:W-:Y:S01]  /*07e0*/  VIADD R23, R8, 0x500 ;  /* 0x0000050008177836 */ /* 0x000fe20000000000 */
[C---:B------:R-:W-:Y:S01]  /*07f0*/  IADD3 R15, P3, PT, R3.reuse, R12, RZ ;  /* 0x0000000c030f7210 */ /* 0x040fe20007f7e0ff */
[----:B------:R-:W2:Y:S01]  /*0800*/  LDG.E.CONSTANT R26, desc[UR14][R26.64] ;  /* 0x0000000e1a1a7981 */ /* 0x000ea2000c1e9900 */
[----:B------:R-:W-:-:S02]  /*0810*/  IADD3 R18, P4, PT, R3, R14, RZ ;  /* 0x0000000e03127210 */ /* 0x000fc40007f9e0ff */
[-C--:B------:R-:W-:Y:S02]  /*0820*/  LEA.HI.X.SX32 R19, R12, R5.reuse, 0x1, P3 ;  /* 0x000000050c137211 */ /* 0x080fe400018f0eff */
[-C--:B------:R-:W-:Y:S02]  /*0830*/  LEA.HI.X.SX32 R21, R14, R5.reuse, 0x1, P4 ;  /* 0x000000050e157211 */ /* 0x080fe400020f0eff */
[C---:B------:R-:W-:Y:S02]  /*0840*/  LEA R28, P3, R15.reuse, UR4, 0x2 ;  /* 0x000000040f1c7c11 */ /* 0x040fe4000f8610ff */
[----:B------:R-:W-:Y:S02]  /*0850*/  LEA R14, P4, R18, UR4, 0x2 ;  /* 0x00000004120e7c11 */ /* 0x000fe4000f8810ff */
[----:B------:R-:W-:Y:S02]  /*0860*/  LEA.HI.X R29, R15, UR5, R19, 0x2, P3 ;  /* 0x000000050f1d7c11 */ /* 0x000fe400098f1413 */
[----:B------:R-:W-:-:S02]  /*0870*/  LEA.HI.X.SX32 R20, R20, R5, 0x1, P1 ;  /* 0x0000000514147211 */ /* 0x000fc400008f0eff */
[----:B------:R-:W-:Y:S01]  /*0880*/  LEA.HI.X R15, R18, UR5, R21, 0x2, P4 ;  /* 0x00000005120f7c11 */ /* 0x000fe2000a0f1415 */
[C---:B------:R-:W-:Y:S01]  /*0890*/  VIADD R18, R8.reuse, 0x400 ;  /* 0x0000040008127836 */ /* 0x040fe20000000000 */
[----:B------:R-:W-:Y:S02]  /*08a0*/  LEA R24, P1, R7, UR4, 0x2 ;  /* 0x0000000407187c11 */ /* 0x000fe4000f8210ff */
[----:B------:R-:W-:Y:S02]  /*08b0*/  IADD3 R9, P2, PT, R3, R22, RZ ;  /* 0x0000001603097210 */ /* 0x000fe40007f5e0ff */
[----:B------:R-:W-:Y:S01]  /*08c0*/  LEA.HI.X R25, R7, UR5, R20, 0x2, P1 ;  /* 0x0000000507197c11 */ /* 0x000fe200088f1414 */
[----:B------:R-:W-:Y:S01]  /*08d0*/  VIADD R20, R8, 0x480 ;  /* 0x0000048008147836 */ /* 0x000fe20000000000 */
[----:B------:R-:W-:Y:S01]  /*08e0*/  LEA.HI.X.SX32 R22, R22, R5, 0x1, P2 ;  /* 0x0000000516167211 */ /* 0x000fe200010f0eff */
[----:B------:R0:W3:Y:S01]  /*08f0*/  LDG.E.CONSTANT R7, desc[UR14][R10.64] ;  /* 0x0000000e0a077981 */ /* 0x0000e2000c1e9900 */
[----:B------:R-:W-:-:S02]  /*0900*/  IADD3 R19, P1, PT, R3, R18, RZ ;  /* 0x0000001203137210 */ /* 0x000fc40007f3e0ff */
[C---:B------:R-:W-:Y:S01]  /*0910*/  LEA R12, P2, R9.reuse, UR4, 0x2 ;  /* 0x00000004090c7c11 */ /* 0x040fe2000f8410ff */
[----:B------:R-:W4:Y:S03]  /*0920*/  LDG.E.CONSTANT R25, desc[UR14][R24.64] ;  /* 0x0000000e18197981 */ /* 0x000f26000c1e9900 */
[----:B------:R-:W-:Y:S02]  /*0930*/  LEA.HI.X R13, R9, UR5, R22, 0x2, P2 ;  /* 0x00000005090d7c11 */ /* 0x000fe400090f1416 */
[----:B0-----:R-:W-:Y:S01]  /*0940*/  LEA.HI.X.SX32 R10, R18, R5, 0x1, P1 ;  /* 0x00000005120a7211 */ /* 0x001fe200008f0eff */
[----:B------:R0:W5:Y:S01]  /*0950*/  LDG.E.CONSTANT R9, desc[UR14][R16.64] ;  /* 0x0000000e10097981 */ /* 0x000162000c1e9900 */
[----:B------:R-:W-:Y:S02]  /*0960*/  LEA R18, P1, R19, UR4, 0x2 ;  /* 0x0000000413127c11 */ /* 0x000fe4000f8210ff */
[C---:B------:R-:W-:Y:S01]  /*0970*/  IADD3 R21, P2, PT, R3.reuse, R20, RZ ;  /* 0x0000001403157210 */ /* 0x040fe20007f5e0ff */
[----:B------:R1:W5:Y:S01]  /*0980*/  LDG.E.CONSTANT R24, desc[UR14][R12.64] ;  /* 0x0000000e0c187981 */ /* 0x000362000c1e9900 */
[----:B------:R-:W-:-:S02]  /*0990*/  IADD3 R22, P3, PT, R3, R23, RZ ;  /* 0x0000001703167210 */ /* 0x000fc40007f7e0ff */
[----:B------:R-:W-:Y:S02]  /*09a0*/  LEA.HI.X R19, R19, UR5, R10, 0x2, P1 ;  /* 0x0000000513137c11 */ /* 0x000fe400088f140a */
[-C--:B------:R-:W-:Y:S02]  /*09b0*/  LEA.HI.X.SX32 R23, R23, R5.reuse, 0x1, P3 ;  /* 0x0000000517177211 */ /* 0x080fe400018f0eff */
[----:B0-----:R-:W-:Y:S01]  /*09c0*/  LEA.HI.X.SX32 R17, R20, R5, 0x1, P2 ;  /* 0x0000000514117211 */ /* 0x001fe200010f0eff */
[----:B------:R0:W5:Y:S01]  /*09d0*/  LDG.E.CONSTANT R11, desc[UR14][R18.64] ;  /* 0x0000000e120b7981 */ /* 0x000162000c1e9900 */
[C---:B------:R-:W-:Y:S01]  /*09e0*/  LEA R16, P1, R21.reuse, UR4, 0x2 ;  /* 0x0000000415107c11 */ /* 0x040fe2000f8210ff */
[----:B-1----:R-:W-:Y:S01]  /*09f0*/  VIADD R12, R8, 0x580 ;  /* 0x00000580080c7836 */ /* 0x002fe20000000000 */
[----:B------:R-:W-:Y:S02]  /*0a00*/  LEA R20, P2, R22, UR4, 0x2 ;  /* 0x0000000416147c11 */ /* 0x000fe4000f8410ff */
[----:B------:R-:W-:-:S02]  /*0a10*/  LEA.HI.X R17, R21, UR5, R17, 0x2, P1 ;  /* 0x0000000515117c11 */ /* 0x000fc400088f1411 */
[----:B------:R-:W-:Y:S02]  /*0a20*/  LEA.HI.X R21, R22, UR5, R23, 0x2, P2 ;  /* 0x0000000516157c11 */ /* 0x000fe400090f1417 */
[----:B------:R1:W5:Y:S01]  /*0a30*/  LDG.E.CONSTANT R22, desc[UR14][R14.64] ;  /* 0x0000000e0e167981 */ /* 0x000362000c1e9900 */
[----:B------:R-:W-:-:S03]  /*0a40*/  IADD3 R27, P1, PT, R3, R12, RZ ;  /* 0x0000000c031b7210 */ /* 0x000fc60007f3e0ff */
[----:B------:R1:W5:Y:S01]  /*0a50*/  LDG.E.CONSTANT R10, desc[UR14][R16.64] ;  /* 0x0000000e100a7981 */ /* 0x000362000c1e9900 */
[----:B0-----:R-:W-:-:S03]  /*0a60*/  LEA.HI.X.SX32 R18, R12, R5, 0x1, P1 ;  /* 0x000000050c127211 */ /* 0x001fc600008f0eff */
[----:B------:R0:W5:Y:S01]  /*0a70*/  LDG.E.CONSTANT R23, desc[UR14][R28.64] ;  /* 0x0000000e1c177981 */ /* 0x000162000c1e9900 */
[C---:B-1----:R-:W-:Y:S01]  /*0a80*/  VIADD R14, R8.reuse, 0x600 ;  /* 0x00000600080e7836 */ /* 0x042fe20000000000 */
[----:B------:R-:W-:Y:S01]  /*0a90*/  LEA R12, P1, R27, UR4, 0x2 ;  /* 0x000000041b0c7c11 */ /* 0x000fe2000f8210ff */
[----:B------:R-:W-:-:S03]  /*0aa0*/  VIADD R16, R8, 0x680 ;  /* 0x0000068008107836 */ /* 0x000fc60000000000 */
[----:B------:R-:W-:Y:S02]  /*0ab0*/  IADD3 R15, P2, PT, R3, R14, RZ ;  /* 0x0000000e030f7210 */ /* 0x000fe40007f5e0ff */
[----:B------:R-:W-:Y:S02]  /*0ac0*/  LEA.HI.X R13, R27, UR5, R18, 0x2, P1 ;  /* 0x000000051b0d7c11 */ /* 0x000fe400088f1412 */
[----:B0-----:R-:W-:Y:S01]  /*0ad0*/  LEA.HI.X.SX32 R28, R14, R5, 0x1, P2 ;  /* 0x000000050e1c7211 */ /* 0x001fe200010f0eff */
[----:B------:R-:W-:Y:S01]  /*0ae0*/  VIADD R29, R8, 0x700 ;  /* 0x00000700081d7836 */ /* 0x000fe20000000000 */
[----:B------:R-:W-:Y:S01]  /*0af0*/  LEA R14, P2, R15, UR4, 0x2 ;  /* 0x000000040f0e7c11 */ /* 0x000fe2000f8410ff */
[----:B------:R0:W5:Y:S01]  /*0b00*/  LDG.E.CONSTANT R27, desc[UR14][R20.64] ;  /* 0x0000000e141b7981 */ /* 0x000162000c1e9900 */
[----:B------:R-:W-:Y:S02]  /*0b10*/  IADD3 R18, P1, PT, R3, R16, RZ ;  /* 0x0000001003127210 */ /* 0x000fe40007f3e0ff */
[----:B------:R-:W-:-:S02]  /*0b20*/  LEA.HI.X R15, R15, UR5, R28, 0x2, P2 ;  /* 0x000000050f0f7c11 */ /* 0x000fc400090f141c */
[-C--:B------:R-:W-:Y:S02]  /*0b30*/  LEA.HI.X.SX32 R17, R16, R5.reuse, 0x1, P1 ;  /* 0x0000000510117211 */ /* 0x080fe400008f0eff */
[C---:B------:R-:W-:Y:S01]  /*0b40*/  LEA R16, P1, R18.reuse, UR4, 0x2 ;  /* 0x0000000412107c11 */ /* 0x040fe2000f8210ff */
[----:B------:R-:W5:Y:S01]  /*0b50*/  LDG.E.CONSTANT R14, desc[UR14][R14.64] ;  /* 0x0000000e0e0e7981 */ /* 0x000f62000c1e9900 */
[----:B------:R-:W-:Y:S02]  /*0b60*/  IADD3 R19, P2, PT, R3, R8, RZ ;  /* 0x0000000803137210 */ /* 0x000fe40007f5e0ff */
[----:B------:R-:W-:Y:S02]  /*0b70*/  LEA.HI.X R17, R18, UR5, R17, 0x2, P1 ;  /* 0x0000000512117c11 */ /* 0x000fe400088f1411 */
[----:B------:R-:W-:Y:S02]  /*0b80*/  LEA.HI.X.SX32 R28, R8, R5, 0x1, P2 ;  /* 0x00000005081c7211 */ /* 0x000fe400010f0eff */
[C---:B------:R-:W-:Y:S01]  /*0b90*/  LEA R18, P1, R19.reuse, UR4, 0x2 ;  /* 0x0000000413127c11 */ /* 0x040fe2000f8210ff */
[----:B------:R-:W5:Y:S03]  /*0ba0*/  LDG.E.CONSTANT R16, desc[UR14][R16.64] ;  /* 0x0000000e10107981 */ /* 0x000f66000c1e9900 */
[----:B------:R-:W-:-:S02]  /*0bb0*/  LEA.HI.X R19, R19, UR5, R28, 0x2, P1 ;  /* 0x0000000513137c11 */ /* 0x000fc400088f141c */
[----:B------:R1:W5:Y:S01]  /*0bc0*/  LDG.E.CONSTANT R28, desc[UR14][R12.64] ;  /* 0x0000000e0c1c7981 */ /* 0x000362000c1e9900 */
[----:B0-----:R-:W-:-:S03]  /*0bd0*/  IADD3 R21, P1, PT, R3, R29, RZ ;  /* 0x0000001d03157210 */ /* 0x001fc60007f3e0ff */
[----:B------:R0:W5:Y:S01]  /*0be0*/  LDG.E.CONSTANT R18, desc[UR14][R18.64] ;  /* 0x0000000e12127981 */ /* 0x000162000c1e9900 */
[----:B-1----:R-:W-:Y:S01]  /*0bf0*/  VIADD R12, R8, 0x780 ;  /* 0x00000780080c7836 */ /* 0x002fe20000000000 */
[-C--:B------:R-:W-:Y:S02]  /*0c00*/  LEA.HI.X.SX32 R13, R29, R5.reuse, 0x1, P1 ;  /* 0x000000051d0d7211 */ /* 0x080fe400008f0eff */
[----:B------:R-:W-:Y:S02]  /*0c10*/  LEA R20, P1, R21, UR4, 0x2 ;  /* 0x0000000415147c11 */ /* 0x000fe4000f8210ff */
[----:B------:R-:W-:Y:S02]  /*0c20*/  IADD3 R29, P2, PT, R3, R12, RZ ;  /* 0x0000000c031d7210 */ /* 0x000fe40007f5e0ff */
[----:B------:R-:W-:Y:S02]  /*0c30*/  LEA.HI.X R21, R21, UR5, R13, 0x2, P1 ;  /* 0x0000000515157c11 */ /* 0x000fe400088f140d */
[----:B0-----:R-:W-:-:S02]  /*0c40*/  LEA.HI.X.SX32 R19, R12, R5, 0x1, P2 ;  /* 0x000000050c137211 */ /* 0x001fc400010f0eff */
[C---:B------:R-:W-:Y:S01]  /*0c50*/  LEA R12, P1, R29.reuse, UR4, 0x2 ;  /* 0x000000041d0c7c11 */ /* 0x040fe2000f8210ff */
[----:B------:R-:W5:Y:S03]  /*0c60*/  LDG.E.CONSTANT R20, desc[UR14][R20.64] ;  /* 0x0000000e14147981 */ /* 0x000f66000c1e9900 */
[----:B------:R-:W-:-:S05]  /*0c70*/  LEA.HI.X R13, R29, UR5, R19, 0x2, P1 ;  /* 0x000000051d0d7c11 */ /* 0x000fca00088f1413 */
[----:B------:R-:W5:Y:S01]  /*0c80*/  LDG.E.CONSTANT R12, desc[UR14][R12.64] ;  /* 0x0000000e0c0c7981 */ /* 0x000f62000c1e9900 */
[C---:B------:R-:W-:Y:S02]  /*0c90*/  IMAD R15, R8.reuse, 0x4, R6 ;  /* 0x00000004080f7824 */ /* 0x040fe400078e0206 */
[----:B------:R-:W-:-:S05]  /*0ca0*/  VIADD R8, R8, 0x800 ;  /* 0x0000080008087836 */ /* 0x000fca0000000000 */
[----:B------:R-:W-:Y:S01]  /*0cb0*/  ISETP.GE.U32.AND P1, PT, R8, R4, PT ;  /* 0x000000040800720c */ /* 0x000fe20003f26070 */
[----:B--2---:R2:W-:Y:S04]  /*0cc0*/  STS [R15+0x600], R26 ;  /* 0x0006001a0f007388 */ /* 0x0045e80000000800 */
[----:B---3--:R2:W-:Y:S04]  /*0cd0*/  STS [R15+0x400], R7 ;  /* 0x000400070f007388 */ /* 0x0085e80000000800 */
[----:B----4-:R2:W-:Y:S04]  /*0ce0*/  STS [R15+0x800], R25 ;  /* 0x000800190f007388 */ /* 0x0105e80000000800 */
[----:B-----5:R2:W-:Y:S04]  /*0cf0*/  STS [R15+0x200], R9 ;  /* 0x000200090f007388 */ /* 0x0205e80000000800 */
[----:B------:R2:W-:Y:S04]  /*0d00*/  STS [R15+0xa00], R24 ;  /* 0x000a00180f007388 */ /* 0x0005e80000000800 */
        /* <DEDUP_REMOVED lines=8> */
[----:B------:R2:W-:Y:S04]  /*0d90*/  STS [R15], R18 ;  /* 0x000000120f007388 */ /* 0x0005e80000000800 */
[----:B------:R2:W-:Y:S04]  /*0da0*/  STS [R15+0x1c00], R20 ;  /* 0x001c00140f007388 */ /* 0x0005e80000000800 */
[----:B------:R2:W-:Y:S01]  /*0db0*/  STS [R15+0x1e00], R12 ;  /* 0x001e000c0f007388 */ /* 0x0005e20000000800 */
[----:B------:R-:W-:Y:S05]  /*0dc0*/  @!P1 BRA `(.L_x_112) ;  /* 0xfffffff800309947 */ /* 0x000fea000383ffff */
.L_x_111:
[----:B------:R-:W-:Y:S05]  /*0dd0*/  BSYNC.RECONVERGENT B1 ;  /* 0x0000000000017941 */ /* 0x000fea0003800200 */
.L_x_110:
[C---:B------:R-:W-:Y:S01]  /*0de0*/  ISETP.LT.U32.AND P1, PT, R8.reuse, UR16, PT ;  /* 0x0000001008007c0c */ /* 0x040fe2000bf21070 */
[----:B------:R-:W-:Y:S01]  /*0df0*/  BSSY.RECONVERGENT B1, `(.L_x_113) ;  /* 0x000003f000017945 */ /* 0x000fe20003800200 */
[----:B------:R-:W-:-:S04]  /*0e00*/  IADD3 R4, PT, PT, -R8, UR16, RZ ;  /* 0x0000001008047c10 */ /* 0x000fc8000fffe1ff */
[----:B------:R-:W-:-:S13]  /*0e10*/  ISETP.LE.U32.OR P1, PT, R4, 0x200, !P1 ;  /* 0x000002000400780c */ /* 0x000fda0004f23470 */
[----:B------:R-:W-:Y:S05]  /*0e20*/  @P1 BRA `(.L_x_114) ;  /* 0x0000000000ec1947 */ /* 0x000fea0003800000 */
[----:B------:R-:W3:Y:S01]  /*0e30*/  LDCU.64 UR4, c[0x0][0x388] ;  /* 0x00007100ff0477ac */ /* 0x000ee20008000a00 */
[C---:B------:R-:W-:Y:S01]  /*0e40*/  IADD3 R4, P0, PT, R3.reuse, R8, RZ ;  /* 0x0000000803047210 */ /* 0x040fe20007f1e0ff */
[C---:B012---:R-:W-:Y:S02]  /*0e50*/  VIADD R10, R8.reuse, 0x80 ;  /* 0x00000080080a7836 */ /* 0x047fe40000000000 */
[C---:B------:R-:W-:Y:S01]  /*0e60*/  VIADD R14, R8.reuse, 0x180 ;  /* 0x00000180080e7836 */ /* 0x040fe20000000000 */
[CC--:B------:R-:W-:Y:S01]  /*0e70*/  LEA.HI.X.SX32 R7, R8.reuse, R5.reuse, 0x1, P0 ;  /* 0x0000000508077211 */ /* 0x0c0fe200000f0eff */
[C---:B------:R-:W-:Y:S01]  /*0e80*/  VIADD R12, R8.reuse, 0x100 ;  /* 0x00000100080c7836 */ /* 0x040fe20000000000 */
[C---:B------:R-:W-:Y:S01]  /*0e90*/  IADD3 R9, P1, PT, R3.reuse, R10, RZ ;  /* 0x0000000a03097210 */ /* 0x040fe20007f3e0ff */
[C---:B------:R-:W-:Y:S01]  /*0ea0*/  VIADD R26, R8.reuse, 0x200 ;  /* 0x00000200081a7836 */ /* 0x040fe20000000000 */
[C---:B------:R-:W-:Y:S01]  /*0eb0*/  IADD3 R13, P3, PT, R3.reuse, R14, RZ ;  /* 0x0000000e030d7210 */ /* 0x040fe20007f7e0ff */
[C---:B------:R-:W-:Y:S01]  /*0ec0*/  VIADD R22, R8.reuse, 0x300 ;  /* 0x0000030008167836 */ /* 0x040fe20000000000 */
[----:B------:R-:W-:Y:S01]  /*0ed0*/  IADD3 R11, P2, PT, R3, R12, RZ ;  /* 0x0000000c030b7210 */ /* 0x000fe20007f5e0ff */
[----:B------:R-:W-:Y:S01]  /*0ee0*/  VIADD R24, R8, 0x380 ;  /* 0x0000038008187836 */ /* 0x000fe20000000000 */
[----:B------:R-:W-:-:S02]  /*0ef0*/  LEA.HI.X.SX32 R10, R10, R5, 0x1, P1 ;  /* 0x000000050a0a7211 */ /* 0x000fc400008f0eff */
[-C--:B------:R-:W-:Y:S02]  /*0f00*/  LEA.HI.X.SX32 R20, R14, R5.reuse, 0x1, P3 ;  /* 0x000000050e147211 */ /* 0x080fe400018f0eff */
[C---:B---3--:R-:W-:Y:S02]  /*0f10*/  LEA R18, P0, R4.reuse, UR4, 0x2 ;  /* 0x0000000404127c11 */ /* 0x048fe4000f8010ff */
[----:B------:R-:W-:Y:S02]  /*0f20*/  LEA R14, P1, R11, UR4, 0x2 ;  /* 0x000000040b0e7c11 */ /* 0x000fe4000f8210ff */
[----:B------:R-:W-:Y:S02]  /*0f30*/  LEA.HI.X R19, R4, UR5, R7, 0x2, P0 ;  /* 0x0000000504137c11 */ /* 0x000fe400080f1407 */
[----:B------:R-:W-:Y:S02]  /*0f40*/  LEA.HI.X.SX32 R4, R12, R5, 0x1, P2 ;  /* 0x000000050c047211 */ /* 0x000fe400010f0eff */
[----:B------:R-:W-:Y:S01]  /*0f50*/  LEA R16, P0, R9, UR4, 0x2 ;  /* 0x0000000409107c11 */ /* 0x000fe2000f8010ff */
[----:B------:R-:W2:Y:S01]  /*0f60*/  LDG.E.CONSTANT R18, desc[UR14][R18.64] ;  /* 0x0000000e12127981 */ /* 0x000ea2000c1e9900 */
[----:B------:R-:W-:-:S02]  /*0f70*/  LEA R12, P2, R13, UR4, 0x2 ;  /* 0x000000040d0c7c11 */ /* 0x000fc4000f8410ff */
[----:B------:R-:W-:Y:S02]  /*0f80*/  LEA.HI.X R17, R9, UR5, R10, 0x2, P0 ;  /* 0x0000000509117c11 */ /* 0x000fe400080f140a */
[----:B------:R-:W-:Y:S02]  /*0f90*/  LEA.HI.X R15, R11, UR5, R4, 0x2, P1 ;  /* 0x000000050b0f7c11 */ /* 0x000fe400088f1404 */
[----:B------:R-:W-:Y:S01]  /*0fa0*/  LEA.HI.X R13, R13, UR5, R20, 0x2, P2 ;  /* 0x000000050d0d7c11 */ /* 0x000fe200090f1414 */
[----:B------:R-:W-:Y:S01]  /*0fb0*/  VIADD R20, R8, 0x280 ;  /* 0x0000028008147836 */ /* 0x000fe20000000000 */
[C---:B------:R-:W-:Y:S01]  /*0fc0*/  IADD3 R11, P0, PT, R3.reuse, R26, RZ ;  /* 0x0000001a030b7210 */ /* 0x040fe20007f1e0ff */
[----:B------:R-:W3:Y:S01]  /*0fd0*/  LDG.E.CONSTANT R16, desc[UR14][R16.64] ;  /* 0x0000000e10107981 */ /* 0x000ee2000c1e9900 */
[----:B------:R-:W-:Y:S02]  /*0fe0*/  IADD3 R9, P2, PT, R3, R22, RZ ;  /* 0x0000001603097210 */ /* 0x000fe40007f5e0ff */
[----:B------:R-:W-:Y:S01]  /*0ff0*/  LEA.HI.X.SX32 R26, R26, R5, 0x1, P0 ;  /* 0x000000051a1a7211 */ /* 0x000fe200000f0eff */
[----:B------:R-:W4:Y:S01]  /*1000*/  LDG.E.CONSTANT R14, desc[UR14][R14.64] ;  /* 0x0000000e0e0e7981 */ /* 0x000f22000c1e9900 */
[----:B------:R-:W-:-:S02]  /*1010*/  LEA R10, P0, R11, UR4, 0x2 ;  /* 0x000000040b0a7c11 */ /* 0x000fc4000f8010ff */
[C---:B------:R-:W-:Y:S01]  /*1020*/  IADD3 R4, P1, PT, R3.reuse, R20, RZ ;  /* 0x0000001403047210 */ /* 0x040fe20007f3e0ff */
[----:B------:R-:W5:Y:S01]  /*1030*/  LDG.E.CONSTANT R12, desc[UR14][R12.64] ;  /* 0x0000000e0c0c7981 */ /* 0x000f62000c1e9900 */
[----:B------:R-:W-:Y:S02]  /*1040*/  IADD3 R7, P3, PT, R3, R24, RZ ;  /* 0x0000001803077210 */ /* 0x000fe40007f7e0ff */
[----:B------:R-:W-:Y:S02]  /*1050*/  LEA.HI.X R11, R11, UR5, R26, 0x2, P0 ;  /* 0x000000050b0b7c11 */ /* 0x000fe400080f141a */
[-C--:B------:R-:W-:Y:S02]  /*1060*/  LEA.HI.X.SX32 R21, R20, R5.reuse, 0x1, P1 ;  /* 0x0000000514157211 */ /* 0x080fe400008f0eff */
[-C--:B------:R-:W-:Y:S01]  /*1070*/  LEA.HI.X.SX32 R28, R22, R5.reuse, 0x1, P2 ;  /* 0x00000005161c7211 */ /* 0x080fe200010f0eff */
[----:B------:R-:W5:Y:S01]  /*1080*/  LDG.E.CONSTANT R10, desc[UR14][R10.64] ;  /* 0x0000000e0a0a7981 */ /* 0x000f62000c1e9900 */
[----:B------:R-:W-:-:S02]  /*1090*/  LEA.HI.X.SX32 R26, R24, R5, 0x1, P3 ;  /* 0x00000005181a7211 */ /* 0x000fc400018f0eff */
[C---:B------:R-:W-:Y:S02]  /*10a0*/  LEA R20, P0, R4.reuse, UR4, 0x2 ;  /* 0x0000000404147c11 */ /* 0x040fe4000f8010ff */
[----:B------:R-:W-:Y:S02]  /*10b0*/  LEA R22, P1, R9, UR4, 0x2 ;  /* 0x0000000409167c11 */ /* 0x000fe4000f8210ff */
[----:B------:R-:W-:Y:S02]  /*10c0*/  LEA R24, P2, R7, UR4, 0x2 ;  /* 0x0000000407187c11 */ /* 0x000fe4000f8410ff */
[----:B------:R-:W-:Y:S02]  /*10d0*/  LEA.HI.X R21, R4, UR5, R21, 0x2, P0 ;  /* 0x0000000504157c11 */ /* 0x000fe400080f1415 */
[----:B------:R-:W-:Y:S02]  /*10e0*/  LEA.HI.X R23, R9, UR5, R28, 0x2, P1 ;  /* 0x0000000509177c11 */ /* 0x000fe400088f141c */
[----:B------:R-:W-:Y:S01]  /*10f0*/  LEA.HI.X R25, R7, UR5, R26, 0x2, P2 ;  /* 0x0000000507197c11 */ /* 0x000fe200090f141a */
[----:B------:R-:W5:Y:S04]  /*1100*/  LDG.E.CONSTANT R20, desc[UR14][R20.64] ;  /* 0x0000000e14147981 */ /* 0x000f68000c1e9900 */
[----:B------:R-:W5:Y:S04]  /*1110*/  LDG.E.CONSTANT R22, desc[UR14][R22.64] ;  /* 0x0000000e16167981 */ /* 0x000f68000c1e9900 */
[----:B------:R-:W5:Y:S01]  /*1120*/  LDG.E.CONSTANT R24, desc[UR14][R24.64] ;  /* 0x0000000e18187981 */ /* 0x000f62000c1e9900 */
[C---:B------:R-:W-:Y:S01]  /*1130*/  IMAD R7, R8.reuse, 0x4, R6 ;  /* 0x0000000408077824 */ /* 0x040fe200078e0206 */
[----:B------:R-:W-:Y:S01]  /*1140*/  PLOP3.LUT P0, PT, PT, PT, PT, 0x8, 0x80 ;  /* 0x000000000080781c */ /* 0x000fe20003f0e170 */
[----:B------:R-:W-:-:S03]  /*1150*/  VIADD R8, R8, 0x400 ;  /* 0x0000040008087836 */ /* 0x000fc60000000000 */
[----:B--2---:R0:W-:Y:S04]  /*1160*/  STS [R7], R18 ;  /* 0x0000001207007388 */ /* 0x0041e80000000800 */
[----:B---3--:R0:W-:Y:S04]  /*1170*/  STS [R7+0x200], R16 ;  /* 0x0002001007007388 */ /* 0x0081e80000000800 */
[----:B----4-:R0:W-:Y:S04]  /*1180*/  STS [R7+0x400], R14 ;  /* 0x0004000e07007388 */ /* 0x0101e80000000800 */
[----:B-----5:R0:W-:Y:S04]  /*1190*/  STS [R7+0x600], R12 ;  /* 0x0006000c07007388 */ /* 0x0201e80000000800 */
[----:B------:R0:W-:Y:S04]  /*11a0*/  STS [R7+0x800], R10 ;  /* 0x0008000a07007388 */ /* 0x0001e80000000800 */
[----:B------:R0:W-:Y:S04]  /*11b0*/  STS [R7+0xa00], R20 ;  /* 0x000a001407007388 */ /* 0x0001e80000000800 */
[----:B------:R0:W-:Y:S04]  /*11c0*/  STS [R7+0xc00], R22 ;  /* 0x000c001607007388 */ /* 0x0001e80000000800 */
[----:B------:R0:W-:Y:S02]  /*11d0*/  STS [R7+0xe00], R24 ;  /* 0x000e001807007388 */ /* 0x0001e40000000800 */
.L_x_114:
[----:B------:R-:W-:Y:S05]  /*11e0*/  BSYNC.RECONVERGENT B1 ;  /* 0x0000000000017941 */ /* 0x000fea0003800200 */
.L_x_113:
[----:B------:R-:W-:-:S13]  /*11f0*/  ISETP.LT.U32.OR P0, PT, R8, UR16, P0 ;  /* 0x0000001008007c0c */ /* 0x000fda0008701470 */
[----:B------:R-:W-:Y:S05]  /*1200*/  @!P0 BRA `(.L_x_104) ;  /* 0x0000000000748947 */ /* 0x000fea0003800000 */
[----:B------:R-:W3:Y:S01]  /*1210*/  LDCU.64 UR4, c[0x0][0x388] ;  /* 0x00007100ff0477ac */ /* 0x000ee20008000a00 */
[C---:B--2---:R-:W-:Y:S01]  /*1220*/  IADD3 R11, P0, PT, R3.reuse, R8, RZ ;  /* 0x00000008030b7210 */ /* 0x044fe20007f1e0ff */
[C---:B------:R-:W-:Y:S02]  /*1230*/  VIADD R4, R8.reuse, 0x80 ;  /* 0x0000008008047836 */ /* 0x040fe40000000000 */
[C---:B01----:R-:W-:Y:S01]  /*1240*/  VIADD R12, R8.reuse, 0x100 ;  /* 0x00000100080c7836 */ /* 0x043fe20000000000 */
[C---:B------:R-:W-:Y:S01]  /*1250*/  LEA.HI.X.SX32 R16, R8.reuse, R5, 0x1, P0 ;  /* 0x0000000508107211 */ /* 0x040fe200000f0eff */
[----:B------:R-:W-:Y:S01]  /*1260*/  VIADD R14, R8, 0x180 ;  /* 0x00000180080e7836 */ /* 0x000fe20000000000 */
[C---:B------:R-:W-:Y:S02]  /*1270*/  IADD3 R9, P1, PT, R3.reuse, R4, RZ ;  /* 0x0000000403097210 */ /* 0x040fe40007f3e0ff */
[C---:B------:R-:W-:Y:S02]  /*1280*/  IADD3 R7, P2, PT, R3.reuse, R12, RZ ;  /* 0x0000000c03077210 */ /* 0x040fe40007f5e0ff */
[----:B------:R-:W-:-:S02]  /*1290*/  IADD3 R3, P3, PT, R3, R14, RZ ;  /* 0x0000000e03037210 */ /* 0x000fc40007f7e0ff */
[-C--:B------:R-:W-:Y:S02]  /*12a0*/  LEA.HI.X.SX32 R20, R4, R5.reuse, 0x1, P1 ;  /* 0x0000000504147211 */ /* 0x080fe400008f0eff */
[-C--:B------:R-:W-:Y:S02]  /*12b0*/  LEA.HI.X.SX32 R18, R12, R5.reuse, 0x1, P2 ;  /* 0x000000050c127211 */ /* 0x080fe400010f0eff */
[----:B---3--:R-:W-:Y:S02]  /*12c0*/  LEA R10, P0, R11, UR4, 0x2 ;  /* 0x000000040b0a7c11 */ /* 0x008fe4000f8010ff */
[----:B------:R-:W-:Y:S02]  /*12d0*/  LEA R12, P1, R7, UR4, 0x2 ;  /* 0x00000004070c7c11 */ /* 0x000fe4000f8210ff */
[----:B------:R-:W-:Y:S02]  /*12e0*/  LEA.HI.X R11, R11, UR5, R16, 0x2, P0 ;  /* 0x000000050b0b7c11 */ /* 0x000fe400080f1410 */
[----:B------:R-:W-:-:S02]  /*12f0*/  LEA.HI.X.SX32 R16, R14, R5, 0x1, P3 ;  /* 0x000000050e107211 */ /* 0x000fc400018f0eff */
[----:B------:R-:W-:Y:S01]  /*1300*/  LEA R14, P0, R9, UR4, 0x2 ;  /* 0x00000004090e7c11 */ /* 0x000fe2000f8010ff */
[----:B------:R-:W2:Y:S01]  /*1310*/  LDG.E.CONSTANT R10, desc[UR14][R10.64] ;  /* 0x0000000e0a0a7981 */ /* 0x000ea2000c1e9900 */
[----:B------:R-:W-:Y:S02]  /*1320*/  LEA R4, P2, R3, UR4, 0x2 ;  /* 0x0000000403047c11 */ /* 0x000fe4000f8410ff */
[----:B------:R-:W-:Y:S02]  /*1330*/  LEA.HI.X R15, R9, UR5, R20, 0x2, P0 ;  /* 0x00000005090f7c11 */ /* 0x000fe400080f1414 */
[----:B------:R-:W-:Y:S02]  /*1340*/  LEA.HI.X R13, R7, UR5, R18, 0x2, P1 ;  /* 0x00000005070d7c11 */ /* 0x000fe400088f1412 */
[----:B------:R-:W-:Y:S01]  /*1350*/  LEA.HI.X R5, R3, UR5, R16, 0x2, P2 ;  /* 0x0000000503057c11 */ /* 0x000fe200090f1410 */
[----:B------:R-:W3:Y:S04]  /*1360*/  LDG.E.CONSTANT R14, desc[UR14][R14.64] ;  /* 0x0000000e0e0e7981 */ /* 0x000ee8000c1e9900 */
[----:B------:R-:W4:Y:S04]  /*1370*/  LDG.E.CONSTANT R12, desc[UR14][R12.64] ;  /* 0x0000000e0c0c7981 */ /* 0x000f28000c1e9900 */
[----:B------:R-:W5:Y:S01]  /*1380*/  LDG.E.CONSTANT R4, desc[UR14][R4.64] ;  /* 0x0000000e04047981 */ /* 0x000f62000c1e9900 */
[----:B------:R-:W-:-:S05]  /*1390*/  IMAD R3, R8, 0x4, R6 ;  /* 0x0000000408037824 */ /* 0x000fca00078e0206 */
[----:B--2---:R0:W-:Y:S04]  /*13a0*/  STS [R3], R10 ;  /* 0x0000000a03007388 */ /* 0x0041e80000000800 */
[----:B---3--:R0:W-:Y:S04]  /*13b0*/  STS [R3+0x200], R14 ;  /* 0x0002000e03007388 */ /* 0x0081e80000000800 */
[----:B----4-:R0:W-:Y:S04]  /*13c0*/  STS [R3+0x400], R12 ;  /* 0x0004000c03007388 */ /* 0x0101e80000000800 */
[----:B-----5:R0:W-:Y:S02]  /*13d0*/  STS [R3+0x600], R4 ;  /* 0x0006000403007388 */ /* 0x0201e40000000800 */
.L_x_104:
[----:B------:R-:W-:Y:S05]  /*13e0*/  BSYNC.RECONVERGENT B0 ;  /* 0x0000000000007941 */ /* 0x000fea0003800200 */
.L_x_103:
[----:B0-----:R-:W0:Y:S01]  /*13f0*/  S2R R3, SR_TID.Y ;  /* 0x0000000000037919 */ /* 0x001e220000002200 */
[----:B------:R-:W3:Y:S01]  /*1400*/  LDCU UR9, c[0x0][0x364] ;  /* 0x00006c80ff0977ac */ /* 0x000ee20008000800 */
[----:B------:R-:W-:Y:S01]  /*1410*/  BSSY.RECONVERGENT B0, `(.L_x_115) ;  /* 0x000001d000007945 */ /* 0x000fe20003800200 */
[----:B------:R-:W4:Y:S01]  /*1420*/  S2R R4, SR_TID.Z ;  /* 0x0000000000047919 */ /* 0x000f220000002300 */
[----:B------:R-:W-:Y:S01]  /*1430*/  BAR.SYNC.DEFER_BLOCKING 0x0 ;  /* 0x0000000000007b1d */ /* 0x000fe20000010000 */
[----:B---3--:R-:W-:Y:S01]  /*1440*/  USHF.L.U32 UR9, UR9, 0x7, URZ ;  /* 0x0000000709097899 */ /* 0x008fe200080006ff */
[----:B0-----:R-:W-:-:S05]  /*1450*/  IMAD.SHL.U32 R3, R3, 0x80, RZ ;  /* 0x0000008003037824 */ /* 0x001fca00078e00ff */
[----:B----4-:R-:W-:-:S05]  /*1460*/  IMAD R3, R4, UR9, R3 ;  /* 0x0000000904037c24 */ /* 0x010fca000f8e0203 */
[----:B------:R-:W-:-:S13]  /*1470*/  LOP3.LUT P0, RZ, R3, R2, RZ, 0xfc, !PT ;  /* 0x0000000203ff7212 */ /* 0x000fda000780fcff */
[----:B------:R-:W-:Y:S05]  /*1480*/  @P0 BRA `(.L_x_116) ;  /* 0x0000000000540947 */ /* 0x000fea0003800000 */
[----:B------:R-:W0:Y:S01]  /*1490*/  S2UR UR4, SR_CgaCtaId ;  /* 0x00000000000479c3 */ /* 0x000e220000008800 */
[----:B------:R-:W3:Y:S01]  /*14a0*/  LDCU UR10, c[0x0][0x368] ;  /* 0x00006d00ff0a77ac */ /* 0x000ee20008000800 */
[----:B------:R-:W-:-:S06]  /*14b0*/  UMOV UR11, 0x400 ;  /* 0x00000400000b7882 */ /* 0x000fcc0000000000 */
[----:B------:R-:W4:Y:S01]  /*14c0*/  S2UR UR12, SR_SWINHI ;  /* 0x00000000000c79c3 */ /* 0x000f220000002f00 */
[----:B---3--:R-:W-:-:S04]  /*14d0*/  UIMAD UR10, UR9, UR10, URZ ;  /* 0x0000000a090a72a4 */ /* 0x008fc8000f8e02ff */
[----:B------:R-:W-:-:S04]  /*14e0*/  UIADD3 UR18, UPT, UPT, -UR10, 0x100000, URZ ;  /* 0x001000000a127890 */ /* 0x000fc8000fffe1ff */
[----:B------:R-:W-:Y:S02]  /*14f0*/  USHF.L.U32 UR19, UR18, 0xb, URZ ;  /* 0x0000000b12137899 */ /* 0x000fe400080006ff */
[----:B------:R-:W-:Y:S02]  /*1500*/  USHF.L.U32 UR18, UR18, 0x1, URZ ;  /* 0x0000000112127899 */ /* 0x000fe400080006ff */
[----:B0-----:R-:W-:Y:S01]  /*1510*/  ULEA UR11, UR4, UR11, 0x18 ;  /* 0x0000000b040b7291 */ /* 0x001fe2000f8ec0ff */
[----:B------:R-:W-:-:S06]  /*1520*/  IMAD.U32 R3, RZ, RZ, UR10 ;  /* 0x0000000aff037e24 */ /* 0x000fcc000f8e00ff */
[----:B------:R-:W-:Y:S01]  /*1530*/  UMOV UR4, UR11 ;  /* 0x0000000b00047c82 */ /* 0x000fe20008000000 */
[----:B----4-:R-:W-:Y:S01]  /*1540*/  UMOV UR5, UR12 ;  /* 0x0000000c00057c82 */ /* 0x010fe20008000000 */
[----:B------:R-:W-:Y:S02]  /*1550*/  IMAD.U32 R4, RZ, RZ, UR4 ;  /* 0x00000004ff047e24 */ /* 0x000fe4000f8e00ff */
[----:B------:R-:W-:Y:S01]  /*1560*/  IMAD.U32 R5, RZ, RZ, UR5 ;  /* 0x00000005ff057e24 */ /* 0x000fe2000f8e00ff */
[----:B------:R-:W0:Y:S02]  /*1570*/  FENCE.VIEW.ASYNC.S ;  /* 0x00000000000073c6 */ /* 0x000e240000000000 */
[----:B0-----:R0:W3:Y:S01]  /*1580*/  SYNCS.EXCH.64 URZ, [UR11+0x8], UR18 ;  /* 0x000008120bff75b2 */ /* 0x0010e20008000100 */
[----:B------:R0:W3:Y:S01]  /*1590*/  SYNCS.EXCH.64 URZ, [UR11], UR18 ;  /* 0x000000120bff75b2 */ /* 0x0000e20008000100 */
[----:B------:R0:W3:Y:S01]  /*15a0*/  SYNCS.EXCH.64 URZ, [UR11+0x18], UR18 ;  /* 0x000018120bff75b2 */ /* 0x0000e20008000100 */
[----:B------:R0:W3:Y:S02]  /*15b0*/  SYNCS.EXCH.64 URZ, [UR11+0x10], UR18 ;  /* 0x000010120bff75b2 */ /* 0x0000e40008000100 */
[----:B---3--:R0:W-:Y:S01]  /*15c0*/  ST.E.STRONG.SM desc[UR14][R4.64+0x20], R3 ;  /* 0x0000200304007985 */ /* 0x0081e2000c10b90e */
[----:B------:R-:W-:Y:S01]  /*15d0*/  NOP ;  /* 0x0000000000007918 */ /* 0x000fe20000000000 */
.L_x_116:
[----:B0-----:R-:W-:Y:S05]  /*15e0*/  BSYNC.RECONVERGENT B0 ;  /* 0x0000000000007941 */ /* 0x001fea0003800200 */
.L_x_115:
[----:B------:R-:W0:Y:S08]  /*15f0*/  S2UR UR9, SR_CTAID.X ;  /* 0x00000000000979c3 */ /* 0x000e300000002500 */
[----:B------:R-:W-:Y:S01]  /*1600*/  BAR.SYNC.DEFER_BLOCKING 0x0 ;  /* 0x0000000000007b1d */ /* 0x000fe20000010000 */
[----:B------:R-:W-:Y:S01]  /*1610*/  VIADD R4, R2, 0x80 ;  /* 0x0000008002047836 */ /* 0x000fe20000000000 */
[----:B------:R-:W-:-:S04]  /*1620*/  LOP3.LUT R6, RZ, R2, RZ, 0x33, !PT ;  /* 0x00000002ff067212 */ /* 0x000fc800078e33ff */
[----:B------:R-:W3:Y:S01]  /*1630*/  LDCU UR20, c[0x0][0x370] ;  /* 0x00006e00ff1477ac */ /* 0x000ee20008000800 */
[----:B------:R-:W-:-:S05]  /*1640*/  VIMNMX R3, PT, PT, R4, UR17, !PT ;  /* 0x0000001104037c48 */ /* 0x000fca000ffe0100 */
[----:B------:R-:W-:-:S05]  /*1650*/  IMAD.IADD R3, R3, 0x1, R6 ;  /* 0x0000000103037824 */ /* 0x000fca00078e0206 */
[----:B------:R-:W-:Y:S01]  /*1660*/  LEA.HI R5, R3, 0x1, RZ, 0x19 ;  /* 0x0000000103057811 */ /* 0x000fe200078fc8ff */
[----:B0-----:R-:W-:-:S04]  /*1670*/  USHF.L.U32 UR9, UR9, 0x8, URZ ;  /* 0x0000000809097899 */ /* 0x001fc800080006ff */
[----:B------:R-:W-:Y:S01]  /*1680*/  UIADD3 UR11, UPT, UPT, UR9, 0x2, -UR6 ;  /* 0x00000002090b7890 */ /* 0x000fe2000fffe806 */
[----:B--2---:R-:W-:Y:S01]  /*1690*/  CS2R R6, SR_GLOBALTIMERLO ;  /* 0x0000000000067805 */ /* 0x004fe20000015200 */
[----:B------:R-:W0:Y:S01]  /*16a0*/  S2UR UR5, SR_CgaCtaId ;  /* 0x00000000000579c3 */ /* 0x000e220000008800 */
[----:B------:R-:W-:Y:S01]  /*16b0*/  UMOV UR4, 0x400 ;  /* 0x0000040000047882 */ /* 0x000fe20000000000 */
[----:B------:R-:W-:-:S05]  /*16c0*/  IMAD.MOV.U32 R8, RZ, RZ, 0x1 ;  /* 0x00000001ff087424 */ /* 0x000fca00078e00ff */
[----:B------:R-:W-:Y:S01]  /*16d0*/  SHF.L.U32 R8, R8, 0x1f, RZ ;  /* 0x0000001f08087819 */ /* 0x000fe200000006ff */
[----:B0-----:R-:W-:-:S09]  /*16e0*/  ULEA UR5, UR5, UR4, 0x18 ;  /* 0x0000000405057291 */ /* 0x001fd2000f8ec0ff */
[----:B------:R-:W0:Y:S02]  /*16f0*/  SYNCS.PHASECHK.TRANS64.TRYWAIT P0, [UR5+0x8], R8 ;  /* 0x00000808ff0075a7 */ /* 0x000e240008001105 */
[----:B0--3--:R-:W-:Y:S05]  /*1700*/  @P0 BRA `(.L_x_117) ;  /* 0x0000000000640947 */ /* 0x009fea0003800000 */
[----:B-1----:R-:W-:Y:S01]  /*1710*/  IMAD.MOV.U32 R10, RZ, RZ, 0x1 ;  /* 0x00000001ff0a7424 */ /* 0x002fe200078e00ff */
[----:B------:R-:W-:-:S04]  /*1720*/  UMOV UR4, URZ ;  /* 0x000000ff00047c82 */ /* 0x000fc80008000000 */
[----:B------:R-:W-:-:S07]  /*1730*/  SHF.L.U32 R10, R10, 0x1f, RZ ;  /* 0x0000001f0a0a7819 */ /* 0x000fce00000006ff */
.L_x_120:
[----:B------:R-:W-:-:S11]  /*1740*/  UISETP.GT.AND UP0, UPT, UR4, 0xf, UPT ;  /* 0x0000000f0400788c */ /* 0x000fd6000bf04270 */
[----:B------:R-:W-:Y:S01]  /*1750*/  @!UP0 UIADD3 UR4, UPT, UPT, UR4, 0x1, URZ ;  /* 0x0000000104048890 */ /* 0x000fe2000fffe0ff */
[----:B------:R-:W-:Y:S11]  /*1760*/  BRA.U !UP0, `(.L_x_118) ;  /* 0x0000000108447547 */ /* 0x000ff6000b800000 */
[----:B------:R-:W-:-:S06]  /*1770*/  CS2R R8, SR_GLOBALTIMERLO ;  /* 0x0000000000087805 */ /* 0x000fcc0000015200 */
[----:B------:R-:W-:-:S05]  /*1780*/  IADD3 R11, P0, PT, -R6, R8, RZ ;  /* 0x00000008060b7210 */ /* 0x000fca0007f1e1ff */
[----:B------:R-:W-:Y:S01]  /*1790*/  IMAD.X R9, R9, 0x1, ~R7, P0 ;  /* 0x0000000109097824 */ /* 0x000fe200000e0e07 */
[----:B------:R-:W-:-:S04]  /*17a0*/  ISETP.GE.U32.AND P0, PT, R11, 0x3d0900, PT ;  /* 0x003d09000b00780c */ /* 0x000fc80003f06070 */
[----:B------:R-:W-:-:S13]  /*17b0*/  ISETP.GE.AND.EX P0, PT, R9, RZ, PT, P0 ;  /* 0x000000ff0900720c */ /* 0x000fda0003f06300 */
[----:B------:R-:W-:Y:S05]  /*17c0*/  @!P0 BRA `(.L_x_119) ;  /* 0x0000000000088947 */ /* 0x000fea0003800000 */
[----:B------:R-:W-:Y:S05]  /*17d0*/  NANOSLEEP 0xf4240 ;  /* 0x000f42400000795d */ /* 0x000fea0003800000 */
[----:B------:R-:W-:Y:S05]  /*17e0*/  BRA `(.L_x_118) ;  /* 0x0000000000247947 */ /* 0x000fea0003800000 */
.L_x_119:
[----:B------:R-:W-:-:S04]  /*17f0*/  ISETP.GE.U32.AND P0, PT, R11, 0x9c40, PT ;  /* 0x00009c400b00780c */ /* 0x000fc80003f06070 */
[----:B------:R-:W-:-:S13]  /*1800*/  ISETP.GE.AND.EX P0, PT, R9, RZ, PT, P0 ;  /* 0x000000ff0900720c */ /* 0x000fda0003f06300 */
[----:B------:R-:W-:Y:S05]  /*1810*/  @!P0 BRA `(.L_x_118) ;  /* 0x0000000000188947 */ /* 0x000fea0003800000 */
[----:B------:R-:W-:-:S04]  /*1820*/  SHF.R.S32.HI R8, RZ, 0x1f, R9 ;  /* 0x0000001fff087819 */ /* 0x000fc80000011409 */
[----:B------:R-:W-:-:S05]  /*1830*/  LEA.HI R8, P0, R8, R11, RZ, 0x2 ;  /* 0x0000000b08087211 */ /* 0x000fca00078110ff */
[----:B------:R-:W-:-:S05]  /*1840*/  IMAD.X R9, RZ, RZ, R9, P0 ;  /* 0x000000ffff097224 */ /* 0x000fca00000e0609 */
[----:B------:R-:W-:-:S04]  /*1850*/  SHF.R.U64 R8, R8, 0x2, R9 ;  /* 0x0000000208087819 */ /* 0x000fc80000001209 */
[----:B------:R-:W-:Y:S05]  /*1860*/  NANOSLEEP R8 ;  /* 0x000000080000735d */ /* 0x000fea0003800000 */
[----:B------:R-:W-:Y:S01]  /*1870*/  NOP ;  /* 0x0000000000007918 */ /* 0x000fe20000000000 */
.L_x_118:
[----:B------:R-:W0:Y:S02]  /*1880*/  SYNCS.PHASECHK.TRANS64.TRYWAIT P0, [UR5+0x8], R10 ;  /* 0x0000080aff0075a7 */ /* 0x000e240008001105 */
[----:B0-----:R-:W-:Y:S05]  /*1890*/  @!P0 BRA `(.L_x_120) ;  /* 0xfffffffc00a88947 */ /* 0x001fea000383ffff */
.L_x_117:
[----:B------:R-:W0:Y:S01]  /*18a0*/  S2UR UR10, SR_CgaCtaId ;  /* 0x00000000000a79c3 */ /* 0x000e220000008800 */
[----:B------:R-:W-:Y:S01]  /*18b0*/  ISETP.GE.U32.AND P0, PT, R2, UR17, PT ;  /* 0x0000001102007c0c */ /* 0x000fe2000bf06070 */
[----:B------:R-:W-:Y:S01]  /*18c0*/  UMOV UR4, 0x400 ;  /* 0x0000040000047882 */ /* 0x000fe20000000000 */
[----:B------:R-:W2:Y:S01]  /*18d0*/  LDCU UR12, c[0x0][0x3a4] ;  /* 0x00007480ff0c77ac */ /* 0x000ea20008000800 */
[----:B------:R-:W-:Y:S01]  /*18e0*/  BSSY.RECONVERGENT B1, `(.L_x_121) ;  /* 0x000006b000017945 */ /* 0x000fe20003800200 */
[----:B------:R-:W-:-:S04]  /*18f0*/  UIADD3 UR4, UPT, UPT, UR4, 0x30, URZ ;  /* 0x0000003004047890 */ /* 0x000fc8000fffe0ff */
[----:B0-----:R-:W-:-:S04]  /*1900*/  ULEA UR4, UR10, UR4, 0x18 ;  /* 0x000000040a047291 */ /* 0x001fc8000f8ec0ff */
[----:B------:R-:W-:Y:S01]  /*1910*/  UIADD3 UR8, UPT, UPT, UR8, UR4, URZ ;  /* 0x0000000408087290 */ /* 0x000fe2000fffe0ff */
[----:B--2---:R-:W-:Y:S11]  /*1920*/  @P0 BRA `(.L_x_122) ;  /* 0x0000000400980947 */ /* 0x004ff60003800000 */
[----:B-1----:R-:W-:Y:S01]  /*1930*/  LOP3.LUT P0, R10, R5, 0x3, RZ, 0xc0, !PT ;  /* 0x00000003050a7812 */ /* 0x002fe2000780c0ff */
[----:B------:R-:W-:Y:S01]  /*1940*/  BSSY.RECONVERGENT B0, `(.L_x_123) ;  /* 0x0000033000007945 */ /* 0x000fe20003800200 */
[----:B------:R-:W-:-:S11]  /*1950*/  IMAD.MOV.U32 R12, RZ, RZ, R2 ;  /* 0x000000ffff0c7224 */ /* 0x000fd600078e0002 */
[----:B------:R-:W-:Y:S05]  /*1960*/  @!P0 BRA `(.L_x_124) ;  /* 0x0000000000c08947 */ /* 0x000fea0003800000 */
[----:B------:R-:W0:Y:S01]  /*1970*/  LDC R8, c[0x0][0x3a4] ;  /* 0x0000e900ff087b82 */ /* 0x000e220000000800 */
[C---:B------:R-:W-:Y:S01]  /*1980*/  VIADD R9, R2.reuse, UR11 ;  /* 0x0000000b02097c36 */ /* 0x040fe20008000000 */
[----:B------:R-:W-:Y:S01]  /*1990*/  LEA R11, R2, UR8, 0x2 ;  /* 0x00000008020b7c11 */ /* 0x000fe2000f8e10ff */
[----:B------:R-:W-:Y:S01]  /*19a0*/  BSSY.RECONVERGENT B2, `(.L_x_125) ;  /* 0x000000c000027945 */ /* 0x000fe20003800200 */
[----:B------:R-:W-:Y:S02]  /*19b0*/  ISETP.NE.AND P1, PT, R10, 0x1, PT ;  /* 0x000000010a00780c */ /* 0x000fe40003f25270 */
[----:B0-----:R-:W-:-:S04]  /*19c0*/  ISETP.GE.AND P0, PT, R9, R8, PT ;  /* 0x000000080900720c */ /* 0x001fc80003f06270 */
[----:B------:R-:W-:-:S13]  /*19d0*/  ISETP.GT.AND P0, PT, R9, -0x1, !P0 ;  /* 0xffffffff0900780c */ /* 0x000fda0004704270 */
[----:B------:R0:W-:Y:S01]  /*19e0*/  @!P0 STS [R11], RZ ;  /* 0x000000ff0b008388 */ /* 0x0001e20000000800 */
[----:B------:R-:W-:Y:S05]  /*19f0*/  @!P0 BRA `(.L_x_126) ;  /* 0x0000000000188947 */ /* 0x000fea0003800000 */
[----:B------:R-:W1:Y:S02]  /*1a00*/  LDC.64 R6, c[0x0][0x380] ;  /* 0x0000e000ff067b82 */ /* 0x000e640000000a00 */
[----:B-1----:R-:W-:-:S05]  /*1a10*/  IMAD.WIDE.U32 R6, R9, 0x4, R6 ;  /* 0x0000000409067825 */ /* 0x002fca00078e0006 */
[----:B------:R-:W-:Y:S01]  /*1a20*/  @!PT LDS RZ, [RZ] ;  /* 0x00000000fffff984 */ /* 0x000fe20000000800 */
[----:B------:R-:W-:Y:S01]  /*1a30*/  @!PT LDS RZ, [RZ] ;  /* 0x00000000fffff984 */ /* 0x000fe20000000800 */
[----:B------:R-:W-:Y:S01]  /*1a40*/  @!PT LDS RZ, [RZ] ;  /* 0x00000000fffff984 */ /* 0x000fe20000000800 */
[----:B------:R1:W-:Y:S02]  /*1a50*/  LDGSTS.E [R11], desc[UR14][R6.64] ;  /* 0x00000000060b7fae */ /* 0x0003e4000b9a100e */
.L_x_126:
[----:B------:R-:W-:Y:S05]  /*1a60*/  BSYNC.RECONVERGENT B2 ;  /* 0x0000000000027941 */ /* 0x000fea0003800200 */
.L_x_125:
[----:B------:R-:W-:Y:S01]  /*1a70*/  IMAD.MOV.U32 R12, RZ, RZ, R4 ;  /* 0x000000ffff0c7224 */ /* 0x000fe200078e0004 */
[----:B------:R-:W-:Y:S06]  /*1a80*/  @!P1 BRA `(.L_x_124) ;  /* 0x0000000000789947 */ /* 0x000fec0003800000 */
[----:B------:R-:W-:Y:S01]  /*1a90*/  VIADD R13, R9, 0x80 ;  /* 0x00000080090d7836 */ /* 0x000fe20000000000 */
[----:B------:R-:W-:Y:S01]  /*1aa0*/  BSSY.RECONVERGENT B2, `(.L_x_127) ;  /* 0x000000c000027945 */ /* 0x000fe20003800200 */
[----:B------:R-:W-:-:S03]  /*1ab0*/  ISETP.NE.AND P1, PT, R10, 0x2, PT ;  /* 0x000000020a00780c */ /* 0x000fc60003f25270 */
[----:B------:R-:W-:-:S04]  /*1ac0*/  ISETP.GE.AND P0, PT, R13, R8, PT ;  /* 0x000000080d00720c */ /* 0x000fc80003f06270 */
[----:B------:R-:W-:-:S13]  /*1ad0*/  ISETP.GT.AND P0, PT, R13, -0x1, !P0 ;  /* 0xffffffff0d00780c */ /* 0x000fda0004704270 */
[----:B------:R2:W-:Y:S01]  /*1ae0*/  @!P0 STS [R11+0x200], RZ ;  /* 0x000200ff0b008388 */ /* 0x0005e20000000800 */
[----:B------:R-:W-:Y:S05]  /*1af0*/  @!P0 BRA `(.L_x_128) ;  /* 0x0000000000188947 */ /* 0x000fea0003800000 */
[----:B-1----:R-:W1:Y:S02]  /*1b00*/  LDC.64 R6, c[0x0][0x380] ;  /* 0x0000e000ff067b82 */ /* 0x002e640000000a00 */
[----:B-1----:R-:W-:-:S05]  /*1b10*/  IMAD.WIDE.U32 R6, R13, 0x4, R6 ;  /* 0x000000040d067825 */ /* 0x002fca00078e0006 */
[----:B------:R-:W-:Y:S01]  /*1b20*/  @!PT LDS RZ, [RZ] ;  /* 0x00000000fffff984 */ /* 0x000fe20000000800 */
[----:B------:R-:W-:Y:S01]  /*1b30*/  @!PT LDS RZ, [RZ] ;  /* 0x00000000fffff984 */ /* 0x000fe20000000800 */
[----:B------:R-:W-:Y:S01]  /*1b40*/  @!PT LDS RZ, [RZ] ;  /* 0x00000000fffff984 */ /* 0x000fe20000000800 */
[----:B------:R3:W-:Y:S02]  /*1b50*/  LDGSTS.E [R11+0x200], desc[UR14][R6.64] ;  /* 0x00200000060b7fae */ /* 0x0007e4000b9a100e */
.L_x_128:
[----:B------:R-:W-:Y:S05]  /*1b60*/  BSYNC.RECONVERGENT B2 ;  /* 0x0000000000027941 */ /* 0x000fea0003800200 */
.L_x_127:
[----:B------:R-:W-:Y:S01]  /*1b70*/  VIADD R12, R2, 0x100 ;  /* 0x00000100020c7836 */ /* 0x000fe20000000000 */
[----:B------:R-:W-:Y:S06]  /*1b80*/  @!P1 BRA `(.L_x_124) ;  /* 0x0000000000389947 */ /* 0x000fec0003800000 */
[----:B------:R-:W-:Y:S01]  /*1b90*/  VIADD R9, R9, 0x100 ;  /* 0x0000010009097836 */ /* 0x000fe20000000000 */
[----:B------:R-:W-:Y:S04]  /*1ba0*/  BSSY.RECONVERGENT B2, `(.L_x_129) ;  /* 0x000000b000027945 */ /* 0x000fe80003800200 */
[----:B------:R-:W-:-:S04]  /*1bb0*/  ISETP.GE.AND P0, PT, R9, R8, PT ;  /* 0x000000080900720c */ /* 0x000fc80003f06270 */
[----:B------:R-:W-:-:S13]  /*1bc0*/  ISETP.GT.AND P0, PT, R9, -0x1, !P0 ;  /* 0xffffffff0900780c */ /* 0x000fda0004704270 */
[----:B------:R4:W-:Y:S01]  /*1bd0*/  @!P0 STS [R11+0x400], RZ ;  /* 0x000400ff0b008388 */ /* 0x0009e20000000800 */
[----:B------:R-:W-:Y:S05]  /*1be0*/  @!P0 BRA `(.L_x_130) ;  /* 0x0000000000188947 */ /* 0x000fea0003800000 */
[----:B-1-3--:R-:W1:Y:S02]  /*1bf0*/  LDC.64 R6, c[0x0][0x380] ;  /* 0x0000e000ff067b82 */ /* 0x00ae640000000a00 */
[----:B-1----:R-:W-:-:S05]  /*1c00*/  IMAD.WIDE.U32 R6, R9, 0x4, R6 ;  /* 0x0000000409067825 */ /* 0x002fca00078e0006 */
[----:B------:R-:W-:Y:S01]  /*1c10*/  @!PT LDS RZ, [RZ] ;  /* 0x00000000fffff984 */ /* 0x000fe20000000800 */
[----:B------:R-:W-:Y:S01]  /*1c20*/  @!PT LDS RZ, [RZ] ;  /* 0x00000000fffff984 */ /* 0x000fe20000000800 */
[----:B------:R-:W-:Y:S01]  /*1c30*/  @!PT LDS RZ, [RZ] ;  /* 0x00000000fffff984 */ /* 0x000fe20000000800 */
[----:B------:R1:W-:Y:S02]  /*1c40*/  LDGSTS.E [R11+0x400], desc[UR14][R6.64] ;  /* 0x00400000060b7fae */ /* 0x0003e4000b9a100e */
.L_x_130:
[----:B------:R-:W-:Y:S05]  /*1c50*/  BSYNC.RECONVERGENT B2 ;  /* 0x0000000000027941 */ /* 0x000fea0003800200 */
.L_x_129:
[----:B------:R-:W-:-:S07]  /*1c60*/  VIADD R12, R2, 0x180 ;  /* 0x00000180020c7836 */ /* 0x000fce0000000000 */
.L_x_124:
[----:B------:R-:W-:Y:S05]  /*1c70*/  BSYNC.RECONVERGENT B0 ;  /* 0x0000000000007941 */ /* 0x000fea0003800200 */
.L_x_123:
[----:B-1-3--:R-:W3:Y:S01]  /*1c80*/  LDC.64 R6, c[0x0][0x380] ;  /* 0x0000e000ff067b82 */ /* 0x00aee20000000a00 */
[----:B------:R-:W-:-:S13]  /*1c90*/  ISETP.GE.U32.AND P0, PT, R3, 0x180, PT ;  /* 0x000001800300780c */ /* 0x000fda0003f06070 */
[----:B------:R-:W-:Y:S05]  /*1ca0*/  @!P0 BRA `(.L_x_122) ;  /* 0x0000000000b88947 */ /* 0x000fea0003800000 */
.L_x_133:
[----:B01----:R-:W-:Y:S01]  /*1cb0*/  VIADD R13, R12, UR11 ;  /* 0x0000000b0c0d7c36 */ /* 0x003fe20008000000 */
[----:B------:R-:W-:Y:S03]  /*1cc0*/  BSSY.RECONVERGENT B0, `(.L_x_131) ;  /* 0x000002b000007945 */ /* 0x000fe60003800200 */
[C---:B------:R-:W-:Y:S01]  /*1cd0*/  VIADD R17, R13.reuse, 0x80 ;  /* 0x000000800d117836 */ /* 0x040fe20000000000 */
[C---:B------:R-:W-:Y:S01]  /*1ce0*/  ISETP.GE.AND P0, PT, R13.reuse, UR12, PT ;  /* 0x0000000c0d007c0c */ /* 0x040fe2000bf06270 */
[C---:B------:R-:W-:Y:S02]  /*1cf0*/  VIADD R19, R13.reuse, 0x100 ;  /* 0x000001000d137836 */ /* 0x040fe40000000000 */
[----:B------:R-:W-:Y:S01]  /*1d00*/  VIADD R21, R13, 0x180 ;  /* 0x000001800d157836 */ /* 0x000fe20000000000 */
[----:B------:R-:W-:Y:S02]  /*1d10*/  ISETP.GE.AND P1, PT, R17, UR12, PT ;  /* 0x0000000c11007c0c */ /* 0x000fe4000bf26270 */
[----:B------:R-:W-:-:S02]  /*1d20*/  ISETP.LT.OR P0, PT, R13, RZ, P0 ;  /* 0x000000ff0d00720c */ /* 0x000fc40000701670 */
[----:B------:R-:W-:Y:S02]  /*1d30*/  ISETP.GE.AND P2, PT, R19, UR12, PT ;  /* 0x0000000c13007c0c */ /* 0x000fe4000bf46270 */
[----:B------:R-:W-:Y:S02]  /*1d40*/  ISETP.GT.AND P1, PT, R17, -0x1, !P1 ;  /* 0xffffffff1100780c */ /* 0x000fe40004f24270 */
[----:B------:R-:W-:Y:S02]  /*1d50*/  ISETP.GT.AND P2, PT, R19, -0x1, !P2 ;  /* 0xffffffff1300780c */ /* 0x000fe40005744270 */
[----:B------:R-:W-:-:S04]  /*1d60*/  ISETP.GE.AND P3, PT, R21, UR12, PT ;  /* 0x0000000c15007c0c */ /* 0x000fc8000bf66270 */
[----:B------:R-:W-:Y:S01]  /*1d70*/  ISETP.GT.AND P3, PT, R21, -0x1, !P3 ;  /* 0xffffffff1500780c */ /* 0x000fe20005f64270 */
[----:B------:R-:W1:Y:S08]  /*1d80*/  @!P0 LDC.64 R14, c[0x0][0x380] ;  /* 0x0000e000ff0e8b82 */ /* 0x000e700000000a00 */
[----:B0-2-4-:R-:W0:Y:S08]  /*1d90*/  @P1 LDC.64 R10, c[0x0][0x380] ;  /* 0x0000e000ff0a1b82 */ /* 0x015e300000000a00 */
[----:B------:R-:W2:Y:S01]  /*1da0*/  @P2 LDC.64 R8, c[0x0][0x380] ;  /* 0x0000e000ff082b82 */ /* 0x000ea20000000a00 */
[----:B-1----:R-:W-:Y:S01]  /*1db0*/  @!P0 IMAD.WIDE.U32 R14, R13, 0x4, R14 ;  /* 0x000000040d0e8825 */ /* 0x002fe200078e000e */
[----:B------:R-:W-:-:S03]  /*1dc0*/  LEA R13, R12, UR8, 0x2 ;  /* 0x000000080c0d7c11 */ /* 0x000fc6000f8e10ff */
[----:B------:R-:W-:Y:S02]  /*1dd0*/  VIADD R12, R12, 0x200 ;  /* 0x000002000c0c7836 */ /* 0x000fe40000000000 */
[----:B------:R-:W-:Y:S01]  /*1de0*/  @!PT LDS RZ, [RZ] ;  /* 0x00000000fffff984 */ /* 0x000fe20000000800 */
[----:B------:R-:W-:Y:S01]  /*1df0*/  @!PT LDS RZ, [RZ] ;  /* 0x00000000fffff984 */ /* 0x000fe20000000800 */
[----:B------:R-:W-:Y:S01]  /*1e00*/  @!PT LDS RZ, [RZ] ;  /* 0x00000000fffff984 */ /* 0x000fe20000000800 */
[----:B------:R1:W-:Y:S01]  /*1e10*/  @!P0 LDGSTS.E [R13], desc[UR14][R14.64] ;  /* 0x000000000e0d8fae */ /* 0x0003e2000b9a100e */
[----:B0-----:R-:W-:-:S03]  /*1e20*/  @P1 IMAD.WIDE.U32 R10, R17, 0x4, R10 ;  /* 0x00000004110a1825 */ /* 0x001fc600078e000a */
[----:B------:R1:W-:Y:S01]  /*1e30*/  @P0 STS [R13], RZ ;  /* 0x000000ff0d000388 */ /* 0x0003e20000000800 */
[----:B------:R-:W-:-:S03]  /*1e40*/  ISETP.GE.AND P0, PT, R12, UR17, PT ;  /* 0x000000110c007c0c */ /* 0x000fc6000bf06270 */
[----:B------:R1:W-:Y:S01]  /*1e50*/  @!P1 STS [R13+0x200], RZ ;  /* 0x000200ff0d009388 */ /* 0x0003e20000000800 */
[----:B--2---:R-:W-:-:S03]  /*1e60*/  @P2 IMAD.WIDE.U32 R8, R19, 0x4, R8 ;  /* 0x0000000413082825 */ /* 0x004fc600078e0008 */
[----:B------:R-:W-:Y:S01]  /*1e70*/  @!PT LDS RZ, [RZ] ;  /* 0x00000000fffff984 */ /* 0x000fe20000000800 */
[----:B------:R-:W-:Y:S01]  /*1e80*/  @!PT LDS RZ, [RZ] ;  /* 0x00000000fffff984 */ /* 0x000fe20000000800 */
[----:B------:R-:W-:Y:S01]  /*1e90*/  @!PT LDS RZ, [RZ] ;  /* 0x00000000fffff984 */ /* 0x000fe20000000800 */
[----:B------:R1:W-:Y:S04]  /*1ea0*/  @P1 LDGSTS.E [R13+0x200], desc[UR14][R10.64] ;  /* 0x002000000a0d1fae */ /* 0x0003e8000b9a100e */
[----:B------:R1:W-:Y:S04]  /*1eb0*/  @!P2 STS [R13+0x400], RZ ;  /* 0x000400ff0d00a388 */ /* 0x0003e80000000800 */
[----:B------:R-:W-:Y:S01]  /*1ec0*/  @!PT LDS RZ, [RZ] ;  /* 0x00000000fffff984 */ /* 0x000fe20000000800 */
[----:B------:R-:W-:Y:S01]  /*1ed0*/  @!PT LDS RZ, [RZ] ;  /* 0x00000000fffff984 */ /* 0x000fe20000000800 */
[----:B------:R-:W-:Y:S01]  /*1ee0*/  @!PT LDS RZ, [RZ] ;  /* 0x00000000fffff984 */ /* 0x000fe20000000800 */
[----:B------:R1:W-:Y:S04]  /*1ef0*/  @P2 LDGSTS.E [R13+0x400], desc[UR14][R8.64] ;  /* 0x00400000080d2fae */ /* 0x0003e8000b9a100e */
[----:B------:R1:W-:Y:S01]  /*1f00*/  @!P3 STS [R13+0x600], RZ ;  /* 0x000600ff0d00b388 */ /* 0x0003e20000000800 */
[----:B------:R-:W-:Y:S05]  /*1f10*/  @!P3 BRA `(.L_x_132) ;  /* 0x000000000014b947 */ /* 0x000fea0003800000 */
[----:B-1-3--:R-:W-:-:S05]  /*1f20*/  IMAD.WIDE.U32 R8, R21, 0x4, R6 ;  /* 0x0000000415087825 */ /* 0x00afca00078e0006 */
[----:B------:R-:W-:Y:S01]  /*1f30*/  @!PT LDS RZ, [RZ] ;  /* 0x00000000fffff984 */ /* 0x000fe20000000800 */
[----:B------:R-:W-:Y:S01]  /*1f40*/  @!PT LDS RZ, [RZ] ;  /* 0x00000000fffff984 */ /* 0x000fe20000000800 */
[----:B------:R-:W-:Y:S01]  /*1f50*/  @!PT LDS RZ, [RZ] ;  /* 0x00000000fffff984 */ /* 0x000fe20000000800 */
[----:B------:R0:W-:Y:S02]  /*1f60*/  LDGSTS.E [R13+0x600], desc[UR14][R8.64] ;  /* 0x00600000080d7fae */ /* 0x0001e4000b9a100e */
.L_x_132:
[----:B------:R-:W-:Y:S05]  /*1f70*/  BSYNC.RECONVERGENT B0 ;  /* 0x0000000000007941 */ /* 0x000fea0003800200 */
.L_x_131:
[----:B------:R-:W-:Y:S05]  /*1f80*/  @!P0 BRA `(.L_x_133) ;  /* 0xfffffffc00488947 */ /* 0x000fea000383ffff */
.L_x_122:
[----:B------:R-:W-:Y:S05]  /*1f90*/  BSYNC.RECONVERGENT B1 ;  /* 0x0000000000017941 */ /* 0x000fea0003800200 */
.L_x_121:
[----:B------:R-:W-:Y:S01]  /*1fa0*/  NOP ;  /* 0x0000000000007918 */ /* 0x000fe20000000000 */
[----:B------:R-:W-:Y:S01]  /*1fb0*/  SYNCS.ARRIVE.TRANS64.RED.A0T1 RZ, [UR5], RZ ;  /* 0x000000ffffff79a7 */ /* 0x000fe20008200405 */
[----:B------:R-:W-:Y:S01]  /*1fc0*/  ARRIVES.LDGSTSBAR.64.TRANSCNT [UR5] ;  /* 0x00000000ff0079b0 */ /* 0x000fe20008002a05 */
[----:B------:R-:W-:Y:S01]  /*1fd0*/  NOP ;  /* 0x0000000000007918 */ /* 0x000fe20000000000 */
[----:B------:R-:W-:Y:S01]  /*1fe0*/  SYNCS.ARRIVE.TRANS64.A1T0 RZ, [UR5], RZ ;  /* 0x000000ffffff79a7 */ /* 0x000fe20008100005 */
[----:B---3--:R-:W-:Y:S01]  /*1ff0*/  CS2R R6, SR_GLOBALTIMERLO ;  /* 0x0000000000067805 */ /* 0x008fe20000015200 */
[----:B01----:R-:W-:-:S05]  /*2000*/  IMAD.MOV.U32 R8, RZ, RZ, 0x1 ;  /* 0x00000001ff087424 */ /* 0x003fca00078e00ff */
[----:B------:R-:W-:-:S04]  /*2010*/  SHF.L.U32 R8, R8, 0x1f, RZ ;  /* 0x0000001f08087819 */ /* 0x000fc800000006ff */
[----:B------:R-:W0:Y:S02]  /*2020*/  SYNCS.PHASECHK.TRANS64.TRYWAIT P0, [UR5+0x18], R8 ;  /* 0x00001808ff0075a7 */ /* 0x000e240008001105 */
[----:B0-----:R-:W-:Y:S05]  /*2030*/  @P0 BRA `(.L_x_134) ;  /* 0x0000000000640947 */ /* 0x001fea0003800000 */
[----:B------:R-:W-:Y:S01]  /*2040*/  IMAD.MOV.U32 R10, RZ, RZ, 0x1 ;  /* 0x00000001ff0a7424 */ /* 0x000fe200078e00ff */
[----:B------:R-:W-:-:S04]  /*2050*/  UMOV UR4, URZ ;  /* 0x000000ff00047c82 */ /* 0x000fc80008000000 */
[----:B------:R-:W-:-:S07]  /*2060*/  SHF.L.U32 R10, R10, 0x1f, RZ ;  /* 0x0000001f0a0a7819 */ /* 0x000fce00000006ff */
.L_x_138:
[----:B------:R-:W-:-:S09]  /*2070*/  UISETP.GE.AND UP0, UPT, UR4, 0x10, UPT ;  /* 0x000000100400788c */ /* 0x000fd2000bf06270 */
[----:B------:R-:W-:Y:S05]  /*2080*/  BRA.U !UP0, `(.L_x_135) ;  /* 0x0000000108447547 */ /* 0x000fea000b800000 */
[----:B------:R-:W-:-:S06]  /*2090*/  CS2R R8, SR_GLOBALTIMERLO ;  /* 0x0000000000087805 */ /* 0x000fcc0000015200 */
[----:B--2-4-:R-:W-:-:S05]  /*20a0*/  IADD3 R11, P0, PT, -R6, R8, RZ ;  /* 0x00000008060b7210 */ /* 0x014fca0007f1e1ff */
[----:B------:R-:W-:Y:S01]  /*20b0*/  IMAD.X R9, R9, 0x1, ~R7, P0 ;  /* 0x0000000109097824 */ /* 0x000fe200000e0e07 */
[----:B------:R-:W-:-:S04]  /*20c0*/  ISETP.GE.U32.AND P0, PT, R11, 0x3d0900, PT ;  /* 0x003d09000b00780c */ /* 0x000fc80003f06070 */
[----:B------:R-:W-:-:S13]  /*20d0*/  ISETP.GE.AND.EX P0, PT, R9, RZ, PT, P0 ;  /* 0x000000ff0900720c */ /* 0x000fda0003f06300 */
[----:B------:R-:W-:Y:S05]  /*20e0*/  @!P0 BRA `(.L_x_136) ;  /* 0x0000000000088947 */ /* 0x000fea0003800000 */
[----:B------:R-:W-:Y:S05]  /*20f0*/  NANOSLEEP 0xf4240 ;  /* 0x000f42400000795d */ /* 0x000fea0003800000 */
[----:B------:R-:W-:Y:S05]  /*2100*/  BRA `(.L_x_137) ;  /* 0x0000000000287947 */ /* 0x000fea0003800000 */
.L_x_136:
        /* <DEDUP_REMOVED lines=8> */
[----:B------:R-:W-:Y:S05]  /*2190*/  BRA `(.L_x_137) ;  /* 0x0000000000047947 */ /* 0x000fea0003800000 */
.L_x_135:
[----:B------:R-:W-:-:S12]  /*21a0*/  UIADD3 UR4, UPT, UPT, UR4, 0x1, URZ ;  /* 0x0000000104047890 */ /* 0x000fd8000fffe0ff */
.L_x_137:
[----:B------:R-:W0:Y:S02]  /*21b0*/  SYNCS.PHASECHK.TRANS64.TRYWAIT P0, [UR5+0x18], R10 ;  /* 0x0000180aff0075a7 */ /* 0x000e240008001105 */
[----:B0-----:R-:W-:Y:S05]  /*21c0*/  @!P0 BRA `(.L_x_138) ;  /* 0xfffffffc00a88947 */ /* 0x001fea000383ffff */
.L_x_134:
[----:B------:R-:W-:Y:S01]  /*21d0*/  ISETP.GE.U32.AND P0, PT, R2, UR17, PT ;  /* 0x0000001102007c0c */ /* 0x000fe2000bf06070 */
[----:B------:R-:W0:Y:S01]  /*21e0*/  LDCU UR4, c[0x0][0x3a4] ;  /* 0x00007480ff0477ac */ /* 0x000e220008000800 */
[----:B------:R-:W-:Y:S11]  /*21f0*/  BSSY.RECONVERGENT B1, `(.L_x_139) ;  /* 0x000006c000017945 */ /* 0x000ff60003800200 */
[----:B------:R-:W-:Y:S05]  /*2200*/  @P0 BRA `(.L_x_140) ;  /* 0x0000000400a80947 */ /* 0x000fea0003800000 */
[----:B------:R-:W-:Y:S01]  /*2210*/  LOP3.LUT P0, R8, R5, 0x3, RZ, 0xc0, !PT ;  /* 0x0000000305087812 */ /* 0x000fe2000780c0ff */
[----:B------:R-:W-:Y:S01]  /*2220*/  IMAD.U32 R5, RZ, RZ, UR20 ;  /* 0x00000014ff057e24 */ /* 0x000fe2000f8e00ff */
[----:B------:R-:W-:Y:S01]  /*2230*/  BSSY.RECONVERGENT B0, `(.L_x_141) ;  /* 0x0000035000007945 */ /* 0x000fe20003800200 */
[----:B------:R-:W-:-:S03]  /*2240*/  IMAD.MOV.U32 R10, RZ, RZ, R2 ;  /* 0x000000ffff0a7224 */ /* 0x000fc600078e0002 */
[----:B------:R-:W-:-:S07]  /*2250*/  LEA R5, R5, UR11, 0x8 ;  /* 0x0000000b05057c11 */ /* 0x000fce000f8e40ff */
[----:B------:R-:W-:Y:S05]  /*2260*/  @!P0 BRA `(.L_x_142) ;  /* 0x0000000000c48947 */ /* 0x000fea0003800000 */
[----:B------:R-:W1:Y:S01]  /*2270*/  LDC R12, c[0x0][0x3a4] ;  /* 0x0000e900ff0c7b82 */ /* 0x000e620000000800 */
[----:B------:R-:W-:Y:S01]  /*2280*/  IMAD.IADD R9, R5, 0x1, R2 ;  /* 0x0000000105097824 */ /* 0x000fe200078e0202 */
[----:B------:R-:W-:Y:S01]  /*2290*/  BSSY.RECONVERGENT B2, `(.L_x_143) ;  /* 0x000000e000027945 */ /* 0x000fe20003800200 */
[----:B------:R-:W-:Y:S01]  /*22a0*/  VIADD R6, R2, UR6 ;  /* 0x0000000602067c36 */ /* 0x000fe20008000000 */
[----:B------:R-:W-:-:S04]  /*22b0*/  ISETP.NE.AND P1, PT, R8, 0x1, PT ;  /* 0x000000010800780c */ /* 0x000fc80003f25270 */
[----:B--2-4-:R-:W-:Y:S02]  /*22c0*/  LEA R11, R6, UR8, 0x2 ;  /* 0x00000008060b7c11 */ /* 0x014fe4000f8e10ff */
[----:B-1----:R-:W-:-:S04]  /*22d0*/  ISETP.GE.AND P0, PT, R9, R12, PT ;  /* 0x0000000c0900720c */ /* 0x002fc80003f06270 */
[----:B------:R-:W-:-:S13]  /*22e0*/  ISETP.GT.AND P0, PT, R9, -0x1, !P0 ;  /* 0xffffffff0900780c */ /* 0x000fda0004704270 */
[----:B------:R1:W-:Y:S01]  /*22f0*/  @!P0 STS [R11+0x3f8], RZ ;  /* 0x0003f8ff0b008388 */ /* 0x0003e20000000800 */
[----:B------:R-:W-:Y:S05]  /*2300*/  @!P0 BRA `(.L_x_144) ;  /* 0x0000000000188947 */ /* 0x000fea0003800000 */
[----:B------:R-:W2:Y:S02]  /*2310*/  LDC.64 R6, c[0x0][0x380] ;  /* 0x0000e000ff067b82 */ /* 0x000ea40000000a00 */
[----:B--2---:R-:W-:-:S05]  /*2320*/  IMAD.WIDE.U32 R6, R9, 0x4, R6 ;  /* 0x0000000409067825 */ /* 0x004fca00078e0006 */
[----:B------:R-:W-:Y:S01]  /*2330*/  @!PT LDS RZ, [RZ] ;  /* 0x00000000fffff984 */ /* 0x000fe20000000800 */
[----:B------:R-:W-:Y:S01]  /*2340*/  @!PT LDS RZ, [RZ] ;  /* 0x00000000fffff984 */ /* 0x000fe20000000800 */
[----:B------:R-:W-:Y:S01]  /*2350*/  @!PT LDS RZ, [RZ] ;  /* 0x00000000fffff984 */ /* 0x000fe20000000800 */
[----:B------:R2:W-:Y:S02]  /*2360*/  LDGSTS.E [R11+0x3f8], desc[UR14][R6.64] ;  /* 0x003f8000060b7fae */ /* 0x0005e4000b9a100e */
.L_x_144:
[----:B0-----:R-:W-:Y:S05]  /*2370*/  BSYNC.RECONVERGENT B2 ;  /* 0x0000000000027941 */ /* 0x001fea0003800200 */
.L_x_143:
        /* <DEDUP_REMOVED lines=9> */
[----:B--2---:R-:W2:Y:S02]  /*2410*/  LDC.64 R6, c[0x0][0x380] ;  /* 0x0000e000ff067b82 */ /* 0x004ea40000000a00 */
[----:B--2---:R-:W-:-:S05]  /*2420*/  IMAD.WIDE.U32 R6, R13, 0x4, R6 ;  /* 0x000000040d067825 */ /* 0x004fca00078e0006 */
[----:B------:R-:W-:Y:S01]  /*2430*/  @!PT LDS RZ, [RZ] ;  /* 0x00000000fffff984 */ /* 0x000fe20000000800 */
[----:B------:R-:W-:Y:S01]  /*2440*/  @!PT LDS RZ, [RZ] ;  /* 0x00000000fffff984 */ /* 0x000fe20000000800 */
[----:B------:R-:W-:Y:S01]  /*2450*/  @!PT LDS RZ, [RZ] ;  /* 0x00000000fffff984 */ /* 0x000fe20000000800 */
[----:B------:R3:W-:Y:S02]  /*2460*/  LDGSTS.E [R11+0x5f8], desc[UR14][R6.64] ;  /* 0x005f8000060b7fae */ /* 0x0007e4000b9a100e */
.L_x_146:
[----:B------:R-:W-:Y:S05]  /*2470*/  BSYNC.RECONVERGENT B2 ;  /* 0x0000000000027941 */ /* 0x000fea0003800200 */
.L_x_145:
        /* <DEDUP_REMOVED lines=8> */
[----:B--23--:R-:W2:Y:S02]  /*2500*/  LDC.64 R6, c[0x0][0x380] ;  /* 0x0000e000ff067b82 */ /* 0x00cea40000000a00 */
[----:B--2---:R-:W-:-:S05]  /*2510*/  IMAD.WIDE.U32 R6, R9, 0x4, R6 ;  /* 0x0000000409067825 */ /* 0x004fca00078e0006 */
[----:B------:R-:W-:Y:S01]  /*2520*/  @!PT LDS RZ, [RZ] ;  /* 0x00000000fffff984 */ /* 0x000fe20000000800 */
[----:B------:R-:W-:Y:S01]  /*2530*/  @!PT LDS RZ, [RZ] ;  /* 0x00000000fffff984 */ /* 0x000fe20000000800 */
[----:B------:R-:W-:Y:S01]  /*2540*/  @!PT LDS RZ, [RZ] ;  /* 0x00000000fffff984 */ /* 0x000fe20000000800 */
[----:B------:R2:W-:Y:S02]  /*2550*/  LDGSTS.E [R11+0x7f8], desc[UR14][R6.64] ;  /* 0x007f8000060b7fae */ /* 0x0005e4000b9a100e */
.L_x_148:
[----:B------:R-:W-:Y:S05]  /*2560*/  BSYNC.RECONVERGENT B2 ;  /* 0x0000000000027941 */ /* 0x000fea0003800200 */
.L_x_147:
[----:B------:R-:W-:-:S07]  /*2570*/  VIADD R10, R2, 0x180 ;  /* 0x00000180020a7836 */ /* 0x000fce0000000000 */
.L_x_142:
[----:B0-----:R-:W-:Y:S05]  /*2580*/  BSYNC.RECONVERGENT B0 ;  /* 0x0000000000007941 */ /* 0x001fea0003800200 */
.L_x_141:
[----:B--23--:R-:W3:Y:S01]  /*2590*/  LDC.64 R6, c[0x0][0x380] ;  /* 0x0000e000ff067b82 */ /* 0x00cee20000000a00 */
[----:B------:R-:W-:-:S13]  /*25a0*/  ISETP.GE.U32.AND P0, PT, R3, 0x180, PT ;  /* 0x000001800300780c */ /* 0x000fda0003f06070 */
[----:B------:R-:W-:Y:S05]  /*25b0*/  @!P0 BRA `(.L_x_140) ;  /* 0x0000000000bc8947 */ /* 0x000fea0003800000 */
.L_x_151:
[----:B-1--4-:R-:W-:Y:S01]  /*25c0*/  IMAD.IADD R11, R5, 0x1, R10 ;  /* 0x00000001050b7824 */ /* 0x012fe200078e020a */
[----:B------:R-:W-:Y:S01]  /*25d0*/  BSSY.RECONVERGENT B0, `(.L_x_149) ;  /* 0x000002c000007945 */ /* 0x000fe20003800200 */
[C---:B0-----:R-:W-:Y:S02]  /*25e0*/  VIADD R3, R10.reuse, UR6 ;  /* 0x000000060a037c36 */ /* 0x041fe40008000000 */
[C---:B------:R-:W-:Y:S01]  /*25f0*/  VIADD R17, R11.reuse, 0x80 ;  /* 0x000000800b117836 */ /* 0x040fe20000000000 */
[C---:B------:R-:W-:Y:S01]  /*2600*/  ISETP.GE.AND P0, PT, R11.reuse, UR4, PT ;  /* 0x000000040b007c0c */ /* 0x040fe2000bf06270 */
[----:B------:R-:W-:Y:S01]  /*2610*/  VIADD R19, R11, 0x100 ;  /* 0x000001000b137836 */ /* 0x000fe20000000000 */
[----:B------:R-:W-:Y:S01]  /*2620*/  LEA R3, R3, UR8, 0x2 ;  /* 0x0000000803037c11 */ /* 0x000fe2000f8e10ff */
[----:B------:R-:W-:Y:S01]  /*2630*/  VIADD R21, R11, 0x180 ;  /* 0x000001800b157836 */ /* 0x000fe20000000000 */
[----:B------:R-:W-:Y:S01]  /*2640*/  ISETP.GE.AND P1, PT, R17, UR4, PT ;  /* 0x0000000411007c0c */ /* 0x000fe2000bf26270 */
[----:B------:R-:W-:Y:S01]  /*2650*/  VIADD R10, R10, 0x200 ;  /* 0x000002000a0a7836 */ /* 0x000fe20000000000 */
[----:B------:R-:W-:-:S02]  /*2660*/  ISETP.GT.AND P0, PT, R11, -0x1, !P0 ;  /* 0xffffffff0b00780c */ /* 0x000fc40004704270 */
[----:B------:R-:W-:Y:S02]  /*2670*/  ISETP.GE.AND P2, PT, R19, UR4, PT ;  /* 0x0000000413007c0c */ /* 0x000fe4000bf46270 */
[----:B------:R-:W-:Y:S02]  /*2680*/  ISETP.GT.AND P1, PT, R17, -0x1, !P1 ;  /* 0xffffffff1100780c */ /* 0x000fe40004f24270 */
[----:B------:R-:W-:Y:S02]  /*2690*/  ISETP.GT.AND P2, PT, R19, -0x1, !P2 ;  /* 0xffffffff1300780c */ /* 0x000fe40005744270 */
[----:B------:R-:W-:-:S04]  /*26a0*/  ISETP.GE.AND P3, PT, R21, UR4, PT ;  /* 0x0000000415007c0c */ /* 0x000fc8000bf66270 */
[----:B------:R-:W-:Y:S01]  /*26b0*/  ISETP.GT.AND P3, PT, R21, -0x1, !P3 ;  /* 0xffffffff1500780c */ /* 0x000fe20005f64270 */
[----:B------:R-:W0:Y:S01]  /*26c0*/  @P0 LDC.64 R14, c[0x0][0x380] ;  /* 0x0000e000ff0e0b82 */ /* 0x000e220000000a00 */
[----:B------:R1:W-:Y:S07]  /*26d0*/  @!P0 STS [R3+0x3f8], RZ ;  /* 0x0003f8ff03008388 */ /* 0x0003ee0000000800 */
[----:B------:R-:W2:Y:S08]  /*26e0*/  @P1 LDC.64 R12, c[0x0][0x380] ;  /* 0x0000e000ff0c1b82 */ /* 0x000eb00000000a00 */
[----:B------:R-:W4:Y:S01]  /*26f0*/  @P2 LDC.64 R8, c[0x0][0x380] ;  /* 0x0000e000ff082b82 */ /* 0x000f220000000a00 */
[----:B0-----:R-:W-:-:S05]  /*2700*/  @P0 IMAD.WIDE.U32 R14, R11, 0x4, R14 ;  /* 0x000000040b0e0825 */ /* 0x001fca00078e000e */
[----:B------:R-:W-:Y:S01]  /*2710*/  @!PT LDS RZ, [RZ] ;  /* 0x00000000fffff984 */ /* 0x000fe20000000800 */
[----:B------:R-:W-:Y:S01]  /*2720*/  @!PT LDS RZ, [RZ] ;  /* 0x00000000fffff984 */ /* 0x000fe20000000800 */
[----:B------:R-:W-:Y:S01]  /*2730*/  @!PT LDS RZ, [RZ] ;  /* 0x00000000fffff984 */ /* 0x000fe20000000800 */
[----:B------:R1:W-:Y:S01]  /*2740*/  @P0 LDGSTS.E [R3+0x3f8], desc[UR14][R14.64] ;  /* 0x003f80000e030fae */ /* 0x0003e2000b9a100e */
[----:B------:R-:W-:Y:S01]  /*2750*/  ISETP.GE.AND P0, PT, R10, UR17, PT ;  /* 0x000000110a007c0c */ /* 0x000fe2000bf06270 */
[----:B--2---:R-:W-:Y:S02]  /*2760*/  @P1 IMAD.WIDE.U32 R12, R17, 0x4, R12 ;  /* 0x00000004110c1825 */ /* 0x004fe400078e000c */
[----:B------:R1:W-:Y:S04]  /*2770*/  @!P1 STS [R3+0x5f8], RZ ;  /* 0x0005f8ff03009388 */ /* 0x0003e80000000800 */
[----:B------:R-:W-:Y:S01]  /*2780*/  @!PT LDS RZ, [RZ] ;  /* 0x00000000fffff984 */ /* 0x000fe20000000800 */
[----:B------:R-:W-:Y:S01]  /*2790*/  @!PT LDS RZ, [RZ] ;  /* 0x00000000fffff984 */ /* 0x000fe20000000800 */
[----:B------:R-:W-:Y:S01]  /*27a0*/  @!PT LDS RZ, [RZ] ;  /* 0x00000000fffff984 */ /* 0x000fe20000000800 */
[----:B------:R1:W-:Y:S01]  /*27b0*/  @P1 LDGSTS.E [R3+0x5f8], desc[UR14][R12.64] ;  /* 0x005f80000c031fae */ /* 0x0003e2000b9a100e */
[----:B----4-:R-:W-:-:S03]  /*27c0*/  @P2 IMAD.WIDE.U32 R8, R19, 0x4, R8 ;  /* 0x0000000413082825 */ /* 0x010fc600078e0008 */
        /* <DEDUP_REMOVED lines=12> */
.L_x_150:
[----:B------:R-:W-:Y:S05]  /*2890*/  BSYNC.RECONVERGENT B0 ;  /* 0x0000000000007941 */ /* 0x000fea0003800200 */
.L_x_149:
[----:B------:R-:W-:Y:S05]  /*28a0*/  @!P0 BRA `(.L_x_151) ;  /* 0xfffffffc00448947 */ /* 0x000fea000383ffff */
.L_x_140:
[----:B0-----:R-:W-:Y:S05]  /*28b0*/  BSYNC.RECONVERGENT B1 ;  /* 0x0000000000017941 */ /* 0x001fea0003800200 */
.L_x_139:
[----:B------:R-:W-:Y:S01]  /*28c0*/  NOP ;  /* 0x0000000000007918 */ /* 0x000fe20000000000 */
[----:B------:R-:W-:Y:S01]  /*28d0*/  SYNCS.ARRIVE.TRANS64.RED.A0T1 RZ, [UR5+0x10], RZ ;  /* 0x000010ffffff79a7 */ /* 0x000fe20008200405 */
[----:B------:R-:W0:Y:S01]  /*28e0*/  LDCU UR4, c[0x0][0x3a4] ;  /* 0x00007480ff0477ac */ /* 0x000e220008000800 */
[----:B------:R-:W-:Y:S01]  /*28f0*/  ARRIVES.LDGSTSBAR.64.TRANSCNT [UR5+0x10] ;  /* 0x00001000ff0079b0 */ /* 0x000fe20008002a05 */
[----:B------:R-:W-:Y:S01]  /*2900*/  NOP ;  /* 0x0000000000007918 */ /* 0x000fe20000000000 */
[----:B------:R-:W-:Y:S01]  /*2910*/  SYNCS.ARRIVE.TRANS64.A1T0 RZ, [UR5+0x10], RZ ;  /* 0x000010ffffff79a7 */ /* 0x000fe20008100005 */
[----:B0-----:R-:W-:-:S09]  /*2920*/  UISETP.GE.AND UP0, UPT, UR9, UR4, UPT ;  /* 0x000000040900728c */ /* 0x001fd2000bf06270 */
[----:B------:R-:W-:Y:S05]  /*2930*/  BRA.U UP0, `(.L_x_152) ;  /* 0x0000001500b47547 */ /* 0x000fea000b800000 */
[----:B-12-4-:R-:W0:Y:S01]  /*2940*/  LDC.64 R10, c[0x0][0x398] ;  /* 0x0000e600ff0a7b82 */ /* 0x016e220000000a00 */
[----:B------:R-:W-:Y:S01]  /*2950*/  ULEA UR4, UR20, -UR6, 0x9 ;  /* 0x8000000614047291 */ /* 0x000fe2000f8e48ff */
[----:B------:R-:W-:Y:S01]  /*2960*/  IMAD.MOV.U32 R3, RZ, RZ, 0x4 ;  /* 0x00000004ff037424 */ /* 0x000fe200078e00ff */
[----:B------:R-:W-:Y:S01]  /*2970*/  UIADD3 UR11, UPT, UPT, UR6, -0x2, URZ ;  /* 0xfffffffe060b7890 */ /* 0x000fe2000fffe0ff */
[----:B------:R-:W-:Y:S01]  /*2980*/  PRMT R14, RZ, 0x7610, R14 ;  /* 0x00007610ff0e7816 */ /* 0x000fe2000000000e */
[----:B------:R-:W-:Y:S01]  /*2990*/  ULOP3.LUT UR5, UR16, 0xfffffffc, URZ, 0xc0, !UPT ;  /* 0xfffffffc10057892 */ /* 0x000fe2000f8ec0ff */
[----:B------:R-:W-:Y:S01]  /*29a0*/  PRMT R13, RZ, 0x7610, R13 ;  /* 0x00007610ff0d7816 */ /* 0x000fe2000000000d */
[----:B------:R-:W-:Y:S02]  /*29b0*/  UIADD3 UR10, UPT, UPT, UR4, 0x2, URZ ;  /* 0x00000002040a7890 */ /* 0x000fe4000fffe0ff */
[----:B------:R-:W-:Y:S02]  /*29c0*/  ULOP3.LUT UR18, UR16, 0x3, URZ, 0xc0, !UPT ;  /* 0x0000000310127892 */ /* 0x000fe4000f8ec0ff */
[----:B------:R-:W-:-:S02]  /*29d0*/  UIADD3 UR12, UPT, UPT, -UR5, URZ, URZ ;  /* 0x000000ff050c7290 */ /* 0x000fc4000fffe1ff */
[----:B------:R-:W-:Y:S01]  /*29e0*/  UISETP.GE.U32.AND UP0, UPT, UR11, 0x3, UPT ;  /* 0x000000030b00788c */ /* 0x000fe2000bf06070 */
[----:B------:R-:W-:Y:S01]  /*29f0*/  UMOV UR4, URZ ;  /* 0x000000ff00047c82 */ /* 0x000fe20008000000 */
[----:B0-----:R-:W-:-:S09]  /*2a00*/  IMAD.WIDE.U32 R10, R0, 0x4, R10 ;  /* 0x00000004000a7825 */ /* 0x001fd200078e000a */
.L_x_177:
[----:B------:R-:W-:Y:S02]  /*2a10*/  PRMT R12, R3, 0x7610, R12 ;  /* 0x00007610030c7816 */ /* 0x000fe4000000000c */
[----:B------:R-:W-:Y:S02]  /*2a20*/  LOP3.LUT R15, R13, 0xff, RZ, 0xc0, !PT ;  /* 0x000000ff0d0f7812 */ /* 0x000fe400078ec0ff */
[----:B------:R-:W-:-:S04]  /*2a30*/  LOP3.LUT R3, R12, 0xffff, RZ, 0xc0, !PT ;  /* 0x0000ffff0c037812 */ /* 0x000fc800078ec0ff */
[----:B------:R-:W-:-:S04]  /*2a40*/  SHF.R.U32.HI R3, RZ, 0x1, R3 ;  /* 0x00000001ff037819 */ /* 0x000fc80000011603 */
[----:B------:R-:W-:Y:S02]  /*2a50*/  LOP3.LUT R3, R3, 0x1, RZ, 0xc0, !PT ;  /* 0x0000000103037812 */ /* 0x000fe400078ec0ff */
[----:B-1----:R-:W-:Y:S01]  /*2a60*/  CS2R R4, SR_GLOBALTIMERLO ;  /* 0x0000000000047805 */ /* 0x002fe20000015200 */
[----:B--23--:R-:W0:Y:S01]  /*2a70*/  S2R R7, SR_CgaCtaId ;  /* 0x0000000000077919 */ /* 0x00ce220000008800 */
[----:B------:R-:W-:-:S04]  /*2a80*/  MOV R6, 0x400 ;  /* 0x0000040000067802 */ /* 0x000fc80000000f00 */
[----:B0-----:R-:W-:Y:S02]  /*2a90*/  LEA R8, R7, R6, 0x18 ;  /* 0x0000000607087211 */ /* 0x001fe400078ec0ff */
[----:B------:R-:W-:-:S03]  /*2aa0*/  SHF.L.U32 R6, R3, 0x1f, RZ ;  /* 0x0000001f03067819 */ /* 0x000fc600000006ff */
[----:B------:R-:W-:-:S04]  /*2ab0*/  IMAD R15, R15, 0x10, R8 ;  /* 0x000000100f0f7824 */ /* 0x000fc800078e0208 */
[----:B------:R-:W0:Y:S02]  /*2ac0*/  SYNCS.PHASECHK.TRANS64.TRYWAIT P0, [R15+URZ], R6 ;  /* 0x000000060f0075a7 */ /* 0x000e2400080011ff */
[----:B0-----:R-:W-:Y:S05]  /*2ad0*/  @P0 BRA `(.L_x_153) ;  /* 0x0000000000600947 */ /* 0x001fea0003800000 */
[----:B------:R-:W-:Y:S01]  /*2ae0*/  SHF.L.U32 R8, R3, 0x1f, RZ ;  /* 0x0000001f03087819 */ /* 0x000fe200000006ff */
[----:B------:R-:W-:-:S06]  /*2af0*/  UMOV UR5, URZ ;  /* 0x000000ff00057c82 */ /* 0x000fcc0008000000 */
.L_x_156:
        /* <DEDUP_REMOVED lines=11> */
.L_x_155:
        /* <DEDUP_REMOVED lines=9> */
.L_x_154:
[----:B------:R-:W0:Y:S02]  /*2c40*/  SYNCS.PHASECHK.TRANS64.TRYWAIT P0, [R15+URZ], R8 ;  /* 0x000000080f0075a7 */ /* 0x000e2400080011ff */
[----:B0-----:R-:W-:Y:S05]  /*2c50*/  @!P0 BRA `(.L_x_156) ;  /* 0xfffffffc00a88947 */ /* 0x001fea000383ffff */
.L_x_153:
[----:B------:R-:W0:Y:S01]  /*2c60*/  LDCU UR22, c[0x0][0x3a4] ;  /* 0x00007480ff1677ac */ /* 0x000e220008000800 */
[----:B------:R-:W-:Y:S01]  /*2c70*/  LEA R3, R2, UR9, 0x1 ;  /* 0x0000000902037c11 */ /* 0x000fe2000f8e08ff */
[----:B------:R-:W-:Y:S01]  /*2c80*/  BSSY.RECONVERGENT B0, `(.L_x_157) ;  /* 0x000008b000007945 */ /* 0x000fe20003800200 */
[----:B------:R-:W-:-:S04]  /*2c90*/  UIMAD UR19, UR17, UR4, URZ ;  /* 0x00000004111372a4 */ /* 0x000fc8000f8e02ff */
[----:B------:R-:W-:Y:S01]  /*2ca0*/  ULEA UR21, UR19, UR8, 0x2 ;  /* 0x0000000813157291 */ /* 0x000fe2000f8e10ff */
[----:B------:R-:W-:Y:S01]  /*2cb0*/  BAR.SYNC.DEFER_BLOCKING 0x0 ;  /* 0x0000000000007b1d */ /* 0x000fe20000010000 */
[----:B0-----:R-:W-:-:S13]  /*2cc0*/  ISETP.GE.AND P0, PT, R3, UR22, PT ;  /* 0x0000001603007c0c */ /* 0x001fda000bf06270 */
[----:B------:R-:W-:Y:S05]  /*2cd0*/  @P0 BRA `(.L_x_158) ;  /* 0x0000000800140947 */ /* 0x000fea0003800000 */
[----:B------:R-:W-:Y:S01]  /*2ce0*/  UISETP.NE.AND UP1, UPT, UR16, URZ, UPT ;  /* 0x000000ff1000728c */ /* 0x000fe2000bf25270 */
[----:B------:R-:W-:-:S08]  /*2cf0*/  CS2R R16, SRZ ;  /* 0x0000000000107805 */ /* 0x000fd0000001ff00 */
[----:B------:R-:W-:Y:S05]  /*2d00*/  BRA.U !UP1, `(.L_x_159) ;  /* 0x0000000509c47547 */ /* 0x000fea000b800000 */
[----:B------:R-:W-:Y:S01]  /*2d10*/  IMAD.MOV.U32 R19, RZ, RZ, RZ ;  /* 0x000000ffff137224 */ /* 0x000fe200078e00ff */
[----:B------:R-:W-:Y:S01]  /*2d20*/  CS2R R16, SRZ ;  /* 0x0000000000107805 */ /* 0x000fe2000001ff00 */
[----:B------:R-:W-:Y:S01]  /*2d30*/  IMAD.MOV.U32 R20, RZ, RZ, RZ ;  /* 0x000000ffff147224 */ /* 0x000fe200078e00ff */
[----:B------:R-:W-:Y:S01]  /*2d40*/  UMOV UR5, URZ ;  /* 0x000000ff00057c82 */ /* 0x000fe20008000000 */
[----:B------:R-:W-:Y:S05]  /*2d50*/  BRA.U !UP0, `(.L_x_160) ;  /* 0x0000000108f87547 */ /* 0x000fea000b800000 */
[----:B------:R-:W0:Y:S01]  /*2d60*/  S2UR UR11, SR_CgaCtaId ;  /* 0x00000000000b79c3 */ /* 0x000e220000008800 */
[----:B------:R-:W-:Y:S01]  /*2d70*/  ULEA UR13, UR16, 0xf, 0x2 ;  /* 0x0000000f100d7891 */ /* 0x000fe2000f8e10ff */
[----:B------:R-:W-:Y:S01]  /*2d80*/  IMAD.U32 R3, RZ, RZ, UR19 ;  /* 0x00000013ff037e24 */ /* 0x000fe2000f8e00ff */
[----:B------:R-:W-:Y:S01]  /*2d90*/  UMOV UR5, 0x400 ;  /* 0x0000040000057882 */ /* 0x000fe20000000000 */
[----:B------:R-:W-:Y:S01]  /*2da0*/  IMAD.MOV.U32 R19, RZ, RZ, RZ ;  /* 0x000000ffff137224 */ /* 0x000fe200078e00ff */
[----:B------:R-:W-:Y:S02]  /*2db0*/  ULOP3.LUT UR13, UR13, 0xfffffff0, URZ, 0xc0, !UPT ;  /* 0xfffffff00d0d7892 */ /* 0x000fe4000f8ec0ff */
[----:B------:R-:W-:-:S04]  /*2dc0*/  UIADD3 UR5, UPT, UPT, UR5, 0x30, URZ ;  /* 0x0000003005057890 */ /* 0x000fc8000fffe0ff */
[----:B------:R-:W-:-:S05]  /*2dd0*/  LEA R18, R2, UR13, 0x3 ;  /* 0x0000000d02127c11 */ /* 0x000fca000f8e18ff */
[----:B------:R-:W-:Y:S01]  /*2de0*/  IMAD R18, R3, 0x4, R18 ;  /* 0x0000000403127824 */ /* 0x000fe200078e0212 */
[----:B0-----:R-:W-:-:S03]  /*2df0*/  ULEA UR5, UR11, UR5, 0x18 ;  /* 0x000000050b057291 */ /* 0x001fc6000f8ec0ff */
[----:B------:R-:W-:-:S09]  /*2e00*/  UMOV UR11, UR12 ;  /* 0x0000000c000b7c82 */ /* 0x000fd20008000000 */
.L_x_161:
[----:B------:R-:W-:Y:S01]  /*2e10*/  LDS R21, [R18+UR5] ;  /* 0x0000000512157984 */ /* 0x000fe20008000800 */
[----:B------:R-:W-:-:S03]  /*2e20*/  UIADD3 UR11, UPT, UPT, UR11, 0x4, URZ ;  /* 0x000000040b0b7890 */ /* 0x000fc6000fffe0ff */
[----:B------:R-:W0:Y:S01]  /*2e30*/  LDS.128 R4, [UR5] ;  /* 0x00000005ff047984 */ /* 0x000e220008000c00 */
[----:B------:R-:W-:-:S03]  /*2e40*/  UISETP.NE.AND UP1, UPT, UR11, URZ, UPT ;  /* 0x000000ff0b00728c */ /* 0x000fc6000bf25270 */
[----:B------:R-:W1:Y:S04]  /*2e50*/  LDS R9, [R18+UR5+0x4] ;  /* 0x0000040512097984 */ /* 0x000e680008000800 */
[----:B------:R-:W2:Y:S04]  /*2e60*/  LDS R8, [R18+UR5+0x8] ;  /* 0x0000080512087984 */ /* 0x000ea80008000800 */
[----:B------:R-:W3:Y:S01]  /*2e70*/  LDS R3, [R18+UR5+0xc] ;  /* 0x00000c0512037984 */ /* 0x000ee20008000800 */
[C---:B0-----:R-:W-:Y:S01]  /*2e80*/  FFMA R21, R4.reuse, R21, RZ ;  /* 0x0000001504157223 */ /* 0x041fe200000000ff */
[----:B-1----:R-:W-:-:S03]  /*2e90*/  FFMA R4, R4, R9, RZ ;  /* 0x0000000904047223 */ /* 0x002fc600000000ff */
[----:B------:R-:W-:Y:S01]  /*2ea0*/  FADD R22, R21, -R20 ;  /* 0x8000001415167221 */ /* 0x000fe20000000000 */
[----:B------:R-:W-:-:S03]  /*2eb0*/  FADD R21, R4, -R19 ;  /* 0x8000001304157221 */ /* 0x000fc60000000000 */
[--C-:B------:R-:W-:Y:S01]  /*2ec0*/  FADD R20, R22, R17.reuse ;  /* 0x0000001116147221 */ /* 0x100fe20000000000 */
[----:B------:R-:W0:Y:S01]  /*2ed0*/  LDS R4, [R18+UR5+0x10] ;  /* 0x0000100512047984 */ /* 0x000e220008000800 */
[----:B------:R-:W-:Y:S01]  /*2ee0*/  UIADD3 UR5, UPT, UPT, UR5, 0x10, URZ ;  /* 0x0000001005057890 */ /* 0x000fe2000fffe0ff */
[----:B------:R-:W-:Y:S01]  /*2ef0*/  FADD R19, R21, R16 ;  /* 0x0000001015137221 */ /* 0x000fe20000000000 */
[----:B------:R-:W-:-:S03]  /*2f00*/  FADD R17, R20, -R17 ;  /* 0x8000001114117221 */ /* 0x000fc60000000000 */
[----:B------:R-:W-:Y:S01]  /*2f10*/  FADD R16, R19, -R16 ;  /* 0x8000001013107221 */ /* 0x000fe20000000000 */
[----:B------:R-:W-:Y:S01]  /*2f20*/  FADD R17, -R22, R17 ;  /* 0x0000001116117221 */ /* 0x000fe20000000100 */
[C---:B------:R-:W-:Y:S01]  /*2f30*/  FFMA R22, R5.reuse, R9, RZ ;  /* 0x0000000905167223 */ /* 0x040fe200000000ff */
[-C--:B--2---:R-:W-:Y:S01]  /*2f40*/  FFMA R5, R5, R8.reuse, RZ ;  /* 0x0000000805057223 */ /* 0x084fe200000000ff */
[----:B------:R-:W-:Y:S01]  /*2f50*/  FADD R16, -R21, R16 ;  /* 0x0000001015107221 */ /* 0x000fe20000000100 */
[C---:B------:R-:W-:Y:S01]  /*2f60*/  FFMA R9, R6.reuse, R8, RZ ;  /* 0x0000000806097223 */ /* 0x040fe200000000ff */
[----:B------:R-:W-:Y:S01]  /*2f70*/  FADD R17, -R17, R22 ;  /* 0x0000001611117221 */ /* 0x000fe20000000100 */
[-C--:B---3--:R-:W-:Y:S01]  /*2f80*/  FFMA R6, R6, R3.reuse, RZ ;  /* 0x0000000306067223 */ /* 0x088fe200000000ff */
[----:B------:R-:W-:Y:S01]  /*2f90*/  FADD R22, -R16, R5 ;  /* 0x0000000510167221 */ /* 0x000fe20000000100 */
[----:B------:R-:W-:Y:S01]  /*2fa0*/  FFMA R8, R7, R3, RZ ;  /* 0x0000000307087223 */ /* 0x000fe200000000ff */
[----:B------:R-:W-:-:S02]  /*2fb0*/  FADD R5, R20, R17 ;  /* 0x0000001114057221 */ /* 0x000fc40000000000 */
[C---:B------:R-:W-:Y:S02]  /*2fc0*/  FADD R16, R19.reuse, R22 ;  /* 0x0000001613107221 */ /* 0x040fe40000000000 */
[----:B------:R-:W-:Y:S02]  /*2fd0*/  FADD R20, -R20, R5 ;  /* 0x0000000514147221 */ /* 0x000fe40000000100 */
[----:B------:R-:W-:Y:S02]  /*2fe0*/  FADD R19, -R19, R16 ;  /* 0x0000001013137221 */ /* 0x000fe40000000100 */
[----:B------:R-:W-:Y:S02]  /*2ff0*/  FADD R20, -R17, R20 ;  /* 0x0000001411147221 */ /* 0x000fe40000000100 */
[----:B------:R-:W-:Y:S02]  /*3000*/  FADD R19, -R22, R19 ;  /* 0x0000001316137221 */ /* 0x000fe40000000100 */
[----:B------:R-:W-:-:S02]  /*3010*/  FADD R20, -R20, R9 ;  /* 0x0000000914147221 */ /* 0x000fc40000000100 */
[----:B------:R-:W-:Y:S02]  /*3020*/  FADD R19, -R19, R6 ;  /* 0x0000000613137221 */ /* 0x000fe40000000100 */
[C---:B------:R-:W-:Y:S02]  /*3030*/  FADD R6, R5.reuse, R20 ;  /* 0x0000001405067221 */ /* 0x040fe40000000000 */
[C---:B------:R-:W-:Y:S02]  /*3040*/  FADD R9, R16.reuse, R19 ;  /* 0x0000001310097221 */ /* 0x040fe40000000000 */
[----:B------:R-:W-:Y:S02]  /*3050*/  FADD R5, -R5, R6 ;  /* 0x0000000605057221 */ /* 0x000fe40000000100 */
[----:B------:R-:W-:Y:S02]  /*3060*/  FADD R16, -R16, R9 ;  /* 0x0000000910107221 */ /* 0x000fe40000000100 */
[----:B------:R-:W-:Y:S01]  /*3070*/  FADD R5, -R20, R5 ;  /* 0x0000000514057221 */ /* 0x000fe20000000100 */
[----:B0-----:R-:W-:Y:S01]  /*3080*/  FFMA R7, R7, R4, RZ ;  /* 0x0000000407077223 */ /* 0x001fe200000000ff */
[----:B------:R-:W-:-:S02]  /*3090*/  FADD R16, -R19, R16 ;  /* 0x0000001013107221 */ /* 0x000fc40000000100 */
[----:B------:R-:W-:Y:S02]  /*30a0*/  FADD R5, -R5, R8 ;  /* 0x0000000805057221 */ /* 0x000fe40000000100 */
[----:B------:R-:W-:Y:S02]  /*30b0*/  FADD R4, -R16, R7 ;  /* 0x0000000710047221 */ /* 0x000fe40000000100 */
[C---:B------:R-:W-:Y:S02]  /*30c0*/  FADD R17, R6.reuse, R5 ;  /* 0x0000000506117221 */ /* 0x040fe40000000000 */
[C---:B------:R-:W-:Y:S02]  /*30d0*/  FADD R16, R9.reuse, R4 ;  /* 0x0000000409107221 */ /* 0x040fe40000000000 */
[----:B------:R-:W-:Y:S02]  /*30e0*/  FADD R6, -R6, R17 ;  /* 0x0000001106067221 */ /* 0x000fe40000000100 */
[----:B------:R-:W-:-:S02]  /*30f0*/  FADD R9, -R9, R16 ;  /* 0x0000001009097221 */ /* 0x000fc40000000100 */
[----:B------:R-:W-:Y:S02]  /*3100*/  FADD R20, -R5, R6 ;  /* 0x0000000605147221 */ /* 0x000fe40000000100 */
[----:B------:R-:W-:Y:S01]  /*3110*/  FADD R19, -R4, R9 ;  /* 0x0000000904137221 */ /* 0x000fe20000000100 */
[----:B------:R-:W-:Y:S06]  /*3120*/  BRA.U UP1, `(.L_x_161) ;  /* 0xfffffffd01387547 */ /* 0x000fec000b83ffff */
[----:B------:R-:W-:-:S12]  /*3130*/  ULOP3.LUT UR5, UR16, 0xfffffffc, URZ, 0xc0, !UPT ;  /* 0xfffffffc10057892 */ /* 0x000fd8000f8ec0ff */
.L_x_160:
[----:B------:R-:W-:-:S09]  /*3140*/  UISETP.NE.AND UP1, UPT, UR18, URZ, UPT ;  /* 0x000000ff1200728c */ /* 0x000fd2000bf25270 */
[----:B------:R-:W-:Y:S05]  /*3150*/  BRA.U !UP1, `(.L_x_159) ;  /* 0x0000000109b07547 */ /* 0x000fea000b800000 */
[----:B------:R-:W0:Y:S01]  /*3160*/  S2UR UR13, SR_CgaCtaId ;  /* 0x00000000000d79c3 */ /* 0x000e220000008800 */
[----:B------:R-:W-:Y:S01]  /*3170*/  UMOV UR11, 0x400 ;  /* 0x00000400000b7882 */ /* 0x000fe20000000000 */
[----:B------:R-:W-:Y:S01]  /*3180*/  LEA R8, R2, UR5, 0x1 ;  /* 0x0000000502087c11 */ /* 0x000fe2000f8e08ff */
[----:B------:R-:W-:Y:S02]  /*3190*/  UIADD3 UR11, UPT, UPT, UR11, 0x30, URZ ;  /* 0x000000300b0b7890 */ /* 0x000fe4000fffe0ff */
[----:B------:R-:W-:Y:S01]  /*31a0*/  UISETP.NE.AND UP1, UPT, UR18, 0x1, UPT ;  /* 0x000000011200788c */ /* 0x000fe2000bf25270 */
[----:B------:R-:W-:-:S05]  /*31b0*/  LEA R8, R8, UR21, 0x2 ;  /* 0x0000001508087c11 */ /* 0x000fca000f8e10ff */
[----:B------:R-:W-:Y:S04]  /*31c0*/  LDS R9, [R8] ;  /* 0x0000000008097984 */ /* 0x000fe80000000800 */
[----:B------:R-:W-:Y:S01]  /*31d0*/  LDS R3, [R8+0x4] ;  /* 0x0000040008037984 */ /* 0x000fe20000000800 */
[----:B0-----:R-:W-:-:S04]  /*31e0*/  ULEA UR11, UR13, UR11, 0x18 ;  /* 0x0000000b0d0b7291 */ /* 0x001fc8000f8ec0ff */
[----:B------:R-:W-:-:S09]  /*31f0*/  ULEA UR5, UR5, UR11, 0x2 ;  /* 0x0000000b05057291 */ /* 0x000fd2000f8e10ff */
[----:B------:R-:W0:Y:S02]  /*3200*/  LDS.128 R4, [UR5] ;  /* 0x00000005ff047984 */ /* 0x000e240008000c00 */
[C---:B0-----:R-:W-:Y:S01]  /*3210*/  FFMA R9, R4.reuse, R9, RZ ;  /* 0x0000000904097223 */ /* 0x041fe200000000ff */
[----:B------:R-:W-:-:S03]  /*3220*/  FFMA R4, R4, R3, RZ ;  /* 0x0000000304047223 */ /* 0x000fc600000000ff */
[----:B------:R-:W-:Y:S01]  /*3230*/  FADD R20, R9, -R20 ;  /* 0x8000001409147221 */ /* 0x000fe20000000000 */
[----:B------:R-:W-:-:S03]  /*3240*/  FADD R19, R4, -R19 ;  /* 0x8000001304137221 */ /* 0x000fc60000000000 */
[----:B------:R-:W-:Y:S01]  /*3250*/  FADD R18, R17, R20 ;  /* 0x0000001411127221 */ /* 0x000fe20000000000 */
[----:B------:R-:W-:-:S03]  /*3260*/  FADD R9, R16, R19 ;  /* 0x0000001310097221 */ /* 0x000fc60000000000 */
[--C-:B------:R-:W-:Y:S01]  /*3270*/  FADD R7, -R17, R18.reuse ;  /* 0x0000001211077221 */ /* 0x100fe20000000100 */
[----:B------:R-:W-:Y:S01]  /*3280*/  FADD R4, -R16, R9 ;  /* 0x0000000910047221 */ /* 0x000fe20000000100 */
[----:B------:R-:W-:Y:S02]  /*3290*/  IMAD.MOV.U32 R17, RZ, RZ, R18 ;  /* 0x000000ffff117224 */ /* 0x000fe400078e0012 */
[----:B------:R-:W-:Y:S01]  /*32a0*/  FADD R20, -R20, R7 ;  /* 0x0000000714147221 */ /* 0x000fe20000000100 */
[----:B------:R-:W-:Y:S01]  /*32b0*/  FADD R22, -R19, R4 ;  /* 0x0000000413167221 */ /* 0x000fe20000000100 */
[----:B------:R-:W-:Y:S01]  /*32c0*/  IMAD.MOV.U32 R16, RZ, RZ, R9 ;  /* 0x000000ffff107224 */ /* 0x000fe200078e0009 */
[----:B------:R-:W-:Y:S06]  /*32d0*/  BRA.U !UP1, `(.L_x_159) ;  /* 0x0000000109507547 */ /* 0x000fec000b800000 */
[----:B------:R-:W0:Y:S01]  /*32e0*/  LDS R4, [R8+0x8] ;  /* 0x0000080008047984 */ /* 0x000e220000000800 */
[----:B------:R-:W-:Y:S01]  /*32f0*/  FFMA R3, R3, R5, RZ ;  /* 0x0000000503037223 */ /* 0x000fe200000000ff */
[----:B------:R-:W-:-:S03]  /*3300*/  UISETP.NE.AND UP1, UPT, UR18, 0x2, UPT ;  /* 0x000000021200788c */ /* 0x000fc6000bf25270 */
[----:B------:R-:W-:-:S04]  /*3310*/  FADD R3, -R20, R3 ;  /* 0x0000000314037221 */ /* 0x000fc80000000100 */
[----:B------:R-:W-:-:S04]  /*3320*/  FADD R17, R18, R3 ;  /* 0x0000000312117221 */ /* 0x000fc80000000000 */
[----:B------:R-:W-:-:S04]  /*3330*/  FADD R18, -R18, R17 ;  /* 0x0000001112127221 */ /* 0x000fc80000000100 */
[----:B------:R-:W-:Y:S01]  /*3340*/  FADD R7, -R3, R18 ;  /* 0x0000001203077221 */ /* 0x000fe20000000100 */
[----:B0-----:R-:W-:-:S04]  /*3350*/  FFMA R5, R4, R5, RZ ;  /* 0x0000000504057223 */ /* 0x001fc800000000ff */
[----:B------:R-:W-:-:S04]  /*3360*/  FADD R5, -R22, R5 ;  /* 0x0000000516057221 */ /* 0x000fc80000000100 */
[----:B------:R-:W-:-:S04]  /*3370*/  FADD R16, R9, R5 ;  /* 0x0000000509107221 */ /* 0x000fc80000000000 */
[----:B------:R-:W-:-:S04]  /*3380*/  FADD R20, -R9, R16 ;  /* 0x0000001009147221 */ /* 0x000fc80000000100 */
[----:B------:R-:W-:Y:S01]  /*3390*/  FADD R20, -R5, R20 ;  /* 0x0000001405147221 */ /* 0x000fe20000000100 */
[----:B------:R-:W-:Y:S06]  /*33a0*/  BRA.U !UP1, `(.L_x_159) ;  /* 0x00000001091c7547 */ /* 0x000fec000b800000 */
[----:B------:R-:W0:Y:S01]  /*33b0*/  LDS R3, [R8+0xc] ;  /* 0x00000c0008037984 */ /* 0x000e220000000800 */
[----:B------:R-:W-:-:S04]  /*33c0*/  FFMA R4, R4, R6, RZ ;  /* 0x0000000604047223 */ /* 0x000fc800000000ff */
[----:B------:R-:W-:-:S04]  /*33d0*/  FADD R4, -R7, R4 ;  /* 0x0000000407047221 */ /* 0x000fc80000000100 */
[----:B------:R-:W-:Y:S01]  /*33e0*/  FADD R17, R17, R4 ;  /* 0x0000000411117221 */ /* 0x000fe20000000000 */
[----:B0-----:R-:W-:-:S04]  /*33f0*/  FFMA R3, R3, R6, RZ ;  /* 0x0000000603037223 */ /* 0x001fc800000000ff */
[----:B------:R-:W-:-:S04]  /*3400*/  FADD R3, -R20, R3 ;  /* 0x0000000314037221 */ /* 0x000fc80000000100 */
[----:B------:R-:W-:-:S07]  /*3410*/  FADD R16, R16, R3 ;  /* 0x0000000310107221 */ /* 0x000fce0000000000 */
.L_x_159:
[----:B------:R-:W-:Y:S01]  /*3420*/  LEA R9, R2, UR9, 0x1 ;  /* 0x0000000902097c11 */ /* 0x000fe2000f8e08ff */
[----:B------:R-:W0:Y:S03]  /*3430*/  LDC.64 R4, c[0x0][0x3b0] ;  /* 0x0000ec00ff047b82 */ /* 0x000e260000000a00 */
[C---:B------:R-:W-:Y:S01]  /*3440*/  ISETP.GE.AND P1, PT, R9.reuse, UR7, PT ;  /* 0x0000000709007c0c */ /* 0x040fe2000bf26270 */
[----:B------:R-:W-:-:S05]  /*3450*/  VIADD R3, R9, 0x1 ;  /* 0x0000000109037836 */ /* 0x000fca0000000000 */
[----:B------:R-:W-:-:S04]  /*3460*/  ISETP.GE.AND P0, PT, R3, UR7, PT ;  /* 0x0000000703007c0c */ /* 0x000fc8000bf06270 */
[----:B------:R-:W-:-:S03]  /*3470*/  ISETP.GE.OR P0, PT, R3, UR22, !P0 ;  /* 0x0000001603007c0c */ /* 0x000fc6000c706670 */
[----:B------:R-:W2:Y:S10]  /*3480*/  @P1 LDG.E.CONSTANT R6, desc[UR14][R10.64] ;  /* 0x0000000e0a061981 */ /* 0x000eb4000c1e9900 */
[----:B------:R-:W3:Y:S01]  /*3490*/  @!P0 LDG.E.CONSTANT R19, desc[UR14][R10.64] ;  /* 0x0000000e0a138981 */ /* 0x000ee2000c1e9900 */
[----:B------:R-:W-:Y:S01]  /*34a0*/  ISETP.GE.AND P2, PT, R3, UR22, PT ;  /* 0x0000001603007c0c */ /* 0x000fe2000bf46270 */
[----:B------:R-:W-:-:S02]  /*34b0*/  IMAD R9, R0, UR22, R9 ;  /* 0x0000001600097c24 */ /* 0x000fc4000f8e0209 */
[----:B------:R-:W-:Y:S02]  /*34c0*/  IMAD.MOV.U32 R3, RZ, RZ, 0x7fc00000 ;  /* 0x7fc00000ff037424 */ /* 0x000fe400078e00ff */
[----:B------:R-:W-:Y:S02]  /*34d0*/  IMAD.MOV.U32 R7, RZ, RZ, 0x7fc00000 ;  /* 0x7fc00000ff077424 */ /* 0x000fe400078e00ff */
[----:B0-----:R-:W-:-:S04]  /*34e0*/  IMAD.WIDE R4, R9, 0x4, R4 ;  /* 0x0000000409047825 */ /* 0x001fc800078e0204 */
[----:B--2---:R-:W-:-:S05]  /*34f0*/  @P1 FMUL R3, R6, R17 ;  /* 0x0000001106031220 */ /* 0x004fca0000400000 */
[----:B------:R0:W-:Y:S01]  /*3500*/  STG.E desc[UR14][R4.64], R3 ;  /* 0x0000000304007986 */ /* 0x0001e2000c10190e */
[----:B---3--:R-:W-:-:S05]  /*3510*/  @!P0 FMUL R7, R19, R16 ;  /* 0x0000001013078220 */ /* 0x008fca0000400000 */
[----:B------:R0:W-:Y:S02]  /*3520*/  @!P2 STG.E desc[UR14][R4.64+0x4], R7 ;  /* 0x000004070400a986 */ /* 0x0001e4000c10190e */
.L_x_158:
[----:B------:R-:W-:Y:S05]  /*3530*/  BSYNC.RECONVERGENT B0 ;  /* 0x0000000000007941 */ /* 0x000fea0003800200 */
.L_x_157:
[----:B------:R-:W-:Y:S01]  /*3540*/  BAR.SYNC.DEFER_BLOCKING 0x0 ;  /* 0x0000000000007b1d */ /* 0x000fe20000010000 */
[----:B------:R-:W-:-:S05]  /*3550*/  VIADD R13, R13, 0x1 ;  /* 0x000000010d0d7836 */ /* 0x000fca0000000000 */
[----:B0-----:R-:W-:-:S04]  /*3560*/  LOP3.LUT R3, R13, 0xff, RZ, 0xc0, !PT ;  /* 0x000000ff0d037812 */ /* 0x001fc800078ec0ff */
[----:B------:R-:W-:Y:S02]  /*3570*/  ISETP.NE.AND P0, PT, R3, 0x2, PT ;  /* 0x000000020300780c */ /* 0x000fe40003f05270 */
[----:B------:R-:W-:Y:S02]  /*3580*/  LOP3.LUT R3, R14, 0xff, RZ, 0xc0, !PT ;  /* 0x000000ff0e037812 */ /* 0x000fe400078ec0ff */
[----:B------:R-:W-:Y:S02]  /*3590*/  SEL R13, R13, RZ, P0 ;  /* 0x000000ff0d0d7207 */ /* 0x000fe40000000000 */
[----:B------:R-:W-:-:S07]  /*35a0*/  R2UR UR5, R3 ;  /* 0x00000000030572ca */ /* 0x000fce00000e0000 */
[----:B------:R-:W-:Y:S01]  /*35b0*/  @!P0 LOP3.LUT R12, R12, 0x2, RZ, 0x3c, !PT ;  /* 0x000000020c0c8812 */ /* 0x000fe200078e3cff */
[----:B------:R0:W-:Y:S03]  /*35c0*/  SYNCS.ARRIVE.TRANS64.A1T0 RZ, [R15+URZ+0x8], RZ ;  /* 0x000008ff0fff79a7 */ /* 0x0001e600081000ff */
[----:B------:R-:W-:Y:S02]  /*35d0*/  LOP3.LUT R3, R12, 0x1, RZ, 0xc0, !PT ;  /* 0x000000010c037812 */ /* 0x000fe400078ec0ff */
[----:B------:R-:W-:Y:S01]  /*35e0*/  CS2R R4, SR_GLOBALTIMERLO ;  /* 0x0000000000047805 */ /* 0x000fe20000015200 */
[----:B------:R-:W1:Y:S01]  /*35f0*/  S2UR UR13, SR_CgaCtaId ;  /* 0x00000000000d79c3 */ /* 0x000e620000008800 */
[----:B------:R-:W-:Y:S01]  /*3600*/  UMOV UR11, 0x400 ;  /* 0x00000400000b7882 */ /* 0x000fe20000000000 */
[----:B------:R-:W-:Y:S01]  /*3610*/  SHF.L.U32 R6, R3, 0x1f, RZ ;  /* 0x0000001f03067819 */ /* 0x000fe200000006ff */
[----:B-1----:R-:W-:-:S04]  /*3620*/  ULEA UR11, UR13, UR11, 0x18 ;  /* 0x0000000b0d0b7291 */ /* 0x002fc8000f8ec0ff */
[----:B------:R-:W-:-:S09]  /*3630*/  ULEA UR11, UR5, UR11, 0x4 ;  /* 0x0000000b050b7291 */ /* 0x000fd2000f8e20ff */
[----:B------:R-:W1:Y:S02]  /*3640*/  SYNCS.PHASECHK.TRANS64.TRYWAIT P0, [UR11+0x8], R6 ;  /* 0x00000806ff0075a7 */ /* 0x000e64000800110b */
[----:B01----:R-:W-:Y:S05]  /*3650*/  @P0 BRA `(.L_x_162) ;  /* 0x0000000000600947 */ /* 0x003fea0003800000 */
[----:B------:R-:W-:Y:S01]  /*3660*/  SHF.L.U32 R8, R3, 0x1f, RZ ;  /* 0x0000001f03087819 */ /* 0x000fe200000006ff */
[----:B------:R-:W-:-:S06]  /*3670*/  UMOV UR5, URZ ;  /* 0x000000ff00057c82 */ /* 0x000fcc0008000000 */
.L_x_165:
        /* <DEDUP_REMOVED lines=11> */
.L_x_164:
        /* <DEDUP_REMOVED lines=9> */
.L_x_163:
[----:B------:R-:W0:Y:S02]  /*37c0*/  SYNCS.PHASECHK.TRANS64.TRYWAIT P0, [UR11+0x8], R8 ;  /* 0x00000808ff0075a7 */ /* 0x000e24000800110b */
[----:B0-----:R-:W-:Y:S05]  /*37d0*/  @!P0 BRA `(.L_x_165) ;  /* 0xfffffffc00a88947 */ /* 0x001fea000383ffff */
.L_x_162:
[----:B------:R-:W-:Y:S01]  /*37e0*/  ISETP.GE.U32.AND P0, PT, R2, UR17, PT ;  /* 0x0000001102007c0c */ /* 0x000fe2000bf06070 */
[----:B------:R-:W0:Y:S01]  /*37f0*/  LDCU UR5, c[0x0][0x3a4] ;  /* 0x00007480ff0577ac */ /* 0x000e220008000800 */
[----:B------:R-:W-:Y:S11]  /*3800*/  BSSY.RECONVERGENT B1, `(.L_x_166) ;  /* 0x000006e000017945 */ /* 0x000ff60003800200 */
[----:B------:R-:W-:Y:S05]  /*3810*/  @P0 BRA `(.L_x_167) ;  /* 0x0000000400b00947 */ /* 0x000fea0003800000 */
[----:B------:R-:W-:Y:S01]  /*3820*/  VIADD R15, R2, 0x80 ;  /* 0x00000080020f7836 */ /* 0x000fe20000000000 */
[----:B------:R-:W-:Y:S01]  /*3830*/  LOP3.LUT R4, RZ, R2, RZ, 0x33, !PT ;  /* 0x00000002ff047212 */ /* 0x000fe200078e33ff */
[----:B------:R-:W-:Y:S01]  /*3840*/  BSSY.RECONVERGENT B0, `(.L_x_168) ;  /* 0x0000038000007945 */ /* 0x000fe20003800200 */
[----:B------:R-:W-:Y:S02]  /*3850*/  IMAD.MOV.U32 R6, RZ, RZ, R2 ;  /* 0x000000ffff067224 */ /* 0x000fe400078e0002 */
[----:B------:R-:W-:-:S05]  /*3860*/  VIMNMX R7, PT, PT, R15, UR17, !PT ;  /* 0x000000110f077c48 */ /* 0x000fca000ffe0100 */
[----:B------:R-:W-:-:S05]  /*3870*/  IMAD.IADD R7, R7, 0x1, R4 ;  /* 0x0000000107077824 */ /* 0x000fca00078e0204 */
[----:B------:R-:W-:-:S04]  /*3880*/  LEA.HI R3, R7, 0x1, RZ, 0x19 ;  /* 0x0000000107037811 */ /* 0x000fc800078fc8ff */
[----:B------:R-:W-:Y:S01]  /*3890*/  LOP3.LUT R17, R3, 0x3, RZ, 0xc0, !PT ;  /* 0x0000000303117812 */ /* 0x000fe200078ec0ff */
[----:B------:R-:W-:-:S03]  /*38a0*/  IMAD.U32 R3, RZ, RZ, UR10 ;  /* 0x0000000aff037e24 */ /* 0x000fc6000f8e00ff */
[----:B------:R-:W-:Y:S01]  /*38b0*/  ISETP.NE.AND P0, PT, R17, RZ, PT ;  /* 0x000000ff1100720c */ /* 0x000fe20003f05270 */
[----:B------:R-:W-:-:S12]  /*38c0*/  VIADD R3, R3, UR9 ;  /* 0x0000000903037c36 */ /* 0x000fd80008000000 */
[----:B------:R-:W-:Y:S05]  /*38d0*/  @!P0 BRA `(.L_x_169) ;  /* 0x0000000000b88947 */ /* 0x000fea0003800000 */
[----:B------:R-:W1:Y:S01]  /*38e0*/  LDC R16, c[0x0][0x3a4] ;  /* 0x0000e900ff107b82 */ /* 0x000e620000000800 */
[----:B------:R-:W-:Y:S01]  /*38f0*/  IMAD.IADD R5, R3, 0x1, R2 ;  /* 0x0000000103057824 */ /* 0x000fe200078e0202 */
[----:B------:R-:W-:Y:S01]  /*3900*/  LEA R4, R2, UR21, 0x2 ;  /* 0x0000001502047c11 */ /* 0x000fe2000f8e10ff */
[----:B------:R-:W-:Y:S01]  /*3910*/  BSSY.RECONVERGENT B2, `(.L_x_170) ;  /* 0x000000c000027945 */ /* 0x000fe20003800200 */
[----:B------:R-:W-:Y:S02]  /*3920*/  ISETP.NE.AND P1, PT, R17, 0x1, PT ;  /* 0x000000011100780c */ /* 0x000fe40003f25270 */
[----:B-1----:R-:W-:-:S04]  /*3930*/  ISETP.GE.AND P0, PT, R5, R16, PT ;  /* 0x000000100500720c */ /* 0x002fc80003f06270 */
[----:B------:R-:W-:-:S13]  /*3940*/  ISETP.GT.AND P0, PT, R5, -0x1, !P0 ;  /* 0xffffffff0500780c */ /* 0x000fda0004704270 */
[----:B------:R1:W-:Y:S01]  /*3950*/  @!P0 STS [R4], RZ ;  /* 0x000000ff04008388 */ /* 0x0003e20000000800 */
[----:B------:R-:W-:Y:S05]  /*3960*/  @!P0 BRA `(.L_x_171) ;  /* 0x0000000000188947 */ /* 0x000fea0003800000 */
[----:B------:R-:W2:Y:S02]  /*3970*/  LDC.64 R8, c[0x0][0x380] ;  /* 0x0000e000ff087b82 */ /* 0x000ea40000000a00 */
[----:B--2---:R-:W-:-:S05]  /*3980*/  IMAD.WIDE.U32 R8, R5, 0x4, R8 ;  /* 0x0000000405087825 */ /* 0x004fca00078e0008 */
[----:B------:R-:W-:Y:S01]  /*3990*/  @!PT LDS RZ, [RZ] ;  /* 0x00000000fffff984 */ /* 0x000fe20000000800 */
[----:B------:R-:W-:Y:S01]  /*39a0*/  @!PT LDS RZ, [RZ] ;  /* 0x00000000fffff984 */ /* 0x000fe20000000800 */
[----:B------:R-:W-:Y:S01]  /*39b0*/  @!PT LDS RZ, [RZ] ;  /* 0x00000000fffff984 */ /* 0x000fe20000000800 */
[----:B------:R2:W-:Y:S02]  /*39c0*/  LDGSTS.E [R4], desc[UR14][R8.64] ;  /* 0x0000000008047fae */ /* 0x0005e4000b9a100e */
.L_x_171:
[----:B0-----:R-:W-:Y:S05]  /*39d0*/  BSYNC.RECONVERGENT B2 ;  /* 0x0000000000027941 */ /* 0x001fea0003800200 */
.L_x_170:
        /* <DEDUP_REMOVED lines=15> */
.L_x_173:
[----:B------:R-:W-:Y:S05]  /*3ad0*/  BSYNC.RECONVERGENT B2 ;  /* 0x0000000000027941 */ /* 0x000fea0003800200 */
.L_x_172:
[----:B------:R-:W-:Y:S01]  /*3ae0*/  VIADD R6, R2, 0x100 ;  /* 0x0000010002067836 */ /* 0x000fe20000000000 */
[----:B------:R-:W-:Y:S06]  /*3af0*/  @!P1 BRA `(.L_x_169) ;  /* 0x0000000000309947 */ /* 0x000fec0003800000 */
[----:B------:R-:W-:Y:S02]  /*3b00*/  VIADD R5, R5, 0x100 ;  /* 0x0000010005057836 */ /* 0x000fe40000000000 */
[----:B------:R-:W-:-:S03]  /*3b10*/  VIADD R6, R2, 0x180 ;  /* 0x0000018002067836 */ /* 0x000fc60000000000 */
        /* <DEDUP_REMOVED lines=10> */
.L_x_169:
[----:B0-----:R-:W-:Y:S05]  /*3bc0*/  BSYNC.RECONVERGENT B0 ;  /* 0x0000000000007941 */ /* 0x001fea0003800200 */
.L_x_168:
[----:B-1234-:R-:W1:Y:S01]  /*3bd0*/  LDC.64 R4, c[0x0][0x380] ;  /* 0x0000e000ff047b82 */ /* 0x01ee620000000a00 */
[----:B------:R-:W-:-:S13]  /*3be0*/  ISETP.GE.U32.AND P0, PT, R7, 0x180, PT ;  /* 0x000001800700780c */ /* 0x000fda0003f06070 */
[----:B------:R-:W-:Y:S05]  /*3bf0*/  @!P0 BRA `(.L_x_167) ;  /* 0x0000000000b88947 */ /* 0x000fea0003800000 */
.L_x_176:
[----:B0-2---:R-:W-:Y:S01]  /*3c00*/  IMAD.IADD R7, R3, 0x1, R6 ;  /* 0x0000000103077824 */ /* 0x005fe200078e0206 */
        /* <DEDUP_REMOVED lines=12> */
[----:B------:R-:W0:Y:S08]  /*3cd0*/  @!P0 LDC.64 R18, c[0x0][0x380] ;  /* 0x0000e000ff128b82 */ /* 0x000e300000000a00 */
[----:B------:R-:W2:Y:S08]  /*3ce0*/  @P1 LDC.64 R16, c[0x0][0x380] ;  /* 0x0000e000ff101b82 */ /* 0x000eb00000000a00 */
[----:B------:R-:W3:Y:S01]  /*3cf0*/  @P2 LDC.64 R8, c[0x0][0x380] ;  /* 0x0000e000ff082b82 */ /* 0x000ee20000000a00 */
[----:B0-----:R-:W-:Y:S01]  /*3d00*/  @!P0 IMAD.WIDE.U32 R18, R7, 0x4, R18 ;  /* 0x0000000407128825 */ /* 0x001fe200078e0012 */
[----:B------:R-:W-:-:S03]  /*3d10*/  LEA R7, R6, UR21, 0x2 ;  /* 0x0000001506077c11 */ /* 0x000fc6000f8e10ff */
[----:B------:R-:W-:Y:S02]  /*3d20*/  VIADD R6, R6, 0x200 ;  /* 0x0000020006067836 */ /* 0x000fe40000000000 */
[----:B------:R-:W-:Y:S01]  /*3d30*/  @!PT LDS RZ, [RZ] ;  /* 0x00000000fffff984 */ /* 0x000fe20000000800 */
[----:B------:R-:W-:Y:S01]  /*3d40*/  @!PT LDS RZ, [RZ] ;  /* 0x00000000fffff984 */ /* 0x000fe20000000800 */
[----:B------:R-:W-:Y:S01]  /*3d50*/  @!PT LDS RZ, [RZ] ;  /* 0x00000000fffff984 */ /* 0x000fe20000000800 */
[----:B------:R0:W-:Y:S01]  /*3d60*/  @!P0 LDGSTS.E [R7], desc[UR14][R18.64] ;  /* 0x0000000012078fae */ /* 0x0001e2000b9a100e */
[----:B--2---:R-:W-:-:S03]  /*3d70*/  @P1 IMAD.WIDE.U32 R16, R15, 0x4, R16 ;  /* 0x000000040f101825 */ /* 0x004fc600078e0010 */
[----:B------:R0:W-:Y:S01]  /*3d80*/  @P0 STS [R7], RZ ;  /* 0x000000ff07000388 */ /* 0x0001e20000000800 */
[----:B------:R-:W-:-:S03]  /*3d90*/  ISETP.GE.AND P0, PT, R6, UR17, PT ;  /* 0x0000001106007c0c */ /* 0x000fc6000bf06270 */
[----:B------:R0:W-:Y:S01]  /*3da0*/  @!P1 STS [R7+0x200], RZ ;  /* 0x000200ff07009388 */ /* 0x0001e20000000800 */
[----:B---3--:R-:W-:-:S03]  /*3db0*/  @P2 IMAD.WIDE.U32 R8, R21, 0x4, R8 ;  /* 0x0000000415082825 */ /* 0x008fc600078e0008 */
        /* <DEDUP_REMOVED lines=11> */
[----:B01----:R-:W-:-:S05]  /*3e70*/  IMAD.WIDE.U32 R8, R23, 0x4, R4 ;  /* 0x0000000417087825 */ /* 0x003fca00078e0004 */
[----:B------:R-:W-:Y:S01]  /*3e80*/  @!PT LDS RZ, [RZ] ;  /* 0x00000000fffff984 */ /* 0x000fe20000000800 */
[----:B------:R-:W-:Y:S01]  /*3e90*/  @!PT LDS RZ, [RZ] ;  /* 0x00000000fffff984 */ /* 0x000fe20000000800 */
[----:B------:R-:W-:Y:S01]  /*3ea0*/  @!PT LDS RZ, [RZ] ;  /* 0x00000000fffff984 */ /* 0x000fe20000000800 */
[----:B------:R2:W-:Y:S02]  /*3eb0*/  LDGSTS.E [R7+0x600], desc[UR14][R8.64] ;  /* 0x0060000008077fae */ /* 0x0005e4000b9a100e */
.L_x_175:
[----:B------:R-:W-:Y:S05]  /*3ec0*/  BSYNC.RECONVERGENT B0 ;  /* 0x0000000000007941 */ /* 0x000fea0003800200 */
.L_x_174:
[----:B------:R-:W-:Y:S05]  /*3ed0*/  @!P0 BRA `(.L_x_176) ;  /* 0xfffffffc00488947 */ /* 0x000fea000383ffff */
.L_x_167:
[----:B0-----:R-:W-:Y:S05]  /*3ee0*/  BSYNC.RECONVERGENT B1 ;  /* 0x0000000000017941 */ /* 0x001fea0003800200 */
.L_x_166:
[----:B------:R-:W-:Y:S01]  /*3ef0*/  NOP ;  /* 0x0000000000007918 */ /* 0x000fe20000000000 */
[----:B------:R-:W-:Y:S01]  /*3f00*/  SYNCS.ARRIVE.TRANS64.RED.A0T1 RZ, [UR11], RZ ;  /* 0x000000ffffff79a7 */ /* 0x000fe2000820040b */
[----:B------:R-:W-:Y:S01]  /*3f10*/  ARRIVES.LDGSTSBAR.64.TRANSCNT [UR11] ;  /* 0x00000000ff0079b0 */ /* 0x000fe20008002a0b */
[----:B------:R-:W-:Y:S01]  /*3f20*/  NOP ;  /* 0x0000000000007918 */ /* 0x000fe20000000000 */
[----:B------:R-:W0:Y:S01]  /*3f30*/  LDCU UR5, c[0x0][0x3a4] ;  /* 0x00007480ff0577ac */ /* 0x000e220008000800 */
[----:B------:R-:W-:Y:S01]  /*3f40*/  SYNCS.ARRIVE.TRANS64.A1T0 RZ, [UR11], RZ ;  /* 0x000000ffffff79a7 */ /* 0x000fe2000810000b */
[----:B------:R-:W-:Y:S01]  /*3f50*/  VIADD R14, R14, 0x1 ;  /* 0x000000010e0e7836 */ /* 0x000fe20000000000 */
[----:B------:R-:W-:Y:S02]  /*3f60*/  ULEA UR9, UR20, UR9, 0x8 ;  /* 0x0000000914097291 */ /* 0x000fe4000f8e40ff */
[----:B------:R-:W-:Y:S02]  /*3f70*/  ULOP3.LUT UR4, UR4, 0x1, URZ, 0xc, !UPT ;  /* 0x0000000104047892 */ /* 0x000fe4000f8e0cff */
[----:B------:R-:W-:-:S04]  /*3f80*/  LOP3.LUT R3, R14, 0xff, RZ, 0xc0, !PT ;  /* 0x000000ff0e037812 */ /* 0x000fc800078ec0ff */
[----:B------:R-:W-:-:S04]  /*3f90*/  ISETP.NE.AND P0, PT, R3, 0x2, PT ;  /* 0x000000020300780c */ /* 0x000fc80003f05270 */
[----:B------:R-:W-:Y:S02]  /*3fa0*/  SEL R3, RZ, 0x1, P0 ;  /* 0x00000001ff037807 */ /* 0x000fe40000000000 */
[----:B------:R-:W-:Y:S01]  /*3fb0*/  SEL R14, R14, RZ, P0 ;  /* 0x000000ff0e0e7207 */ /* 0x000fe20000000000 */
[----:B0-----:R-:W-:Y:S01]  /*3fc0*/  UISETP.GE.AND UP1, UPT, UR9, UR5, UPT ;  /* 0x000000050900728c */ /* 0x001fe2000bf26270 */
[----:B------:R-:W-:-:S08]  /*3fd0*/  LOP3.LUT R3, R12, R3, RZ, 0x3c, !PT ;  /* 0x000000030c037212 */ /* 0x000fd000078e3cff */
[----:B------:R-:W-:Y:S05]  /*3fe0*/  BRA.U !UP1, `(.L_x_177) ;  /* 0xffffffe909887547 */ /* 0x000fea000b83ffff */
[----:B------:R-:W-:-:S13]  /*3ff0*/  LOP3.LUT P0, RZ, R12, 0x4, RZ, 0xc0, !PT ;  /* 0x000000040cff7812 */ /* 0x000fda000780c0ff */
[----:B------:R-:W-:Y:S05]  /*4000*/  @!P0 EXIT ;  /* 0x000000000000894d */ /* 0x000fea0003800000 */
.L_x_152:
[----:B-1----:R-:W0:Y:S01]  /*4010*/  S2R R3, SR_CgaCtaId ;  /* 0x0000000000037919 */ /* 0x002e220000008800 */
[----:B------:R-:W-:Y:S01]  /*4020*/  MOV R0, 0x400 ;  /* 0x0000040000007802 */ /* 0x000fe20000000f00 */
[----:B--23--:R-:W1:Y:S01]  /*4030*/  S2R R7, SR_SWINHI ;  /* 0x0000000000077919 */ /* 0x00ce620000002f00 */
[----:B------:R-:W2:Y:S02]  /*4040*/  S2R R9, SR_LANEID ;  /* 0x0000000000097919 */ /* 0x000ea40000000000 */
[----:B0-----:R-:W-:-:S04]  /*4050*/  LEA R6, R3, R0, 0x18 ;  /* 0x0000000003067211 */ /* 0x001fc800078ec0ff */
[----:B------:R-:W-:Y:S02]  /*4060*/  MOV R4, R6 ;  /* 0x0000000600047202 */ /* 0x000fe40000000f00 */
[----:B-1----:R-:W-:Y:S02]  /*4070*/  MOV R5, R7 ;  /* 0x0000000700057202 */ /* 0x002fe40000000f00 */
[----:B------:R-:W-:Y:S02]  /*4080*/  VOTE.ANY R7, PT, PT ;  /* 0x0000000000077806 */ /* 0x000fe400038e0100 */
[----:B------:R-:W-:-:S05]  /*4090*/  IADD3 R2, P0, PT, R4, 0x20, RZ ;  /* 0x0000002004027810 */ /* 0x000fca0007f1e0ff */
[----:B------:R-:W-:-:S04]  /*40a0*/  IMAD.X R3, RZ, RZ, R5, P0 ;  /* 0x000000ffff037224 */ /* 0x000fc800000e0605 */
[----:B------:R-:W0:Y:S02]  /*40b0*/  MATCH.ANY.U64 R2, R2 ;  /* 0x00000000020273a1 */ /* 0x000e2400000e8200 */
[----:B0-----:R-:W0:Y:S08]  /*40c0*/  BREV R0, R2 ;  /* 0x0000000200007301 */ /* 0x001e300000000000 */
[----:B0-----:R-:W2:Y:S02]  /*40d0*/  FLO.U32.SH R0, R0 ;  /* 0x0000000000007300 */ /* 0x001ea400000e0400 */
[----:B--2---:R-:W-:-:S13]  /*40e0*/  ISETP.NE.AND P0, PT, R9, R0, PT ;  /* 0x000000000900720c */ /* 0x004fda0003f05270 */
[----:B------:R-:W-:Y:S05]  /*40f0*/  @P0 EXIT ;  /* 0x000000000000094d */ /* 0x000fea0003800000 */
[----:B------:R-:W0:Y:S02]  /*4100*/  POPC R2, R2 ;  /* 0x0000000200027309 */ /* 0x000e240000000000 */
[----:B0-----:R-:W-:Y:S01]  /*4110*/  IMAD.MOV R3, RZ, RZ, -R2 ;  /* 0x000000ffff037224 */ /* 0x001fe200078e0a02 */
[----:B------:R-:W-:Y:S01]  /*4120*/  @!PT LDS RZ, [RZ] ;  /* 0x00000000fffff984 */ /* 0x000fe20000000800 */
[----:B------:R-:W-:Y:S01]  /*4130*/  @!PT LDS RZ, [RZ] ;  /* 0x00000000fffff984 */ /* 0x000fe20000000800 */
[----:B------:R-:W-:Y:S01]  /*4140*/  @!PT LDS RZ, [RZ] ;  /* 0x00000000fffff984 */ /* 0x000fe20000000800 */
[----:B------:R-:W-:Y:S01]  /*4150*/  @!PT LDS RZ, [RZ] ;  /* 0x00000000fffff984 */ /* 0x000fe20000000800 */
[----:B------:R0:W-:Y:S06]  /*4160*/  MEMBAR.SC.CTA ;  /* 0x0000000000007992 */ /* 0x0001ec0000000000 */
[----:B0-----:R-:W2:Y:S02]  /*4170*/  ATOM.E.ADD.STRONG.SM PT, R5, desc[UR14][R4.64+0x20], R3 ;  /* 0x800020030405798a */ /* 0x001ea400081eb10e */
[----:B--2---:R-:W-:Y:S01]  /*4180*/  NOP ;  /* 0x0000000000007918 */ /* 0x004fe20000000000 */
[----:B------:R-:W-:-:S13]  /*4190*/  ISETP.NE.AND P0, PT, R5, R2, PT ;  /* 0x000000020500720c */ /* 0x000fda0003f05270 */
[----:B------:R-:W-:Y:S05]  /*41a0*/  @P0 EXIT ;  /* 0x000000000000094d */ /* 0x000fea0003800000 */
[----:B------:R-:W0:Y:S02]  /*41b0*/  SYNCS.CCTL.IV [R6+URZ] ;  /* 0x00000000060079b1 */ /* 0x000e2400080000ff */
[----:B0-----:R-:W0:Y:S02]  /*41c0*/  SYNCS.CCTL.IV [R6+URZ+0x8] ;  /* 0x00000800060079b1 */ /* 0x001e2400080000ff */
[----:B0-----:R-:W0:Y:S02]  /*41d0*/  SYNCS.CCTL.IV [R6+URZ+0x10] ;  /* 0x00001000060079b1 */ /* 0x001e2400080000ff */
[----:B0-----:R-:W-:Y:S01]  /*41e0*/  SYNCS.CCTL.IV [R6+URZ+0x18] ;  /* 0x00001800060079b1 */ /* 0x001fe200080000ff */
[----:B------:R-:W-:Y:S05]  /*41f0*/  EXIT ;  /* 0x000000000000794d */ /* 0x000fea0003800000 */
.L_x_178:
        /* <DEDUP_REMOVED lines=16> */
.L_x_352:


//--------------------- .text.cwma_batch_tiled_async_f32_2x_tile128 --------------------------
	.section	.text.cwma_batch_tiled_async_f32_2x_tile128,"ax",@progbits
	.align	128
        .global         cwma_batch_tiled_async_f32_2x_tile128
        .type           cwma_batch_tiled_async_f32_2x_tile128,@function
        .size           cwma_batch_tiled_async_f32_2x_tile128,(.L_x_353 - cwma_batch_tiled_async_f32_2x_tile128)
        .other          cwma_batch_tiled_async_f32_2x_tile128,@"STO_CUDA_ENTRY STV_DEFAULT"
cwma_batch_tiled_async_f32_2x_tile128:
.text.cwma_batch_tiled_async_f32_2x_tile128:
        /* <DEDUP_REMOVED lines=45> */
.L_x_183:
        /* <DEDUP_REMOVED lines=11> */
.L_x_182:
[----:B------:R-:W-:Y:S05]  /*0380*/  BSYNC.RECONVERGENT B1 ;  /* 0x0000000000017941 */ /* 0x000fea0003800200 */
.L_x_181:
        /* <DEDUP_REMOVED lines=40> */
.L_x_185:
[----:B------:R-:W-:Y:S05]  /*0610*/  BSYNC.RECONVERGENT B1 ;  /* 0x0000000000017941 */ /* 0x000fea0003800200 */
.L_x_184:
[C---:B------:R-:W-:Y:S01]  /*0620*/  ISETP.LT.U32.AND P1, PT, R8.reuse, UR16, PT ;  /* 0x0000001008007c0c */ /* 0x040fe2000bf21070 */
[----:B------:R-:W-:Y:S01]  /*0630*/  BSSY.RECONVERGENT B1, `(.L_x_186) ;  /* 0x000007a000017945 */ /* 0x000fe20003800200 */
[----:B------:R-:W-:-:S04]  /*0640*/  IADD3 R4, PT, PT, -R8, UR16, RZ ;  /* 0x0000001008047c10 */ /* 0x000fc8000fffe1ff */
[----:B------:R-:W-:-:S13]  /*0650*/  ISETP.LE.U32.OR P1, PT, R4, 0x300, !P1 ;  /* 0x000003000400780c */ /* 0x000fda0004f23470 */
[----:B------:R-:W-:Y:S05]  /*0660*/  @P1 BRA `(.L_x_187) ;  /* 0x0000000400d81947 */ /* 0x000fea0003800000 */
[----:B------:R-:W-:Y:S01]  /*0670*/  PLOP3.LUT P0, PT, PT, PT, PT, 0x8, 0x80 ;  /* 0x000000000080781c */ /* 0x000fe20003f0e170 */
[----:B------:R-:W-:-:S12]  /*0680*/  VIADD R4, R7, 0xfffffcff ;  /* 0xfffffcff07047836 */ /* 0x000fd80000000000 */
.L_x_188:
        /* <DEDUP_REMOVED lines=116> */
.L_x_187:
[----:B------:R-:W-:Y:S05]  /*0dd0*/  BSYNC.RECONVERGENT B1 ;  /* 0x0000000000017941 */ /* 0x000fea0003800200 */
.L_x_186:
        /* <DEDUP_REMOVED lines=64> */
.L_x_190:
[----:B------:R-:W-:Y:S05]  /*11e0*/  BSYNC.RECONVERGENT B1 ;  /* 0x0000000000017941 */ /* 0x000fea0003800200 */
.L_x_189:
        /* <DEDUP_REMOVED lines=31> */
.L_x_180:
[----:B------:R-:W-:Y:S05]  /*13e0*/  BSYNC.RECONVERGENT B0 ;  /* 0x0000000000007941 */ /* 0x000fea0003800200 */
.L_x_179:
        /* <DEDUP_REMOVED lines=31> */
.L_x_192:
[----:B0-----:R-:W-:Y:S05]  /*15e0*/  BSYNC.RECONVERGENT B0 ;  /* 0x0000000000007941 */ /* 0x001fea0003800200 */
.L_x_191:
        /* <DEDUP_REMOVED lines=21> */
.L_x_196:
        /* <DEDUP_REMOVED lines=11> */
.L_x_195:
        /* <DEDUP_REMOVED lines=9> */
.L_x_194:
[----:B------:R-:W0:Y:S02]  /*1880*/  SYNCS.PHASECHK.TRANS64.TRYWAIT P0, [UR5+0x8], R10 ;  /* 0x0000080aff0075a7 */ /* 0x000e240008001105 */
[----:B0-----:R-:W-:Y:S05]  /*1890*/  @!P0 BRA `(.L_x_196) ;  /* 0xfffffffc00a88947 */ /* 0x001fea000383ffff */
.L_x_193:
        /* <DEDUP_REMOVED lines=28> */
.L_x_202:
[----:B------:R-:W-:Y:S05]  /*1a60*/  BSYNC.RECONVERGENT B2 ;  /* 0x0000000000027941 */ /* 0x000fea0003800200 */
.L_x_201:
        /* <DEDUP_REMOVED lines=15> */
.L_x_204:
[----:B------:R-:W-:Y:S05]  /*1b60*/  BSYNC.RECONVERGENT B2 ;  /* 0x0000000000027941 */ /* 0x000fea0003800200 */
.L_x_203:
        /* <DEDUP_REMOVED lines=14> */
.L_x_206:
[----:B------:R-:W-:Y:S05]  /*1c50*/  BSYNC.RECONVERGENT B2 ;  /* 0x0000000000027941 */ /* 0x000fea0003800200 */
.L_x_205:
[----:B------:R-:W-:-:S07]  /*1c60*/  VIADD R12, R2, 0xc0 ;  /* 0x000000c0020c7836 */ /* 0x000fce0000000000 */
.L_x_200:
[----:B------:R-:W-:Y:S05]  /*1c70*/  BSYNC.RECONVERGENT B0 ;  /* 0x0000000000007941 */ /* 0x000fea0003800200 */
.L_x_199:
[----:B-1-3--:R-:W3:Y:S01]  /*1c80*/  LDC.64 R6, c[0x0][0x380] ;  /* 0x0000e000ff067b82 */ /* 0x00aee20000000a00 */
[----:B------:R-:W-:-:S13]  /*1c90*/  ISETP.GE.U32.AND P0, PT, R3, 0xc0, PT ;  /* 0x000000c00300780c */ /* 0x000fda0003f06070 */
[----:B------:R-:W-:Y:S05]  /*1ca0*/  @!P0 BRA `(.L_x_198) ;  /* 0x0000000000b88947 */ /* 0x000fea0003800000 */
.L_x_209:
        /* <DEDUP_REMOVED lines=44> */
.L_x_208:
[----:B------:R-:W-:Y:S05]  /*1f70*/  BSYNC.RECONVERGENT B0 ;  /* 0x0000000000007941 */ /* 0x000fea0003800200 */
.L_x_207:
[----:B------:R-:W-:Y:S05]  /*1f80*/  @!P0 BRA `(.L_x_209) ;  /* 0xfffffffc00488947 */ /* 0x000fea000383ffff */
.L_x_198:
[----:B------:R-:W-:Y:S05]  /*1f90*/  BSYNC.RECONVERGENT B1 ;  /* 0x0000000000017941 */ /* 0x000fea0003800200 */
.L_x_197:
        /* <DEDUP_REMOVED lines=13> */
.L_x_214:
        /* <DEDUP_REMOVED lines=10> */
.L_x_212:
        /* <DEDUP_REMOVED lines=9> */
.L_x_211:
[----:B------:R-:W-:-:S12]  /*21a0*/  UIADD3 UR4, UPT, UPT, UR4, 0x1, URZ ;  /* 0x0000000104047890 */ /* 0x000fd8000fffe0ff */
.L_x_213:
[----:B------:R-:W0:Y:S02]  /*21b0*/  SYNCS.PHASECHK.TRANS64.TRYWAIT P0, [UR5+0x18], R10 ;  /* 0x0000180aff0075a7 */ /* 0x000e240008001105 */
[----:B0-----:R-:W-:Y:S05]  /*21c0*/  @!P0 BRA `(.L_x_214) ;  /* 0xfffffffc00a88947 */ /* 0x001fea000383ffff */
.L_x_210:
        /* <DEDUP_REMOVED lines=26> */
.L_x_220:
[----:B0-----:R-:W-:Y:S05]  /*2370*/  BSYNC.RECONVERGENT B2 ;  /* 0x0000000000027941 */ /* 0x001fea0003800200 */
.L_x_219:
        /* <DEDUP_REMOVED lines=15> */
.L_x_222:
[----:B------:R-:W-:Y:S05]  /*2470*/  BSYNC.RECONVERGENT B2 ;  /* 0x0000000000027941 */ /* 0x000fea0003800200 */
.L_x_221:
        /* <DEDUP_REMOVED lines=14> */
.L_x_224:
[----:B------:R-:W-:Y:S05]  /*2560*/  BSYNC.RECONVERGENT B2 ;  /* 0x0000000000027941 */ /* 0x000fea0003800200 */
.L_x_223:
[----:B------:R-:W-:-:S07]  /*2570*/  VIADD R10, R2, 0xc0 ;  /* 0x000000c0020a7836 */ /* 0x000fce0000000000 */
.L_x_218:
[----:B0-----:R-:W-:Y:S05]  /*2580*/  BSYNC.RECONVERGENT B0 ;  /* 0x0000000000007941 */ /* 0x001fea0003800200 */
.L_x_217:
[----:B--23--:R-:W3:Y:S01]  /*2590*/  LDC.64 R6, c[0x0][0x380] ;  /* 0x0000e000ff067b82 */ /* 0x00cee20000000a00 */
[----:B------:R-:W-:-:S13]  /*25a0*/  ISETP.GE.U32.AND P0, PT, R3, 0xc0, PT ;  /* 0x000000c00300780c */ /* 0x000fda0003f06070 */
[----:B------:R-:W-:Y:S05]  /*25b0*/  @!P0 BRA `(.L_x_216) ;  /* 0x0000000000bc8947 */ /* 0x000fea0003800000 */
.L_x_227:
        /* <DEDUP_REMOVED lines=45> */
.L_x_226:
[----:B------:R-:W-:Y:S05]  /*2890*/  BSYNC.RECONVERGENT B0 ;  /* 0x0000000000007941 */ /* 0x000fea0003800200 */
.L_x_225:
[----:B------:R-:W-:Y:S05]  /*28a0*/  @!P0 BRA `(.L_x_227) ;  /* 0xfffffffc00448947 */ /* 0x000fea000383ffff */
.L_x_216:
[----:B0-----:R-:W-:Y:S05]  /*28b0*/  BSYNC.RECONVERGENT B1 ;  /* 0x0000000000017941 */ /* 0x001fea0003800200 */
.L_x_215:
        /* <DEDUP_REMOVED lines=21> */
.L_x_253:
        /* <DEDUP_REMOVED lines=15> */
.L_x_232:
        /* <DEDUP_REMOVED lines=11> */
.L_x_231:
        /* <DEDUP_REMOVED lines=9> */
.L_x_230:
[----:B------:R-:W0:Y:S02]  /*2c40*/  SYNCS.PHASECHK.TRANS64.TRYWAIT P0, [R15+URZ], R8 ;  /* 0x000000080f0075a7 */ /* 0x000e2400080011ff */
[----:B0-----:R-:W-:Y:S05]  /*2c50*/  @!P0 BRA `(.L_x_232) ;  /* 0xfffffffc00a88947 */ /* 0x001fea000383ffff */
.L_x_229:
        /* <DEDUP_REMOVED lines=27> */
.L_x_237:
        /* <DEDUP_REMOVED lines=51> */
.L_x_236:
        /* <DEDUP_REMOVED lines=46> */
.L_x_235:
        /* <DEDUP_REMOVED lines=17> */
.L_x_234:
[----:B------:R-:W-:Y:S05]  /*3530*/  BSYNC.RECONVERGENT B0 ;  /* 0x0000000000007941 */ /* 0x000fea0003800200 */
.L_x_233:
        /* <DEDUP_REMOVED lines=20> */
.L_x_241:
        /* <DEDUP_REMOVED lines=11> */
.L_x_240:
        /* <DEDUP_REMOVED lines=9> */
.L_x_239:
[----:B------:R-:W0:Y:S02]  /*37c0*/  SYNCS.PHASECHK.TRANS64.TRYWAIT P0, [UR11+0x8], R8 ;  /* 0x00000808ff0075a7 */ /* 0x000e24000800110b */
[----:B0-----:R-:W-:Y:S05]  /*37d0*/  @!P0 BRA `(.L_x_241) ;  /* 0xfffffffc00a88947 */ /* 0x001fea000383ffff */
.L_x_238:
        /* <DEDUP_REMOVED lines=31> */
.L_x_247:
[----:B0-----:R-:W-:Y:S05]  /*39d0*/  BSYNC.RECONVERGENT B2 ;  /* 0x0000000000027941 */ /* 0x001fea0003800200 */
.L_x_246:
        /* <DEDUP_REMOVED lines=15> */
.L_x_249:
[----:B------:R-:W-:Y:S05]  /*3ad0*/  BSYNC.RECONVERGENT B2 ;  /* 0x0000000000027941 */ /* 0x000fea0003800200 */
.L_x_248:
        /* <DEDUP_REMOVED lines=14> */
.L_x_245:
[----:B0-----:R-:W-:Y:S05]  /*3bc0*/  BSYNC.RECONVERGENT B0 ;  /* 0x0000000000007941 */ /* 0x001fea0003800200 */
.L_x_244:
[----:B-1234-:R-:W1:Y:S01]  /*3bd0*/  LDC.64 R4, c[0x0][0x380] ;  /* 0x0000e000ff047b82 */ /* 0x01ee620000000a00 */
[----:B------:R-:W-:-:S13]  /*3be0*/  ISETP.GE.U32.AND P0, PT, R7, 0xc0, PT ;  /* 0x000000c00700780c */ /* 0x000fda0003f06070 */
[----:B------:R-:W-:Y:S05]  /*3bf0*/  @!P0 BRA `(.L_x_243) ;  /* 0x0000000000b88947 */ /* 0x000fea0003800000 */
.L_x_252:
        /* <DEDUP_REMOVED lines=44> */
.L_x_251:
[----:B------:R-:W-:Y:S05]  /*3ec0*/  BSYNC.RECONVERGENT B0 ;  /* 0x0000000000007941 */ /* 0x000fea0003800200 */
.L_x_250:
[----:B------:R-:W-:Y:S05]  /*3ed0*/  @!P0 BRA `(.L_x_252) ;  /* 0xfffffffc00488947 */ /* 0x000fea000383ffff */
.L_x_243:
[----:B0-----:R-:W-:Y:S05]  /*3ee0*/  BSYNC.RECONVERGENT B1 ;  /* 0x0000000000017941 */ /* 0x001fea0003800200 */
.L_x_242:
        /* <DEDUP_REMOVED lines=18> */
.L_x_228:
        /* <DEDUP_REMOVED lines=31> */
.L_x_254:
        /* <DEDUP_REMOVED lines=16> */
.L_x_353:


//--------------------- .text.cwma_batch_tiled_f32_2x_tile256 --------------------------
	.section	.text.cwma_batch_tiled_f32_2x_tile256,"ax",@progbits
	.align	128
        .global         cwma_batch_tiled_f32_2x_tile256
        .type           cwma_batch_tiled_f32_2x_tile256,@function
        .size           cwma_batch_tiled_f32_2x_tile256,(.L_x_354 - cwma_batch_tiled_f32_2x_tile256)
        .other          cwma_batch_tiled_f32_2x_tile256,@"STO_CUDA_ENTRY STV_DEFAULT"
cwma_batch_tiled_f32_2x_tile256:
.text.cwma_batch_tiled_f32_2x_tile256:
        /* <DEDUP_REMOVED lines=8> */
[----:B------:R-:W0:Y:S01]  /*0080*/  S2UR UR4, SR_CTAID.X ;  /* 0x00000000000479c3 */ /* 0x000e220000002500 */
[----:B------:R-:W1:Y:S02]  /*0090*/  LDCU UR5, c[0x0][0x3a4] ;  /* 0x00007480ff0577ac */ /* 0x000e640008000800 */
[----:B-1----:R-:W-:Y:S01]  /*00a0*/  IMAD.U32 R9, RZ, RZ, UR5 ;  /* 0x00000005ff097e24 */ /* 0x002fe2000f8e00ff */
[----:B0-----:R-:W-:-:S06]  /*00b0*/  USHF.L.U32 UR4, UR4, 0x8, URZ ;  /* 0x0000000804047899 */ /* 0x001fcc00080006ff */
[----:B------:R-:W-:-:S13]  /*00c0*/  ISETP.LE.AND P0, PT, R9, UR4, PT ;  /* 0x0000000409007c0c */ /* 0x000fda000bf03270 */
[----:B------:R-:W-:Y:S05]  /*00d0*/  @P0 EXIT ;  /* 0x000000000000094d */ /* 0x000fea0003800000 */
[----:B------:R-:W0:Y:S01]  /*00e0*/  LDC.64 R2, c[0x0][0x390] ;  /* 0x0000e400ff027b82 */ /* 0x000e220000000a00 */
[----:B------:R-:W1:Y:S01]  /*00f0*/  LDCU.64 UR8, c[0x0][0x358] ;  /* 0x00006b00ff0877ac */ /* 0x000e620008000a00 */
[----:B------:R-:W2:Y:S01]  /*0100*/  S2R R12, SR_TID.X ;  /* 0x00000000000c7919 */ /* 0x000ea20000002100 */
[----:B------:R-:W3:Y:S01]  /*0110*/  LDCU.64 UR10, c[0x0][0x388] ;  /* 0x00007100ff0a77ac */ /* 0x000ee20008000a00 */
[----:B------:R-:W4:Y:S01]  /*0120*/  LDCU.64 UR12, c[0x0][0x388] ;  /* 0x00007100ff0c77ac */ /* 0x000f220008000a00 */
[----:B0-----:R-:W-:-:S06]  /*0130*/  IMAD.WIDE.U32 R2, R8, 0x4, R2 ;  /* 0x0000000408027825 */ /* 0x001fcc00078e0002 */
[----:B-1----:R-:W5:Y:S01]  /*0140*/  LDG.E.CONSTANT R2, desc[UR8][R2.64] ;  /* 0x0000000802027981 */ /* 0x002f62000c1e9900 */
[----:B------:R-:W-:Y:S01]  /*0150*/  BSSY.RECONVERGENT B0, `(.L_x_255) ;  /* 0x000004d000007945 */ /* 0x000fe20003800200 */
[----:B-----5:R-:W-:-:S04]  /*0160*/  VIMNMX R19, PT, PT, R2, 0x1, !PT ;  /* 0x0000000102137848 */ /* 0x020fc80007fe0100 */
[C---:B------:R-:W-:Y:S01]  /*0170*/  IADD3 R21, PT, PT, R19.reuse, 0xfe, RZ ;  /* 0x000000fe13157810 */ /* 0x040fe20007ffe0ff */
[----:B------:R-:W-:-:S05]  /*0180*/  VIADD R17, R19, 0xffffffff ;  /* 0xffffffff13117836 */ /* 0x000fca0000000000 */
[----:B--2---:R-:W-:Y:S02]  /*0190*/  ISETP.GE.U32.AND P0, PT, R12, R17, PT ;  /* 0x000000110c00720c */ /* 0x004fe40003f06070 */
[----:B------:R-:W-:-:S04]  /*01a0*/  LEA R13, R17, 0xf, 0x2 ;  /* 0x0000000f110d7811 */ /* 0x000fc800078e10ff */
[----:B------:R-:W-:-:S07]  /*01b0*/  LOP3.LUT R13, R13, 0xfffffff0, RZ, 0xc0, !PT ;  /* 0xfffffff00d0d7812 */ /* 0x000fce00078ec0ff */
[----:B---34-:R-:W-:Y:S05]  /*01c0*/  @P0 BRA `(.L_x_256) ;  /* 0x0000000400140947 */ /* 0x018fea0003800000 */
[----:B------:R-:W0:Y:S01]  /*01d0*/  LDCU UR5, c[0x0][0x3a0] ;  /* 0x00007400ff0577ac */ /* 0x000e220008000800 */
[--C-:B------:R-:W-:Y:S01]  /*01e0*/  IADD3 R2, PT, PT, R19, -0x2, -R12.reuse ;  /* 0xfffffffe13027810 */ /* 0x100fe20007ffe80c */
[----:B------:R-:W-:Y:S01]  /*01f0*/  BSSY.RECONVERGENT B1, `(.L_x_257) ;  /* 0x000001b000017945 */ /* 0x000fe20003800200 */
[----:B------:R-:W-:Y:S02]  /*0200*/  IMAD.MOV.U32 R5, RZ, RZ, R12 ;  /* 0x000000ffff057224 */ /* 0x000fe400078e000c */
[C---:B------:R-:W-:Y:S02]  /*0210*/  LOP3.LUT R0, R2.reuse, 0x180, RZ, 0xc0, !PT ;  /* 0x0000018002007812 */ /* 0x040fe400078ec0ff */
[----:B------:R-:W-:Y:S02]  /*0220*/  ISETP.GE.U32.AND P0, PT, R2, 0x180, PT ;  /* 0x000001800200780c */ /* 0x000fe40003f06070 */
[----:B------:R-:W-:Y:S01]  /*0230*/  ISETP.NE.AND P1, PT, R0, 0x180, PT ;  /* 0x000001800000780c */ /* 0x000fe20003f25270 */
[----:B0-----:R-:W-:-:S05]  /*0240*/  IMAD R0, R8, UR5, RZ ;  /* 0x0000000508007c24 */ /* 0x001fca000f8e02ff */
[----:B------:R-:W-:-:S07]  /*0250*/  SHF.R.S32.HI R14, RZ, 0x1f, R0 ;  /* 0x0000001fff0e7819 */ /* 0x000fce0000011400 */
[----:B------:R-:W-:Y:S05]  /*0260*/  @!P1 BRA `(.L_x_258) ;  /* 0x00000000004c9947 */ /* 0x000fea0003800000 */
[----:B------:R-:W0:Y:S01]  /*0270*/  S2UR UR6, SR_CgaCtaId ;  /* 0x00000000000679c3 */ /* 0x000e220000008800 */
[----:B------:R-:W-:Y:S01]  /*0280*/  LEA.HI R2, R2, 0x1, RZ, 0x19 ;  /* 0x0000000102027811 */ /* 0x000fe200078fc8ff */
[----:B------:R-:W-:Y:S01]  /*0290*/  UMOV UR5, 0x400 ;  /* 0x0000040000057882 */ /* 0x000fe20000000000 */
[----:B------:R-:W-:Y:S02]  /*02a0*/  IMAD.MOV.U32 R5, RZ, RZ, R12 ;  /* 0x000000ffff057224 */ /* 0x000fe400078e000c */
[----:B------:R-:W-:-:S04]  /*02b0*/  LOP3.LUT R2, R2, 0x3, RZ, 0xc0, !PT ;  /* 0x0000000302027812 */ /* 0x000fc800078ec0ff */
[----:B------:R-:W-:Y:S01]  /*02c0*/  IADD3 R6, PT, PT, -R2, RZ, RZ ;  /* 0x000000ff02067210 */ /* 0x000fe20007ffe1ff */
[----:B0-----:R-:W-:-:S06]  /*02d0*/  ULEA UR5, UR6, UR5, 0x18 ;  /* 0x0000000506057291 */ /* 0x001fcc000f8ec0ff */
[----:B------:R-:W-:-:S07]  /*02e0*/  LEA R4, R12, UR5, 0x2 ;  /* 0x000000050c047c11 */ /* 0x000fce000f8e10ff */
.L_x_259:
[----:B------:R-:W-:-:S04]  /*02f0*/  IADD3 R3, P1, PT, R0, R5, RZ ;  /* 0x0000000500037210 */ /* 0x000fc80007f3e0ff */
[----:B------:R-:W-:Y:S02]  /*0300*/  LEA.HI.X.SX32 R10, R5, R14, 0x1, P1 ;  /* 0x0000000e050a7211 */ /* 0x000fe400008f0eff */
[----:B------:R-:W-:-:S04]  /*0310*/  LEA R2, P1, R3, UR10, 0x2 ;  /* 0x0000000a03027c11 */ /* 0x000fc8000f8210ff */
[----:B------:R-:W-:-:S06]  /*0320*/  LEA.HI.X R3, R3, UR11, R10, 0x2, P1 ;  /* 0x0000000b03037c11 */ /* 0x000fcc00088f140a */
[----:B------:R-:W2:Y:S01]  /*0330*/  LDG.E.CONSTANT R3, desc[UR8][R2.64] ;  /* 0x0000000802037981 */ /* 0x000ea2000c1e9900 */
[----:B------:R-:W-:Y:S02]  /*0340*/  VIADD R6, R6, 0x1 ;  /* 0x0000000106067836 */ /* 0x000fe40000000000 */
[----:B------:R-:W-:-:S03]  /*0350*/  VIADD R5, R5, 0x80 ;  /* 0x0000008005057836 */ /* 0x000fc60000000000 */
[----:B------:R-:W-:Y:S01]  /*0360*/  ISETP.NE.AND P1, PT, R6, RZ, PT ;  /* 0x000000ff0600720c */ /* 0x000fe20003f25270 */
[----:B--2---:R0:W-:Y:S02]  /*0370*/  STS [R4], R3 ;  /* 0x0000000304007388 */ /* 0x0041e40000000800 */
[----:B0-----:R-:W-:-:S10]  /*0380*/  IADD3 R4, PT, PT, R4, 0x200, RZ ;  /* 0x0000020004047810 */ /* 0x001fd40007ffe0ff */
[----:B------:R-:W-:Y:S05]  /*0390*/  @P1 BRA `(.L_x_259) ;  /* 0xfffffffc00d41947 */ /* 0x000fea000383ffff */
.L_x_258:
[----:B------:R-:W-:Y:S05]  /*03a0*/  BSYNC.RECONVERGENT B1 ;  /* 0x0000000000017941 */ /* 0x000fea0003800200 */
.L_x_257:
[----:B------:R-:W-:Y:S05]  /*03b0*/  @!P0 BRA `(.L_x_256) ;  /* 0x0000000000988947 */ /* 0x000fea0003800000 */
[----:B------:R-:W0:Y:S01]  /*03c0*/  S2UR UR6, SR_CgaCtaId ;  /* 0x00000000000679c3 */ /* 0x000e220000008800 */
[----:B------:R-:W-:Y:S01]  /*03d0*/  UMOV UR5, 0x400 ;  /* 0x0000040000057882 */ /* 0x000fe20000000000 */
[----:B------:R-:W-:Y:S01]  /*03e0*/  VIADD R23, R5, 0x100 ;  /* 0x0000010005177836 */ /* 0x000fe20000000000 */
[----:B0-----:R-:W-:-:S06]  /*03f0*/  ULEA UR5, UR6, UR5, 0x18 ;  /* 0x0000000506057291 */ /* 0x001fcc000f8ec0ff */
[----:B------:R-:W-:-:S05]  /*0400*/  LEA R15, R5, UR5, 0x2 ;  /* 0x00000005050f7c11 */ /* 0x000fca000f8e10ff */
[----:B------:R-:W-:-:S07]  /*0410*/  VIADD R15, R15, 0x400 ;  /* 0x000004000f0f7836 */ /* 0x000fce0000000000 */
.L_x_260:
[C---:B------:R-:W-:Y:S01]  /*0420*/  IADD3 R3, PT, PT, R23.reuse, -0x100, RZ ;  /* 0xffffff0017037810 */ /* 0x040fe20007ffe0ff */
[C---:B------:R-:W-:Y:S01]  /*0430*/  VIADD R5, R23.reuse, 0xffffff80 ;  /* 0xffffff8017057836 */ /* 0x040fe20000000000 */
[C---:B------:R-:W-:Y:S01]  /*0440*/  IADD3 R18, P1, PT, R0.reuse, R23, RZ ;  /* 0x0000001700127210 */ /* 0x040fe20007f3e0ff */
[----:B------:R-:W-:Y:S01]  /*0450*/  VIADD R7, R23, 0x80 ;  /* 0x0000008017077836 */ /* 0x000fe20000000000 */
[C---:B------:R-:W-:Y:S02]  /*0460*/  IADD3 R4, P0, PT, R0.reuse, R3, RZ ;  /* 0x0000000300047210 */ /* 0x040fe40007f1e0ff */
[----:B------:R-:W-:Y:S02]  /*0470*/  IADD3 R20, P2, PT, R0, R5, RZ ;  /* 0x0000000500147210 */ /* 0x000fe40007f5e0ff */
[----:B------:R-:W-:Y:S02]  /*0480*/  LEA.HI.X.SX32 R3, R3, R14, 0x1, P0 ;  /* 0x0000000e03037211 */ /* 0x000fe400000f0eff */
[----:B------:R-:W-:-:S02]  /*0490*/  LEA R2, P0, R4, UR12, 0x2 ;  /* 0x0000000c04027c11 */ /* 0x000fc4000f8010ff */
[-C--:B------:R-:W-:Y:S02]  /*04a0*/  LEA.HI.X.SX32 R5, R5, R14.reuse, 0x1, P2 ;  /* 0x0000000e05057211 */ /* 0x080fe400010f0eff */
[----:B------:R-:W-:Y:S02]  /*04b0*/  LEA.HI.X R3, R4, UR13, R3, 0x2, P0 ;  /* 0x0000000d04037c11 */ /* 0x000fe400080f1403 */
[----:B------:R-:W-:Y:S02]  /*04c0*/  IADD3 R11, P0, PT, R0, R7, RZ ;  /* 0x00000007000b7210 */ /* 0x000fe40007f1e0ff */
[-C--:B------:R-:W-:Y:S01]  /*04d0*/  LEA.HI.X.SX32 R25, R23, R14.reuse, 0x1, P1 ;  /* 0x0000000e17197211 */ /* 0x080fe200008f0eff */
[----:B------:R-:W2:Y:S01]  /*04e0*/  LDG.E.CONSTANT R2, desc[UR8][R2.64] ;  /* 0x0000000802027981 */ /* 0x000ea2000c1e9900 */
[----:B------:R-:W-:Y:S02]  /*04f0*/  LEA R6, P2, R20, UR12, 0x2 ;  /* 0x0000000c14067c11 */ /* 0x000fe4000f8410ff */
[----:B------:R-:W-:-:S02]  /*0500*/  LEA.HI.X.SX32 R16, R7, R14, 0x1, P0 ;  /* 0x0000000e07107211 */ /* 0x000fc400000f0eff */
[----:B------:R-:W-:Y:S02]  /*0510*/  LEA R4, P1, R18, UR12, 0x2 ;  /* 0x0000000c12047c11 */ /* 0x000fe4000f8210ff */
[C---:B------:R-:W-:Y:S02]  /*0520*/  LEA R10, P0, R11.reuse, UR12, 0x2 ;  /* 0x0000000c0b0a7c11 */ /* 0x040fe4000f8010ff */
[----:B------:R-:W-:Y:S02]  /*0530*/  LEA.HI.X R7, R20, UR13, R5, 0x2, P2 ;  /* 0x0000000d14077c11 */ /* 0x000fe400090f1405 */
[----:B------:R-:W-:Y:S02]  /*0540*/  LEA.HI.X R5, R18, UR13, R25, 0x2, P1 ;  /* 0x0000000d12057c11 */ /* 0x000fe400088f1419 */
[----:B------:R-:W-:Y:S01]  /*0550*/  LEA.HI.X R11, R11, UR13, R16, 0x2, P0 ;  /* 0x0000000d0b0b7c11 */ /* 0x000fe200080f1410 */
[----:B------:R-:W3:Y:S04]  /*0560*/  LDG.E.CONSTANT R6, desc[UR8][R6.64] ;  /* 0x0000000806067981 */ /* 0x000ee8000c1e9900 */
[----:B------:R-:W4:Y:S04]  /*0570*/  LDG.E.CONSTANT R10, desc[UR8][R10.64] ;  /* 0x000000080a0a7981 */ /* 0x000f28000c1e9900 */
[----:B------:R-:W5:Y:S01]  /*0580*/  LDG.E.CONSTANT R4, desc[UR8][R4.64] ;  /* 0x0000000804047981 */ /* 0x000f62000c1e9900 */
[----:B------:R-:W-:-:S04]  /*0590*/  IADD3 R16, PT, PT, R23, 0x100, RZ ;  /* 0x0000010017107810 */ /* 0x000fc80007ffe0ff */
[----:B------:R-:W-:Y:S01]  /*05a0*/  ISETP.GE.U32.AND P0, PT, R16, R17, PT ;  /* 0x000000111000720c */ /* 0x000fe20003f06070 */
[----:B------:R-:W-:Y:S01]  /*05b0*/  VIADD R23, R23, 0x200 ;  /* 0x0000020017177836 */ /* 0x000fe20000000000 */
[----:B--2---:R-:W-:Y:S04]  /*05c0*/  STS [R15+-0x400], R2 ;  /* 0xfffc00020f007388 */ /* 0x004fe80000000800 */
[----:B---3--:R-:W-:Y:S04]  /*05d0*/  STS [R15+-0x200], R6 ;  /* 0xfffe00060f007388 */ /* 0x008fe80000000800 */
[----:B----4-:R-:W-:Y:S04]  /*05e0*/  STS [R15+0x200], R10 ;  /* 0x0002000a0f007388 */ /* 0x010fe80000000800 */
[----:B-----5:R0:W-:Y:S02]  /*05f0*/  STS [R15], R4 ;  /* 0x000000040f007388 */ /* 0x0201e40000000800 */
[----:B0-----:R-:W-:Y:S01]  /*0600*/  VIADD R15, R15, 0x800 ;  /* 0x000008000f0f7836 */ /* 0x001fe20000000000 */
[----:B------:R-:W-:Y:S06]  /*0610*/  @!P0 BRA `(.L_x_260) ;  /* 0xfffffffc00808947 */ /* 0x000fec000383ffff */
.L_x_256:
[----:B------:R-:W-:Y:S05]  /*0620*/  BSYNC.RECONVERGENT B0 ;  /* 0x0000000000007941 */ /* 0x000fea0003800200 */
.L_x_255:
[----:B------:R-:W0:Y:S01]  /*0630*/  LDCU UR5, c[0x0][0x3ac] ;  /* 0x00007580ff0577ac */ /* 0x000e220008000800 */
[----:B------:R-:W-:Y:S01]  /*0640*/  BAR.SYNC.DEFER_BLOCKING 0x0 ;  /* 0x0000000000007b1d */ /* 0x000fe20000010000 */
[----:B------:R-:W-:Y:S01]  /*0650*/  ISETP.GE.U32.AND P0, PT, R12, R21, PT ;  /* 0x000000150c00720c */ /* 0x000fe20003f06070 */
[----:B------:R-:W-:-:S04]  /*0660*/  IMAD R10, R8, R9, RZ ;  /* 0x00000009080a7224 */ /* 0x000fc800078e02ff */
[----:B------:R-:W-:Y:S01]  /*0670*/  BSSY.RECONVERGENT B0, `(.L_x_261) ;  /* 0x0000058000007945 */ /* 0x000fe20003800200 */
[----:B0-----:R-:W-:-:S07]  /*0680*/  IADD3 R11, PT, PT, R17, UR5, RZ ;  /* 0x00000005110b7c10 */ /* 0x001fce000fffe0ff */
[----:B------:R-:W-:Y:S05]  /*0690*/  @P0 BRA `(.L_x_262) ;  /* 0x0000000400540947 */ /* 0x000fea0003800000 */
[----:B------:R-:W-:Y:S01]  /*06a0*/  VIADDMNMX R0, R12, 0x80, R21, !PT ;  /* 0x000000800c007846 */ /* 0x000fe20007800115 */
[----:B------:R-:W-:Y:S01]  /*06b0*/  BSSY.RECONVERGENT B1, `(.L_x_263) ;  /* 0x0000023000017945 */ /* 0x000fe20003800200 */
[----:B------:R-:W-:-:S05]  /*06c0*/  LOP3.LUT R3, RZ, R12, RZ, 0x33, !PT ;  /* 0x0000000cff037212 */ /* 0x000fca00078e33ff */
[----:B------:R-:W-:-:S05]  /*06d0*/  IMAD.IADD R0, R0, 0x1, R3 ;  /* 0x0000000100007824 */ /* 0x000fca00078e0203 */
[----:B------:R-:W-:-:S04]  /*06e0*/  LOP3.LUT R2, R0, 0x180, RZ, 0xc0, !PT ;  /* 0x0000018000027812 */ /* 0x000fc800078ec0ff */
[----:B------:R-:W-:Y:S01]  /*06f0*/  ISETP.NE.AND P0, PT, R2, 0x180, PT ;  /* 0x000001800200780c */ /* 0x000fe20003f05270 */
[----:B------:R-:W-:-:S12]  /*0700*/  IMAD.MOV.U32 R2, RZ, RZ, R12 ;  /* 0x000000ffff027224 */ /* 0x000fd800078e000c */
[----:B------:R-:W-:Y:S05]  /*0710*/  @!P0 BRA `(.L_x_264) ;  /* 0x0000000000708947 */ /* 0x000fea0003800000 */
[----:B------:R-:W0:Y:S01]  /*0720*/  S2UR UR6, SR_CgaCtaId ;  /* 0x00000000000679c3 */ /* 0x000e220000008800 */
[----:B------:R-:W-:Y:S01]  /*0730*/  LEA.HI R2, R0, 0x1, RZ, 0x19 ;  /* 0x0000000100027811 */ /* 0x000fe200078fc8ff */
[----:B------:R-:W-:Y:S01]  /*0740*/  UMOV UR5, 0x400 ;  /* 0x0000040000057882 */ /* 0x000fe20000000000 */
[----:B------:R-:W-:Y:S01]  /*0750*/  BSSY.RECONVERGENT B2, `(.L_x_265) ;  /* 0x0000017000027945 */ /* 0x000fe20003800200 */
[----:B------:R-:W-:Y:S01]  /*0760*/  VIADD R4, R12, 0x2 ;  /* 0x000000020c047836 */ /* 0x000fe20000000000 */
[----:B------:R-:W-:Y:S02]  /*0770*/  LOP3.LUT R3, R2, 0x3, RZ, 0xc0, !PT ;  /* 0x0000000302037812 */ /* 0x000fe400078ec0ff */
[----:B------:R-:W-:Y:S01]  /*0780*/  LEA R2, R12, R13, 0x2 ;  /* 0x0000000d0c027211 */ /* 0x000fe200078e10ff */
[----:B------:R-:W1:Y:S01]  /*0790*/  LDC R9, c[0x0][0x3a4] ;  /* 0x0000e900ff097b82 */ /* 0x000e620000000800 */
[----:B------:R-:W-:Y:S01]  /*07a0*/  IADD3 R6, PT, PT, -R19, UR4, R12 ;  /* 0x0000000413067c10 */ /* 0x000fe2000fffe10c */
[----:B------:R-:W-:Y:S01]  /*07b0*/  IMAD.MOV R7, RZ, RZ, -R3 ;  /* 0x000000ffff077224 */ /* 0x000fe200078e0a03 */
[----:B0-----:R-:W-:-:S06]  /*07c0*/  ULEA UR5, UR6, UR5, 0x18 ;  /* 0x0000000506057291 */ /* 0x001fcc000f8ec0ff */
[----:B------:R-:W-:-:S07]  /*07d0*/  IADD3 R5, PT, PT, R2, UR5, RZ ;  /* 0x0000000502057c10 */ /* 0x000fce000fffe0ff */
.L_x_266:
[----:B------:R-:W-:Y:S02]  /*07e0*/  VIADD R15, R6, 0x2 ;  /* 0x00000002060f7836 */ /* 0x000fe40000000000 */
[----:B------:R-:W-:-:S03]  /*07f0*/  IMAD.MOV.U32 R14, RZ, RZ, RZ ;  /* 0x000000ffff0e7224 */ /* 0x000fc600078e00ff */
[----:B-1----:R-:W-:-:S04]  /*0800*/  ISETP.GE.AND P0, PT, R15, R9, PT ;  /* 0x000000090f00720c */ /* 0x002fc80003f06270 */
[----:B------:R-:W-:-:S13]  /*0810*/  ISETP.LT.OR P0, PT, R15, RZ, P0 ;  /* 0x000000ff0f00720c */ /* 0x000fda0000701670 */
[----:B------:R-:W0:Y:S02]  /*0820*/  @!P0 LDC.64 R2, c[0x0][0x380] ;  /* 0x0000e000ff028b82 */ /* 0x000e240000000a00 */
[----:B0-----:R-:W-:-:S05]  /*0830*/  @!P0 IMAD.WIDE.U32 R2, R15, 0x4, R2 ;  /* 0x000000040f028825 */ /* 0x001fca00078e0002 */
[----:B------:R-:W2:Y:S01]  /*0840*/  @!P0 LDG.E.CONSTANT R14, desc[UR8][R2.64] ;  /* 0x00000008020e8981 */ /* 0x000ea2000c1e9900 */
[----:B------:R-:W-:Y:S01]  /*0850*/  IADD3 R7, PT, PT, R7, 0x1, RZ ;  /* 0x0000000107077810 */ /* 0x000fe20007ffe0ff */
[----:B------:R-:W-:Y:S02]  /*0860*/  VIADD R4, R4, 0x80 ;  /* 0x0000008004047836 */ /* 0x000fe40000000000 */
[----:B------:R-:W-:Y:S01]  /*0870*/  VIADD R6, R6, 0x80 ;  /* 0x0000008006067836 */ /* 0x000fe20000000000 */
[----:B------:R-:W-:Y:S01]  /*0880*/  ISETP.NE.AND P0, PT, R7, RZ, PT ;  /* 0x000000ff0700720c */ /* 0x000fe20003f05270 */
[----:B--2---:R0:W-:Y:S02]  /*0890*/  STS [R5], R14 ;  /* 0x0000000e05007388 */ /* 0x0041e40000000800 */
[----:B0-----:R-:W-:-:S10]  /*08a0*/  IADD3 R5, PT, PT, R5, 0x200, RZ ;  /* 0x0000020005057810 */ /* 0x001fd40007ffe0ff */
[----:B------:R-:W-:Y:S05]  /*08b0*/  @P0 BRA `(.L_x_266) ;  /* 0xfffffffc00c80947 */ /* 0x000fea000383ffff */
[----:B------:R-:W-:Y:S05]  /*08c0*/  BSYNC.RECONVERGENT B2 ;  /* 0x0000000000027941 */ /* 0x000fea0003800200 */
.L_x_265:
[----:B------:R-:W-:-:S07]  /*08d0*/  VIADD R2, R4, 0xfffffffe ;  /* 0xfffffffe04027836 */ /* 0x000fce0000000000 */
.L_x_264:
[----:B------:R-:W-:Y:S05]  /*08e0*/  BSYNC.RECONVERGENT B1 ;  /* 0x0000000000017941 */ /* 0x000fea0003800200 */
.L_x_263:
[----:B------:R-:W-:-:S13]  /*08f0*/  ISETP.GE.U32.AND P0, PT, R0, 0x180, PT ;  /* 0x000001800000780c */ /* 0x000fda0003f06070 */
[----:B------:R-:W-:Y:S05]  /*0900*/  @!P0 BRA `(.L_x_262) ;  /* 0x0000000000b88947 */ /* 0x000fea0003800000 */
[----:B------:R-:W0:Y:S01]  /*0910*/  S2R R4, SR_CgaCtaId ;  /* 0x0000000000047919 */ /* 0x000e220000008800 */
[----:B------:R-:W1:Y:S01]  /*0920*/  LDC R9, c[0x0][0x3a4] ;  /* 0x0000e900ff097b82 */ /* 0x000e620000000800 */
[----:B------:R-:W-:Y:S01]  /*0930*/  MOV R3, 0x400 ;  /* 0x0000040000037802 */ /* 0x000fe20000000f00 */
[C---:B------:R-:W-:Y:S01]  /*0940*/  IMAD R0, R2.reuse, 0x4, R13 ;  /* 0x0000000402007824 */ /* 0x040fe200078e020d */
[----:B------:R-:W-:Y:S02]  /*0950*/  IADD3 R18, PT, PT, R2, 0x102, RZ ;  /* 0x0000010202127810 */ /* 0x000fe40007ffe0ff */
[----:B------:R-:W-:Y:S02]  /*0960*/  IADD3 R16, PT, PT, -R19, UR4, R2 ;  /* 0x0000000413107c10 */ /* 0x000fe4000fffe102 */
[----:B0-----:R-:W-:-:S04]  /*0970*/  LEA R3, R4, R3, 0x18 ;  /* 0x0000000304037211 */ /* 0x001fc800078ec0ff */
[----:B------:R-:W-:-:S07]  /*0980*/  IADD3 R0, PT, PT, R0, 0x400, R3 ;  /* 0x0000040000007810 */ /* 0x000fce0007ffe003 */
.L_x_267:
[C---:B------:R-:W-:Y:S01]  /*0990*/  VIADD R23, R16.reuse, 0x82 ;  /* 0x0000008210177836 */ /* 0x040fe20000000000 */
[C---:B------:R-:W-:Y:S01]  /*09a0*/  IADD3 R24, PT, PT, R16.reuse, 0x102, RZ ;  /* 0x0000010210187810 */ /* 0x040fe20007ffe0ff */
[C---:B------:R-:W-:Y:S02]  /*09b0*/  VIADD R22, R16.reuse, 0x2 ;  /* 0x0000000210167836 */ /* 0x040fe40000000000 */
[----:B------:R-:W-:Y:S02]  /*09c0*/  HFMA2 R25, -RZ, RZ, 0, 0 ;  /* 0x00000000ff197431 */ /* 0x000fe400000001ff */
[----:B------:R-:W-:Y:S01]  /*09d0*/  VIADD R20, R16, 0x182 ;  /* 0x0000018210147836 */ /* 0x000fe20000000000 */
[-C--:B-1----:R-:W-:Y:S01]  /*09e0*/  ISETP.GE.AND P3, PT, R23, R9.reuse, PT ;  /* 0x000000091700720c */ /* 0x082fe20003f66270 */
[----:B------:R-:W-:Y:S01]  /*09f0*/  IMAD.MOV.U32 R27, RZ, RZ, RZ ;  /* 0x000000ffff1b7224 */ /* 0x000fe200078e00ff */
[-C--:B------:R-:W-:Y:S01]  /*0a00*/  ISETP.GE.AND P2, PT, R22, R9.reuse, PT ;  /* 0x000000091600720c */ /* 0x080fe20003f46270 */
[----:B------:R-:W-:Y:S01]  /*0a10*/  IMAD.MOV.U32 R29, RZ, RZ, RZ ;  /* 0x000000ffff1d7224 */ /* 0x000fe200078e00ff */
[----:B------:R-:W-:-:S02]  /*0a20*/  ISETP.GE.AND P0, PT, R24, R9, PT ;  /* 0x000000091800720c */ /* 0x000fc40003f06270 */
[----:B------:R-:W-:Y:S02]  /*0a30*/  ISETP.GE.AND P1, PT, R20, R9, PT ;  /* 0x000000091400720c */ /* 0x000fe40003f26270 */
[----:B------:R-:W-:Y:S02]  /*0a40*/  ISETP.LT.OR P3, PT, R23, RZ, P3 ;  /* 0x000000ff1700720c */ /* 0x000fe40001f61670 */
[----:B------:R-:W-:Y:S02]  /*0a50*/  ISETP.LT.OR P2, PT, R22, RZ, P2 ;  /* 0x000000ff1600720c */ /* 0x000fe40001741670 */
[----:B------:R-:W-:Y:S02]  /*0a60*/  ISETP.LT.OR P0, PT, R24, RZ, P0 ;  /* 0x000000ff1800720c */ /* 0x000fe40000701670 */
[----:B------:R-:W-:-:S07]  /*0a70*/  ISETP.LT.OR P1, PT, R20, RZ, P1 ;  /* 0x000000ff1400720c */ /* 0x000fce0000f21670 */
[----:B------:R-:W0:Y:S08]  /*0a80*/  @!P3 LDC.64 R14, c[0x0][0x380] ;  /* 0x0000e000ff0ebb82 */ /* 0x000e300000000a00 */
[----:B------:R-:W1:Y:S08]  /*0a90*/  @!P2 LDC.64 R2, c[0x0][0x380] ;  /* 0x0000e000ff02ab82 */ /* 0x000e700000000a00 */
[----:B------:R-:W2:Y:S08]  /*0aa0*/  @!P0 LDC.64 R6, c[0x0][0x380] ;  /* 0x0000e000ff068b82 */ /* 0x000eb00000000a00 */
[----:B------:R-:W3:Y:S01]  /*0ab0*/  @!P1 LDC.64 R4, c[0x0][0x380] ;  /* 0x0000e000ff049b82 */ /* 0x000ee20000000a00 */
[----:B0-----:R-:W-:-:S04]  /*0ac0*/  @!P3 IMAD.WIDE.U32 R14, R23, 0x4, R14 ;  /* 0x00000004170eb825 */ /* 0x001fc800078e000e */
[----:B------:R-:W-:Y:S01]  /*0ad0*/  IMAD.MOV.U32 R23, RZ, RZ, RZ ;  /* 0x000000ffff177224 */ /* 0x000fe200078e00ff */
[----:B------:R-:W4:Y:S01]  /*0ae0*/  @!P3 LDG.E.CONSTANT R25, desc[UR8][R14.64] ;  /* 0x000000080e19b981 */ /* 0x000f22000c1e9900 */
[----:B-1----:R-:W-:-:S05]  /*0af0*/  @!P2 IMAD.WIDE.U32 R2, R22, 0x4, R2 ;  /* 0x000000041602a825 */ /* 0x002fca00078e0002 */
[----:B------:R-:W5:Y:S01]  /*0b00*/  @!P2 LDG.E.CONSTANT R23, desc[UR8][R2.64] ;  /* 0x000000080217a981 */ /* 0x000f62000c1e9900 */
[----:B--2---:R-:W-:-:S05]  /*0b10*/  @!P0 IMAD.WIDE.U32 R6, R24, 0x4, R6 ;  /* 0x0000000418068825 */ /* 0x004fca00078e0006 */
[----:B------:R-:W2:Y:S01]  /*0b20*/  @!P0 LDG.E.CONSTANT R27, desc[UR8][R6.64] ;  /* 0x00000008061b8981 */ /* 0x000ea2000c1e9900 */
[----:B---3--:R-:W-:-:S05]  /*0b30*/  @!P1 IMAD.WIDE.U32 R4, R20, 0x4, R4 ;  /* 0x0000000414049825 */ /* 0x008fca00078e0004 */
[----:B------:R-:W3:Y:S01]  /*0b40*/  @!P1 LDG.E.CONSTANT R29, desc[UR8][R4.64] ;  /* 0x00000008041d9981 */ /* 0x000ee2000c1e9900 */
[----:B------:R-:W-:-:S04]  /*0b50*/  IADD3 R20, PT, PT, R18, 0xfe, RZ ;  /* 0x000000fe12147810 */ /* 0x000fc80007ffe0ff */
[----:B------:R-:W-:Y:S01]  /*0b60*/  ISETP.GE.AND P0, PT, R20, R21, PT ;  /* 0x000000151400720c */ /* 0x000fe20003f06270 */
[----:B------:R-:W-:Y:S02]  /*0b70*/  VIADD R18, R18, 0x200 ;  /* 0x0000020012127836 */ /* 0x000fe40000000000 */
[----:B------:R-:W-:Y:S01]  /*0b80*/  VIADD R16, R16, 0x200 ;  /* 0x0000020010107836 */ /* 0x000fe20000000000 */
[----:B----4-:R-:W-:Y:S04]  /*0b90*/  STS [R0+-0x200], R25 ;  /* 0xfffe001900007388 */ /* 0x010fe80000000800 */
[----:B-----5:R-:W-:Y:S04]  /*0ba0*/  STS [R0+-0x400], R23 ;  /* 0xfffc001700007388 */ /* 0x020fe80000000800 */
[----:B--2---:R-:W-:Y:S04]  /*0bb0*/  STS [R0], R27 ;  /* 0x0000001b00007388 */ /* 0x004fe80000000800 */
[----:B---3--:R0:W-:Y:S02]  /*0bc0*/  STS [R0+0x200], R29 ;  /* 0x0002001d00007388 */ /* 0x0081e40000000800 */
[----:B0-----:R-:W-:Y:S01]  /*0bd0*/  IADD3 R0, PT, PT, R0, 0x800, RZ ;  /* 0x0000080000007810 */ /* 0x001fe20007ffe0ff */
[----:B------:R-:W-:Y:S06]  /*0be0*/  @!P0 BRA `(.L_x_267) ;  /* 0xfffffffc00688947 */ /* 0x000fec000383ffff */
.L_x_262:
[----:B------:R-:W-:Y:S05]  /*0bf0*/  BSYNC.RECONVERGENT B0 ;  /* 0x0000000000007941 */ /* 0x000fea0003800200 */
.L_x_261:
[----:B------:R-:W-:Y:S01]  /*0c00*/  BAR.SYNC.DEFER_BLOCKING 0x0 ;  /* 0x0000000000007b1d */ /* 0x000fe20000010000 */
[----:B------:R-:W-:-:S04]  /*0c10*/  LEA R16, R12, UR4, 0x1 ;  /* 0x000000040c107c11 */ /* 0x000fc8000f8e08ff */
[----:B------:R-:W-:-:S13]  /*0c20*/  ISETP.GE.AND P0, PT, R16, R9, PT ;  /* 0x000000091000720c */ /* 0x000fda0003f06270 */
[----:B------:R-:W-:Y:S05]  /*0c30*/  @P0 EXIT ;  /* 0x000000000000094d */ /* 0x000fea0003800000 */
[----:B------:R-:W-:Y:S01]  /*0c40*/  ISETP.NE.AND P0, PT, R17, RZ, PT ;  /* 0x000000ff1100720c */ /* 0x000fe20003f05270 */
[----:B------:R-:W-:Y:S01]  /*0c50*/  VIADD R18, R16, 0x1 ;  /* 0x0000000110127836 */ /* 0x000fe20000000000 */
[----:B------:R-:W-:Y:S01]  /*0c60*/  MOV R0, RZ ;  /* 0x000000ff00007202 */ /* 0x000fe20000000f00 */
[----:B------:R-:W-:-:S10]  /*0c70*/  IMAD.MOV.U32 R21, RZ, RZ, RZ ;  /* 0x000000ffff157224 */ /* 0x000fd400078e00ff */
[----:B------:R-:W-:Y:S05]  /*0c80*/  @!P0 BRA `(.L_x_268) ;  /* 0x0000000400788947 */ /* 0x000fea0003800000 */
[----:B------:R-:W-:Y:S01]  /*0c90*/  VIADD R0, R19, 0xfffffffe ;  /* 0xfffffffe13007836 */ /* 0x000fe20000000000 */
[----:B------:R-:W-:Y:S01]  /*0ca0*/  LOP3.LUT R19, R17, 0x3, RZ, 0xc0, !PT ;  /* 0x0000000311137812 */ /* 0x000fe200078ec0ff */
[----:B------:R-:W-:Y:S01]  /*0cb0*/  UMOV UR4, URZ ;  /* 0x000000ff00047c82 */ /* 0x000fe20008000000 */
[----:B------:R-:W-:Y:S01]  /*0cc0*/  HFMA2 R21, -RZ, RZ, 0, 0 ;  /* 0x00000000ff157431 */ /* 0x000fe200000001ff */
[----:B------:R-:W-:Y:S02]  /*0cd0*/  CS2R R22, SRZ ;  /* 0x0000000000167805 */ /* 0x000fe4000001ff00 */
[----:B------:R-:W-:Y:S01]  /*0ce0*/  ISETP.GE.U32.AND P0, PT, R0, 0x3, PT ;  /* 0x000000030000780c */ /* 0x000fe20003f06070 */
[----:B------:R-:W-:Y:S01]  /*0cf0*/  IMAD.MOV.U32 R0, RZ, RZ, RZ ;  /* 0x000000ffff007224 */ /* 0x000fe200078e00ff */
[----:B------:R-:W-:-:S11]  /*0d00*/  ISETP.NE.AND P1, PT, R19, RZ, PT ;  /* 0x000000ff1300720c */ /* 0x000fd60003f25270 */
[----:B------:R-:W-:Y:S05]  /*0d10*/  @!P0 BRA `(.L_x_269) ;  /* 0x0000000000e08947 */ /* 0x000fea0003800000 */
[----:B------:R-:W0:Y:S01]  /*0d20*/  S2UR UR6, SR_CgaCtaId ;  /* 0x00000000000679c3 */ /* 0x000e220000008800 */
[----:B------:R-:W-:Y:S01]  /*0d30*/  LOP3.LUT R17, R17, 0xfffffffc, RZ, 0xc0, !PT ;  /* 0xfffffffc11117812 */ /* 0x000fe200078ec0ff */
[----:B------:R-:W-:Y:S01]  /*0d40*/  IMAD R20, R12, 0x8, R13 ;  /* 0x000000080c147824 */ /* 0x000fe200078e020d */
[----:B------:R-:W-:Y:S01]  /*0d50*/  UMOV UR5, 0x400 ;  /* 0x0000040000057882 */ /* 0x000fe20000000000 */
[----:B------:R-:W-:Y:S01]  /*0d60*/  IMAD.MOV.U32 R22, RZ, RZ, RZ ;  /* 0x000000ffff167224 */ /* 0x000fe200078e00ff */
[C---:B------:R-:W-:Y:S02]  /*0d70*/  R2UR UR4, R17.reuse ;  /* 0x00000000110472ca */ /* 0x040fe400000e0000 */
[----:B------:R-:W-:Y:S01]  /*0d80*/  IADD3 R17, PT, PT, -R17, RZ, RZ ;  /* 0x000000ff11117210 */ /* 0x000fe20007ffe1ff */
[----:B0-----:R-:W-:-:S12]  /*0d90*/  ULEA UR5, UR6, UR5, 0x18 ;  /* 0x0000000506057291 */ /* 0x001fd8000f8ec0ff */
.L_x_270:
[----:B------:R-:W-:Y:S01]  /*0da0*/  LDS.64 R14, [R20+UR5] ;  /* 0x00000005140e7984 */ /* 0x000fe20008000a00 */
[----:B------:R-:W-:-:S03]  /*0db0*/  VIADD R17, R17, 0x4 ;  /* 0x0000000411117836 */ /* 0x000fc60000000000 */
[----:B------:R-:W0:Y:S02]  /*0dc0*/  LDS.128 R4, [UR5] ;  /* 0x00000005ff047984 */ /* 0x000e240008000c00 */
[----:B------:R-:W-:Y:S02]  /*0dd0*/  ISETP.NE.AND P0, PT, R17, RZ, PT ;  /* 0x000000ff1100720c */ /* 0x000fe40003f05270 */
[----:B------:R-:W1:Y:S01]  /*0de0*/  LDS.64 R2, [R20+UR5+0x8] ;  /* 0x0000080514027984 */ /* 0x000e620008000a00 */
[C---:B0-----:R-:W-:Y:S01]  /*0df0*/  FFMA R25, R4.reuse, R15, RZ ;  /* 0x0000000f04197223 */ /* 0x041fe200000000ff */
[----:B------:R-:W-:-:S03]  /*0e00*/  FFMA R14, R4, R14, RZ ;  /* 0x0000000e040e7223 */ /* 0x000fc600000000ff */
[----:B------:R-:W-:Y:S01]  /*0e10*/  FADD R25, R25, -R22 ;  /* 0x8000001619197221 */ /* 0x000fe20000000000 */
[----:B------:R-:W-:-:S03]  /*0e20*/  FADD R14, R14, -R23 ;  /* 0x800000170e0e7221 */ /* 0x000fc60000000000 */
[----:B------:R-:W-:Y:S01]  /*0e30*/  FADD R23, R25, R0 ;  /* 0x0000000019177221 */ /* 0x000fe20000000000 */
[----:B------:R-:W-:-:S03]  /*0e40*/  FADD R4, R14, R21 ;  /* 0x000000150e047221 */ /* 0x000fc60000000000 */
[----:B------:R-:W-:Y:S01]  /*0e50*/  FADD R22, R23, -R0 ;  /* 0x8000000017167221 */ /* 0x000fe20000000000 */
[----:B------:R-:W-:Y:S01]  /*0e60*/  FADD R21, R4, -R21 ;  /* 0x8000001504157221 */ /* 0x000fe20000000000 */
[----:B------:R-:W0:Y:S01]  /*0e70*/  LDS R0, [R20+UR5+0x10] ;  /* 0x0000100514007984 */ /* 0x000e220008000800 */
[----:B------:R-:W-:Y:S01]  /*0e80*/  UIADD3 UR5, UPT, UPT, UR5, 0x10, URZ ;  /* 0x0000001005057890 */ /* 0x000fe2000fffe0ff */
[----:B------:R-:W-:Y:S01]  /*0e90*/  FADD R22, -R25, R22 ;  /* 0x0000001619167221 */ /* 0x000fe20000000100 */
[----:B------:R-:W-:Y:S01]  /*0ea0*/  FADD R21, -R14, R21 ;  /* 0x000000150e157221 */ /* 0x000fe20000000100 */
[C---:B------:R-:W-:Y:S01]  /*0eb0*/  FFMA R14, R5.reuse, R15, RZ ;  /* 0x0000000f050e7223 */ /* 0x040fe200000000ff */
[-C--:B-1----:R-:W-:Y:S01]  /*0ec0*/  FFMA R5, R5, R2.reuse, RZ ;  /* 0x0000000205057223 */ /* 0x082fe200000000ff */
[C---:B------:R-:W-:Y:S01]  /*0ed0*/  FFMA R15, R6.reuse, R2, RZ ;  /* 0x00000002060f7223 */ /* 0x040fe200000000ff */
[----:B------:R-:W-:Y:S01]  /*0ee0*/  FFMA R6, R6, R3, RZ ;  /* 0x0000000306067223 */ /* 0x000fe200000000ff */
[----:B------:R-:W-:Y:S01]  /*0ef0*/  FADD R21, -R21, R14 ;  /* 0x0000000e15157221 */ /* 0x000fe20000000100 */
[----:B------:R-:W-:-:S03]  /*0f00*/  FADD R22, -R22, R5 ;  /* 0x0000000516167221 */ /* 0x000fc60000000100 */
[----:B------:R-:W-:Y:S01]  /*0f10*/  FADD R5, R4, R21 ;  /* 0x0000001504057221 */ /* 0x000fe20000000000 */
[----:B------:R-:W-:-:S03]  /*0f20*/  FADD R14, R23, R22 ;  /* 0x00000016170e7221 */ /* 0x000fc60000000000 */
[----:B------:R-:W-:Y:S01]  /*0f30*/  FADD R4, -R4, R5 ;  /* 0x0000000504047221 */ /* 0x000fe20000000100 */
[----:B------:R-:W-:-:S03]  /*0f40*/  FADD R23, -R23, R14 ;  /* 0x0000000e17177221 */ /* 0x000fc60000000100 */
[----:B------:R-:W-:Y:S01]  /*0f50*/  FADD R4, -R21, R4 ;  /* 0x0000000415047221 */ /* 0x000fe20000000100 */
[----:B------:R-:W-:-:S03]  /*0f60*/  FADD R23, -R22, R23 ;  /* 0x0000001716177221 */ /* 0x000fc60000000100 */
[----:B------:R-:W-:Y:S01]  /*0f70*/  FADD R4, -R4, R15 ;  /* 0x0000000f04047221 */ /* 0x000fe20000000100 */
[----:B------:R-:W-:-:S03]  /*0f80*/  FADD R23, -R23, R6 ;  /* 0x0000000617177221 */ /* 0x000fc60000000100 */
[----:B------:R-:W-:Y:S01]  /*0f90*/  FADD R2, R5, R4 ;  /* 0x0000000405027221 */ /* 0x000fe20000000000 */
[----:B------:R-:W-:-:S03]  /*0fa0*/  FADD R15, R14, R23 ;  /* 0x000000170e0f7221 */ /* 0x000fc60000000000 */
[----:B------:R-:W-:Y:S01]  /*0fb0*/  FADD R5, -R5, R2 ;  /* 0x0000000205057221 */ /* 0x000fe20000000100 */
[----:B------:R-:W-:-:S03]  /*0fc0*/  FADD R14, -R14, R15 ;  /* 0x0000000f0e0e7221 */ /* 0x000fc60000000100 */
[----:B------:R-:W-:Y:S01]  /*0fd0*/  FADD R5, -R4, R5 ;  /* 0x0000000504057221 */ /* 0x000fe20000000100 */
[----:B------:R-:W-:Y:S01]  /*0fe0*/  FFMA R4, R7, R3, RZ ;  /* 0x0000000307047223 */ /* 0x000fe200000000ff */
[----:B------:R-:W-:Y:S01]  /*0ff0*/  FADD R14, -R23, R14 ;  /* 0x0000000e170e7221 */ /* 0x000fe20000000100 */
[----:B0-----:R-:W-:Y:S02]  /*1000*/  FFMA R7, R7, R0, RZ ;  /* 0x0000000007077223 */ /* 0x001fe400000000ff */
[----:B------:R-:W-:Y:S02]  /*1010*/  FADD R5, -R5, R4 ;  /* 0x0000000405057221 */ /* 0x000fe40000000100 */
[----:B------:R-:W-:Y:S02]  /*1020*/  FADD R14, -R14, R7 ;  /* 0x000000070e0e7221 */ /* 0x000fe40000000100 */
[----:B------:R-:W-:Y:S02]  /*1030*/  FADD R21, R2, R5 ;  /* 0x0000000502157221 */ /* 0x000fe40000000000 */
[----:B------:R-:W-:-:S02]  /*1040*/  FADD R0, R15, R14 ;  /* 0x0000000e0f007221 */ /* 0x000fc40000000000 */
[----:B------:R-:W-:Y:S02]  /*1050*/  FADD R2, -R2, R21 ;  /* 0x0000001502027221 */ /* 0x000fe40000000100 */
[----:B------:R-:W-:Y:S02]  /*1060*/  FADD R15, -R15, R0 ;  /* 0x000000000f0f7221 */ /* 0x000fe40000000100 */
[----:B------:R-:W-:Y:S02]  /*1070*/  FADD R23, -R5, R2 ;  /* 0x0000000205177221 */ /* 0x000fe40000000100 */
[----:B------:R-:W-:Y:S01]  /*1080*/  FADD R22, -R14, R15 ;  /* 0x0000000f0e167221 */ /* 0x000fe20000000100 */
[----:B------:R-:W-:Y:S06]  /*1090*/  @P0 BRA `(.L_x_270) ;  /* 0xfffffffc00400947 */ /* 0x000fec000383ffff */
.L_x_269:
[----:B------:R-:W-:Y:S05]  /*10a0*/  @!P1 BRA `(.L_x_268) ;  /* 0x0000000000709947 */ /* 0x000fea0003800000 */
[----:B------:R-:W0:Y:S01]  /*10b0*/  S2UR UR6, SR_CgaCtaId ;  /* 0x00000000000679c3 */ /* 0x000e220000008800 */
[----:B------:R-:W-:Y:S01]  /*10c0*/  UMOV UR5, 0x400 ;  /* 0x0000040000057882 */ /* 0x000fe20000000000 */
[----:B------:R-:W-:Y:S01]  /*10d0*/  LEA R12, R12, R13, 0x3 ;  /* 0x0000000d0c0c7211 */ /* 0x000fe200078e18ff */
[----:B------:R-:W-:Y:S01]  /*10e0*/  IMAD.MOV R19, RZ, RZ, -R19 ;  /* 0x000000ffff137224 */ /* 0x000fe200078e0a13 */
[----:B------:R-:W-:Y:S01]  /*10f0*/  MOV R2, R0 ;  /* 0x0000000000027202 */ /* 0x000fe20000000f00 */
[----:B0-----:R-:W-:-:S04]  /*1100*/  ULEA UR5, UR6, UR5, 0x18 ;  /* 0x0000000506057291 */ /* 0x001fc8000f8ec0ff */
[----:B------:R-:W-:-:S12]  /*1110*/  ULEA UR4, UR4, UR5, 0x2 ;  /* 0x0000000504047291 */ /* 0x000fd8000f8e10ff */
.L_x_271:
[----:B------:R-:W-:Y:S01]  /*1120*/  LDS R0, [UR4] ;  /* 0x00000004ff007984 */ /* 0x000fe20008000800 */
[----:B------:R-:W-:-:S03]  /*1130*/  VIADD R19, R19, 0x1 ;  /* 0x0000000113137836 */ /* 0x000fc60000000000 */
[----:B------:R-:W0:Y:S02]  /*1140*/  LDS R5, [R12+UR4] ;  /* 0x000000040c057984 */ /* 0x000e240008000800 */
[----:B------:R-:W-:Y:S02]  /*1150*/  ISETP.NE.AND P0, PT, R19, RZ, PT ;  /* 0x000000ff1300720c */ /* 0x000fe40003f05270 */
[----:B------:R-:W1:Y:S01]  /*1160*/  LDS R3, [R12+UR4+0x4] ;  /* 0x000004040c037984 */ /* 0x000e620008000800 */
[----:B------:R-:W-:Y:S01]  /*1170*/  UIADD3 UR4, UPT, UPT, UR4, 0x4, URZ ;  /* 0x0000000404047890 */ /* 0x000fe2000fffe0ff */
[C---:B0-----:R-:W-:Y:S01]  /*1180*/  FFMA R4, R0.reuse, R5, RZ ;  /* 0x0000000500047223 */ /* 0x041fe200000000ff */
[----:B-1----:R-:W-:-:S03]  /*1190*/  FFMA R3, R0, R3, RZ ;  /* 0x0000000300037223 */ /* 0x002fc600000000ff */
[----:B------:R-:W-:Y:S01]  /*11a0*/  FADD R4, R4, -R23 ;  /* 0x8000001704047221 */ /* 0x000fe20000000000 */
[----:B------:R-:W-:-:S03]  /*11b0*/  FADD R3, R3, -R22 ;  /* 0x8000001603037221 */ /* 0x000fc60000000000 */
[----:B------:R-:W-:Y:S01]  /*11c0*/  FADD R0, R4, R21 ;  /* 0x0000001504007221 */ /* 0x000fe20000000000 */
[----:B------:R-:W-:-:S03]  /*11d0*/  FADD R5, R3, R2 ;  /* 0x0000000203057221 */ /* 0x000fc60000000000 */
[----:B------:R-:W-:Y:S01]  /*11e0*/  FADD R23, R0, -R21 ;  /* 0x8000001500177221 */ /* 0x000fe20000000000 */
[----:B------:R-:W-:Y:S01]  /*11f0*/  MOV R21, R0 ;  /* 0x0000000000157202 */ /* 0x000fe20000000f00 */
[----:B------:R-:W-:Y:S02]  /*1200*/  FADD R22, R5, -R2 ;  /* 0x8000000205167221 */ /* 0x000fe40000000000 */
[----:B------:R-:W-:Y:S01]  /*1210*/  FADD R23, -R4, R23 ;  /* 0x0000001704177221 */ /* 0x000fe20000000100 */
[----:B------:R-:W-:Y:S02]  /*1220*/  IMAD.MOV.U32 R2, RZ, RZ, R5 ;  /* 0x000000ffff027224 */ /* 0x000fe400078e0005 */
[----:B------:R-:W-:Y:S01]  /*1230*/  FADD R22, -R3, R22 ;  /* 0x0000001603167221 */ /* 0x000fe20000000100 */
[----:B------:R-:W-:Y:S06]  /*1240*/  @P0 BRA `(.L_x_271) ;  /* 0xfffffffc00b40947 */ /* 0x000fec000383ffff */
[----:B------:R-:W-:Y:S01]  /*1250*/  MOV R21, R0 ;  /* 0x0000000000157202 */ /* 0x000fe20000000f00 */
[----:B------:R-:W-:-:S07]  /*1260*/  IMAD.MOV.U32 R0, RZ, RZ, R5 ;  /* 0x000000ffff007224 */ /* 0x000fce00078e0005 */
.L_x_268:
[----:B------:R-:W0:Y:S01]  /*1270*/  LDC.64 R2, c[0x0][0x398] ;  /* 0x0000e600ff027b82 */ /* 0x000e220000000a00 */
[-C--:B------:R-:W-:Y:S02]  /*1280*/  ISETP.GE.AND P1, PT, R16, R11.reuse, PT ;  /* 0x0000000b1000720c */ /* 0x080fe40003f26270 */
[----:B------:R-:W-:-:S04]  /*1290*/  ISETP.GE.AND P0, PT, R18, R11, PT ;  /* 0x0000000b1200720c */ /* 0x000fc80003f06270 */
[----:B------:R-:W-:Y:S01]  /*12a0*/  ISETP.GE.OR P0, PT, R18, R9, !P0 ;  /* 0x000000091200720c */ /* 0x000fe20004706670 */
[----:B------:R-:W1:Y:S01]  /*12b0*/  LDC.64 R4, c[0x0][0x3b0] ;  /* 0x0000ec00ff047b82 */ /* 0x000e620000000a00 */
[----:B0-----:R-:W-:-:S05]  /*12c0*/  IMAD.WIDE.U32 R2, R8, 0x4, R2 ;  /* 0x0000000408027825 */ /* 0x001fca00078e0002 */
[----:B------:R-:W2:Y:S06]  /*12d0*/  @P1 LDG.E.CONSTANT R6, desc[UR8][R2.64] ;  /* 0x0000000802061981 */ /* 0x000eac000c1e9900 */
[----:B------:R0:W5:Y:S01]  /*12e0*/  @!P0 LDG.E.CONSTANT R13, desc[UR8][R2.64] ;  /* 0x00000008020d8981 */ /* 0x000162000c1e9900 */
[----:B------:R-:W-:Y:S01]  /*12f0*/  ISETP.GE.AND P2, PT, R18, R9, PT ;  /* 0x000000091200720c */ /* 0x000fe20003f46270 */
[----:B------:R-:W-:Y:S01]  /*1300*/  IMAD.IADD R11, R10, 0x1, R16 ;  /* 0x000000010a0b7824 */ /* 0x000fe200078e0210 */
[----:B------:R-:W-:-:S03]  /*1310*/  MOV R7, 0x7fc00000 ;  /* 0x7fc0000000077802 */ /* 0x000fc60000000f00 */
[----:B-1----:R-:W-:-:S04]  /*1320*/  IMAD.WIDE R4, R11, 0x4, R4 ;  /* 0x000000040b047825 */ /* 0x002fc800078e0204 */
[----:B--2---:R-:W-:-:S05]  /*1330*/  @P1 FMUL R7, R6, R21 ;  /* 0x0000001506071220 */ /* 0x004fca0000400000 */
[----:B------:R0:W-:Y:S01]  /*1340*/  STG.E desc[UR8][R4.64], R7 ;  /* 0x0000000704007986 */ /* 0x0001e2000c101908 */
[----:B------:R-:W-:Y:S05]  /*1350*/  @P2 EXIT ;  /* 0x000000000000294d */ /* 0x000fea0003800000 */
[----:B------:R-:W1:Y:S01]  /*1360*/  LDCU.64 UR4, c[0x0][0x3b0] ;  /* 0x00007600ff0477ac */ /* 0x000e620008000a00 */
[----:B0-----:R-:W-:Y:S02]  /*1370*/  SHF.R.S32.HI R3, RZ, 0x1f, R16 ;  /* 0x0000001fff037819 */ /* 0x001fe40000011410 */
[C---:B------:R-:W-:Y:S02]  /*1380*/  IADD3 R16, P1, PT, R10.reuse, R16, RZ ;  /* 0x000000100a107210 */ /* 0x040fe40007f3e0ff */
[----:B------:R-:W-:Y:S01]  /*1390*/  MOV R5, 0x7fc00000 ;  /* 0x7fc0000000057802 */ /* 0x000fe20000000f00 */
[----:B-----5:R-:W-:Y:S01]  /*13a0*/  @!P0 FMUL R5, R13, R0 ;  /* 0x000000000d058220 */ /* 0x020fe20000400000 */
[----:B------:R-:W-:Y:S02]  /*13b0*/  LEA.HI.X.SX32 R3, R10, R3, 0x1, P1 ;  /* 0x000000030a037211 */ /* 0x000fe400008f0eff */
[----:B-1----:R-:W-:-:S04]  /*13c0*/  LEA R2, P1, R16, UR4, 0x2 ;  /* 0x0000000410027c11 */ /* 0x002fc8000f8210ff */
[----:B------:R-:W-:-:S05]  /*13d0*/  LEA.HI.X R3, R16, UR5, R3, 0x2, P1 ;  /* 0x0000000510037c11 */ /* 0x000fca00088f1403 */
[----:B------:R-:W-:Y:S01]  /*13e0*/  STG.E desc[UR8][R2.64+0x4], R5 ;  /* 0x0000040502007986 */ /* 0x000fe2000c101908 */
[----:B------:R-:W-:Y:S05]  /*13f0*/  EXIT ;  /* 0x000000000000794d */ /* 0x000fea0003800000 */
.L_x_272:
        /* <DEDUP_REMOVED lines=16> */
.L_x_354:


//--------------------- .text.cwma_batch_tiled_f32_2x_tile128 --------------------------
	.section	.text.cwma_batch_tiled_f32_2x_tile128,"ax",@progbits
	.align	128
        .global         cwma_batch_tiled_f32_2x_tile128
        .type           cwma_batch_tiled_f32_2x_tile128,@function
        .size           cwma_batch_tiled_f32_2x_tile128,(.L_x_355 - cwma_batch_tiled_f32_2x_tile128)
        .other          cwma_batch_tiled_f32_2x_tile128,@"STO_CUDA_ENTRY STV_DEFAULT"
cwma_batch_tiled_f32_2x_tile128:
.text.cwma_batch_tiled_f32_2x_tile128:
        /* <DEDUP_REMOVED lines=47> */
.L_x_277:
        /* <DEDUP_REMOVED lines=11> */
.L_x_276:
[----:B------:R-:W-:Y:S05]  /*03a0*/  BSYNC.RECONVERGENT B1 ;  /* 0x0000000000017941 */ /* 0x000fea0003800200 */
.L_x_275:
[----:B------:R-:W-:Y:S05]  /*03b0*/  @!P0 BRA `(.L_x_274) ;  /* 0x0000000000988947 */ /* 0x000fea0003800000 */
[----:B------:R-:W0:Y:S01]  /*03c0*/  S2UR UR6, SR_CgaCtaId ;  /* 0x00000000000679c3 */ /* 0x000e220000008800 */
[----:B------:R-:W-:Y:S01]  /*03d0*/  UMOV UR5, 0x400 ;  /* 0x0000040000057882 */ /* 0x000fe20000000000 */
[----:B------:R-:W-:Y:S01]  /*03e0*/  VIADD R23, R5, 0x80 ;  /* 0x0000008005177836 */ /* 0x000fe20000000000 */
[----:B0-----:R-:W-:-:S06]  /*03f0*/  ULEA UR5, UR6, UR5, 0x18 ;  /* 0x0000000506057291 */ /* 0x001fcc000f8ec0ff */
[----:B------:R-:W-:-:S05]  /*0400*/  LEA R15, R5, UR5, 0x2 ;  /* 0x00000005050f7c11 */ /* 0x000fca000f8e10ff */
[----:B------:R-:W-:-:S07]  /*0410*/  VIADD R15, R15, 0x200 ;  /* 0x000002000f0f7836 */ /* 0x000fce0000000000 */
.L_x_278:
        /* <DEDUP_REMOVED lines=32> */
.L_x_274:
[----:B------:R-:W-:Y:S05]  /*0620*/  BSYNC.RECONVERGENT B0 ;  /* 0x0000000000007941 */ /* 0x000fea0003800200 */
.L_x_273:
        /* <DEDUP_REMOVED lines=27> */
.L_x_284:
        /* <DEDUP_REMOVED lines=15> */
.L_x_283:
[----:B------:R-:W-:-:S07]  /*08d0*/  VIADD R2, R4, 0xfffffffe ;  /* 0xfffffffe04027836 */ /* 0x000fce0000000000 */
.L_x_282:
[----:B------:R-:W-:Y:S05]  /*08e0*/  BSYNC.RECONVERGENT B1 ;  /* 0x0000000000017941 */ /* 0x000fea0003800200 */
.L_x_281:
        /* <DEDUP_REMOVED lines=10> */
.L_x_285:
        /* <DEDUP_REMOVED lines=38> */
.L_x_280:
[----:B------:R-:W-:Y:S05]  /*0bf0*/  BSYNC.RECONVERGENT B0 ;  /* 0x0000000000007941 */ /* 0x000fea0003800200 */
.L_x_279:
        /* <DEDUP_REMOVED lines=26> */
.L_x_288:
        /* <DEDUP_REMOVED lines=48> */
.L_x_287:
        /* <DEDUP_REMOVED lines=8> */
.L_x_289:
        /* <DEDUP_REMOVED lines=21> */
.L_x_286:
        /* <DEDUP_REMOVED lines=25> */
.L_x_290:
        /* <DEDUP_REMOVED lines=16> */
.L_x_355:


//--------------------- .text.cwma_batch_tiled_f32_tile256 --------------------------
	.section	.text.cwma_batch_tiled_f32_tile256,"ax",@progbits
	.align	128
        .global         cwma_batch_tiled_f32_tile256
        .type           cwma_batch_tiled_f32_tile256,@function
        .size           cwma_batch_tiled_f32_tile256,(.L_x_356 - cwma_batch_tiled_f32_tile256)
        .other          cwma_batch_tiled_f32_tile256,@"STO_CUDA_ENTRY STV_DEFAULT"
cwma_batch_tiled_f32_tile256:
.text.cwma_batch_tiled_f32_tile256:
        /* <DEDUP_REMOVED lines=16> */
[----:B0-----:R-:W-:-:S06]  /*0100*/  IMAD.WIDE.U32 R6, R2, 0x4, R6 ;  /* 0x0000000402067825 */ /* 0x001fcc00078e0006 */
[----:B-1----:R-:W2:Y:S01]  /*0110*/  LDG.E.CONSTANT R6, desc[UR8][R6.64] ;  /* 0x0000000806067981 */ /* 0x002ea2000c1e9900 */
[----:B------:R-:W-:Y:S01]  /*0120*/  BSSY.RECONVERGENT B0, `(.L_x_291) ;  /* 0x000009d000007945 */ /* 0x000fe20003800200 */
[----:B------:R-:W0:Y:S01]  /*0130*/  S2R R5, SR_TID.X ;  /* 0x0000000000057919 */ /* 0x000e220000002100 */
[----:B--2---:R-:W-:-:S05]  /*0140*/  VIMNMX R14, PT, PT, R6, 0x1, !PT ;  /* 0x00000001060e7848 */ /* 0x004fca0007fe0100 */
[C---:B------:R-:W-:Y:S02]  /*0150*/  VIADD R4, R14.reuse, 0xffffffff ;  /* 0xffffffff0e047836 */ /* 0x040fe40000000000 */
[----:B------:R-:W-:-:S03]  /*0160*/  VIADD R16, R14, 0xfe ;  /* 0x000000fe0e107836 */ /* 0x000fc60000000000 */
[----:B0-----:R-:W-:Y:S02]  /*0170*/  ISETP.GE.U32.AND P0, PT, R5, R4, PT ;  /* 0x000000040500720c */ /* 0x001fe40003f06070 */
[----:B------:R-:W-:-:S04]  /*0180*/  LEA R0, R4, 0xf, 0x2 ;  /* 0x0000000f04007811 */ /* 0x000fc800078e10ff */
[----:B------:R-:W-:-:S07]  /*0190*/  LOP3.LUT R0, R0, 0xfffffff0, RZ, 0xc0, !PT ;  /* 0xfffffff000007812 */ /* 0x000fce00078ec0ff */
[----:B------:R-:W-:Y:S05]  /*01a0*/  @P0 BRA `(.L_x_292) ;  /* 0x0000000800500947 */ /* 0x000fea0003800000 */
[----:B------:R-:W0:Y:S01]  /*01b0*/  LDCU UR5, c[0x0][0x3a0] ;  /* 0x00007400ff0577ac */ /* 0x000e220008000800 */
[----:B------:R-:W-:Y:S01]  /*01c0*/  IADD3 R6, PT, PT, R14, -0x2, -R5 ;  /* 0xfffffffe0e067810 */ /* 0x000fe20007ffe805 */
[----:B------:R-:W-:Y:S01]  /*01d0*/  BSSY.RECONVERGENT B1, `(.L_x_293) ;  /* 0x0000021000017945 */ /* 0x000fe20003800200 */
[----:B------:R-:W-:Y:S02]  /*01e0*/  MOV R9, R5 ;  /* 0x0000000500097202 */ /* 0x000fe40000000f00 */
[C---:B------:R-:W-:Y:S02]  /*01f0*/  LOP3.LUT R7, R6.reuse, 0x300, RZ, 0xc0, !PT ;  /* 0x0000030006077812 */ /* 0x040fe400078ec0ff */
[----:B------:R-:W-:Y:S02]  /*0200*/  ISETP.GE.U32.AND P0, PT, R6, 0x300, PT ;  /* 0x000003000600780c */ /* 0x000fe40003f06070 */
[----:B------:R-:W-:Y:S01]  /*0210*/  ISETP.NE.AND P1, PT, R7, 0x300, PT ;  /* 0x000003000700780c */ /* 0x000fe20003f25270 */
[----:B0-----:R-:W-:-:S05]  /*0220*/  IMAD R8, R2, UR5, RZ ;  /* 0x0000000502087c24 */ /* 0x001fca000f8e02ff */
[----:B------:R-:W-:-:S07]  /*0230*/  SHF.R.S32.HI R13, RZ, 0x1f, R8 ;  /* 0x0000001fff0d7819 */ /* 0x000fce0000011408 */
[----:B------:R-:W-:Y:S05]  /*0240*/  @!P1 BRA `(.L_x_294) ;  /* 0x0000000000649947 */ /* 0x000fea0003800000 */
[----:B------:R-:W0:Y:S01]  /*0250*/  S2UR UR6, SR_CgaCtaId ;  /* 0x00000000000679c3 */ /* 0x000e220000008800 */
[----:B------:R-:W1:Y:S01]  /*0260*/  LDCU.64 UR10, c[0x0][0x388] ;  /* 0x00007100ff0a77ac */ /* 0x000e620008000a00 */
[----:B------:R-:W-:Y:S02]  /*0270*/  LEA.HI R6, R6, 0x1, RZ, 0x18 ;  /* 0x0000000106067811 */ /* 0x000fe400078fc0ff */
[----:B------:R-:W-:Y:S01]  /*0280*/  IADD3 R18, P1, PT, R8, R5, RZ ;  /* 0x0000000508127210 */ /* 0x000fe20007f3e0ff */
[----:B------:R-:W-:Y:S02]  /*0290*/  UMOV UR5, 0x400 ;  /* 0x0000040000057882 */ /* 0x000fe40000000000 */
[C---:B------:R-:W-:Y:S01]  /*02a0*/  IMAD.SHL.U32 R7, R6.reuse, 0x100, RZ ;  /* 0x0000010006077824 */ /* 0x040fe200078e00ff */
[----:B------:R-:W-:Y:S01]  /*02b0*/  LOP3.LUT R6, R6, 0x3, RZ, 0xc0, !PT ;  /* 0x0000000306067812 */ /* 0x000fe200078ec0ff */
[----:B------:R-:W-:-:S03]  /*02c0*/  IMAD.X R9, RZ, RZ, R13, P1 ;  /* 0x000000ffff097224 */ /* 0x000fc600008e060d */
[----:B------:R-:W-:Y:S01]  /*02d0*/  LOP3.LUT R10, R7, 0x300, RZ, 0xc0, !PT ;  /* 0x00000300070a7812 */ /* 0x000fe200078ec0ff */
[----:B------:R-:W-:Y:S01]  /*02e0*/  IMAD.MOV R12, RZ, RZ, -R6 ;  /* 0x000000ffff0c7224 */ /* 0x000fe200078e0a06 */
[----:B-1----:R-:W-:-:S04]  /*02f0*/  LEA R15, P1, R18, UR10, 0x2 ;  /* 0x0000000a120f7c11 */ /* 0x002fc8000f8210ff */
[----:B------:R-:W-:Y:S01]  /*0300*/  LEA.HI.X R18, R18, UR11, R9, 0x2, P1 ;  /* 0x0000000b12127c11 */ /* 0x000fe200088f1409 */
[----:B0-----:R-:W-:Y:S01]  /*0310*/  ULEA UR5, UR6, UR5, 0x18 ;  /* 0x0000000506057291 */ /* 0x001fe2000f8ec0ff */
[----:B------:R-:W-:-:S05]  /*0320*/  IADD3 R9, PT, PT, R10, R5, RZ ;  /* 0x000000050a097210 */ /* 0x000fca0007ffe0ff */
[----:B------:R-:W-:-:S07]  /*0330*/  LEA R11, R5, UR5, 0x2 ;  /* 0x00000005050b7c11 */ /* 0x000fce000f8e10ff */
.L_x_295:
[----:B------:R-:W-:Y:S02]  /*0340*/  IMAD.MOV.U32 R6, RZ, RZ, R15 ;  /* 0x000000ffff067224 */ /* 0x000fe400078e000f */
[----:B------:R-:W-:-:S05]  /*0350*/  IMAD.MOV.U32 R7, RZ, RZ, R18 ;  /* 0x000000ffff077224 */ /* 0x000fca00078e0012 */
[----:B------:R-:W2:Y:S01]  /*0360*/  LDG.E.CONSTANT R6, desc[UR8][R6.64] ;  /* 0x0000000806067981 */ /* 0x000ea2000c1e9900 */
[----:B------:R-:W-:Y:S01]  /*0370*/  VIADD R12, R12, 0x1 ;  /* 0x000000010c0c7836 */ /* 0x000fe20000000000 */
[----:B------:R-:W-:-:S04]  /*0380*/  IADD3 R15, P2, PT, R15, 0x400, RZ ;  /* 0x000004000f0f7810 */ /* 0x000fc80007f5e0ff */
[----:B------:R-:W-:Y:S02]  /*0390*/  ISETP.NE.AND P1, PT, R12, RZ, PT ;  /* 0x000000ff0c00720c */ /* 0x000fe40003f25270 */
[----:B------:R-:W-:Y:S01]  /*03a0*/  IADD3.X R18, PT, PT, RZ, R18, RZ, P2, !PT ;  /* 0x00000012ff127210 */ /* 0x000fe200017fe4ff */
[----:B--2---:R0:W-:Y:S02]  /*03b0*/  STS [R11], R6 ;  /* 0x000000060b007388 */ /* 0x0041e40000000800 */
[----:B0-----:R-:W-:-:S08]  /*03c0*/  VIADD R11, R11, 0x400 ;  /* 0x000004000b0b7836 */ /* 0x001fd00000000000 */
[----:B------:R-:W-:Y:S05]  /*03d0*/  @P1 BRA `(.L_x_295) ;  /* 0xfffffffc00d81947 */ /* 0x000fea000383ffff */
.L_x_294:
[----:B------:R-:W-:Y:S05]  /*03e0*/  BSYNC.RECONVERGENT B1 ;  /* 0x0000000000017941 */ /* 0x000fea0003800200 */
.L_x_293:
[----:B------:R-:W-:Y:S05]  /*03f0*/  @!P0 BRA `(.L_x_292) ;  /* 0x0000000400bc8947 */ /* 0x000fea0003800000 */
[----:B------:R-:W0:Y:S01]  /*0400*/  LDCU.64 UR6, c[0x0][0x388] ;  /* 0x00007100ff0677ac */ /* 0x000e220008000a00 */
[----:B------:R-:W-:Y:S02]  /*0410*/  IADD3 R7, P0, PT, R8, R9, RZ ;  /* 0x0000000908077210 */ /* 0x000fe40007f1e0ff */
[----:B------:R-:W-:-:S03]  /*0420*/  ISETP.GE.U32.AND P2, PT, R9, R4, PT ;  /* 0x000000040900720c */ /* 0x000fc60003f46070 */
[----:B------:R-:W-:Y:S01]  /*0430*/  IMAD.X R8, RZ, RZ, R13, P0 ;  /* 0x000000ffff087224 */ /* 0x000fe200000e060d */
[----:B0-----:R-:W-:-:S04]  /*0440*/  LEA R6, P0, R7, UR6, 0x2 ;  /* 0x0000000607067c11 */ /* 0x001fc8000f8010ff */
[----:B------:R-:W-:Y:S02]  /*0450*/  LEA.HI.X R7, R7, UR7, R8, 0x2, P0 ;  /* 0x0000000707077c11 */ /* 0x000fe400080f1408 */
[----:B------:R-:W-:-:S05]  /*0460*/  IADD3 R6, P0, PT, R6, 0x800, RZ ;  /* 0x0000080006067810 */ /* 0x000fca0007f1e0ff */
[----:B------:R-:W-:-:S05]  /*0470*/  IMAD.X R7, RZ, RZ, R7, P0 ;  /* 0x000000ffff077224 */ /* 0x000fca00000e0607 */
[----:B------:R-:W2:Y:S04]  /*0480*/  @P2 LDG.E.CONSTANT R11, desc[UR8][R6.64+-0x800] ;  /* 0xfff80008060b2981 */ /* 0x000ea8000c1e9900 */
[----:B------:R-:W3:Y:S04]  /*0490*/  @P2 LDG.E.CONSTANT R13, desc[UR8][R6.64+-0x400] ;  /* 0xfffc0008060d2981 */ /* 0x000ee8000c1e9900 */
[----:B------:R-:W4:Y:S04]  /*04a0*/  @P2 LDG.E.CONSTANT R15, desc[UR8][R6.64] ;  /* 0x00000008060f2981 */ /* 0x000f28000c1e9900 */
[----:B------:R0:W5:Y:S01]  /*04b0*/  @P2 LDG.E.CONSTANT R17, desc[UR8][R6.64+0x400] ;  /* 0x0004000806112981 */ /* 0x000162000c1e9900 */
[----:B------:R-:W1:Y:S01]  /*04c0*/  S2UR UR6, SR_CgaCtaId ;  /* 0x00000000000679c3 */ /* 0x000e620000008800 */
[----:B------:R-:W-:Y:S01]  /*04d0*/  UMOV UR5, 0x400 ;  /* 0x0000040000057882 */ /* 0x000fe20000000000 */
[----:B------:R-:W-:Y:S01]  /*04e0*/  @P2 IADD3 R12, P0, PT, R6, 0x1000, RZ ;  /* 0x00001000060c2810 */ /* 0x000fe20007f1e0ff */
[----:B------:R-:W-:Y:S04]  /*04f0*/  BSSY.RECONVERGENT B1, `(.L_x_296) ;  /* 0x000003a000017945 */ /* 0x000fe80003800200 */
[----:B------:R-:W-:Y:S01]  /*0500*/  @P2 IMAD.X R19, RZ, RZ, R7, P0 ;  /* 0x000000ffff132224 */ /* 0x000fe200000e0607 */
[----:B------:R-:W-:-:S02]  /*0510*/  PLOP3.LUT P0, PT, P2, PT, PT, 0x8, 0x80 ;  /* 0x000000000080781c */ /* 0x000fc4000170e170 */
[----:B0-----:R-:W-:Y:S01]  /*0520*/  @P2 MOV R6, R12 ;  /* 0x0000000c00062202 */ /* 0x001fe20000000f00 */
[----:B------:R-:W-:Y:S01]  /*0530*/  @P2 IMAD.MOV.U32 R7, RZ, RZ, R19 ;  /* 0x000000ffff072224 */ /* 0x000fe200078e0013 */
[----:B-1----:R-:W-:-:S06]  /*0540*/  ULEA UR5, UR6, UR5, 0x18 ;  /* 0x0000000506057291 */ /* 0x002fcc000f8ec0ff */
[C---:B------:R-:W-:Y:S02]  /*0550*/  LEA R8, R9.reuse, UR5, 0x2 ;  /* 0x0000000509087c11 */ /* 0x040fe4000f8e10ff */
[----:B------:R-:W-:-:S03]  /*0560*/  @P2 IADD3 R9, PT, PT, R9, 0x400, RZ ;  /* 0x0000040009092810 */ /* 0x000fc60007ffe0ff */
[----:B------:R-:W-:Y:S01]  /*0570*/  VIADD R8, R8, 0x800 ;  /* 0x0000080008087836 */ /* 0x000fe20000000000 */
[C---:B------:R-:W-:Y:S01]  /*0580*/  ISETP.GT.U32.AND P1, PT, R4.reuse, R9, PT ;  /* 0x000000090400720c */ /* 0x040fe20003f24070 */
[----:B------:R-:W-:-:S05]  /*0590*/  IMAD.IADD R10, R4, 0x1, -R9 ;  /* 0x00000001040a7824 */ /* 0x000fca00078e0a09 */
[----:B------:R-:W-:Y:S01]  /*05a0*/  ISETP.LE.U32.OR P1, PT, R10, 0xc00, !P1 ;  /* 0x00000c000a00780c */ /* 0x000fe20004f23470 */
[----:B--2---:R-:W-:Y:S04]  /*05b0*/  @P2 STS [R8+-0x800], R11 ;  /* 0xfff8000b08002388 */ /* 0x004fe80000000800 */
[----:B---3--:R-:W-:Y:S04]  /*05c0*/  @P2 STS [R8+-0x400], R13 ;  /* 0xfffc000d08002388 */ /* 0x008fe80000000800 */
[----:B----4-:R-:W-:Y:S04]  /*05d0*/  @P2 STS [R8], R15 ;  /* 0x0000000f08002388 */ /* 0x010fe80000000800 */
[----:B-----5:R0:W-:Y:S02]  /*05e0*/  @P2 STS [R8+0x400], R17 ;  /* 0x0004001108002388 */ /* 0x0201e40000000800 */
[----:B0-----:R-:W-:Y:S01]  /*05f0*/  @P2 VIADD R8, R8, 0x1000 ;  /* 0x0000100008082836 */ /* 0x001fe20000000000 */
[----:B------:R-:W-:Y:S06]  /*0600*/  @P1 BRA `(.L_x_297) ;  /* 0x0000000000a01947 */ /* 0x000fec0003800000 */
[----:B------:R-:W-:Y:S01]  /*0610*/  PLOP3.LUT P0, PT, PT, PT, PT, 0x8, 0x80 ;  /* 0x000000000080781c */ /* 0x000fe20003f0e170 */
[----:B------:R-:W-:-:S12]  /*0620*/  VIADD R10, R14, 0xfffff3ff ;  /* 0xfffff3ff0e0a7836 */ /* 0x000fd80000000000 */
.L_x_298:
[----:B------:R-:W2:Y:S04]  /*0630*/  LDG.E.CONSTANT R11, desc[UR8][R6.64+-0x800] ;  /* 0xfff80008060b7981 */ /* 0x000ea8000c1e9900 */
[----:B------:R-:W3:Y:S04]  /*0640*/  LDG.E.CONSTANT R13, desc[UR8][R6.64+-0x400] ;  /* 0xfffc0008060d7981 */ /* 0x000ee8000c1e9900 */
[----:B------:R-:W4:Y:S04]  /*0650*/  LDG.E.CONSTANT R15, desc[UR8][R6.64] ;  /* 0x00000008060f7981 */ /* 0x000f28000c1e9900 */
[----:B------:R-:W5:Y:S04]  /*0660*/  LDG.E.CONSTANT R17, desc[UR8][R6.64+0x400] ;  /* 0x0004000806117981 */ /* 0x000f68000c1e9900 */
        /* <DEDUP_REMOVED lines=10> */
[----:B--2---:R0:W-:Y:S04]  /*0710*/  STS [R8+-0x800], R11 ;  /* 0xfff8000b08007388 */ /* 0x0041e80000000800 */
[----:B---3--:R1:W-:Y:S04]  /*0720*/  STS [R8+-0x400], R13 ;  /* 0xfffc000d08007388 */ /* 0x0083e80000000800 */
[----:B0-----:R-:W2:Y:S04]  /*0730*/  LDG.E.CONSTANT R11, desc[UR8][R6.64+0x2800] ;  /* 0x00280008060b7981 */ /* 0x001ea8000c1e9900 */
[----:B-1----:R0:W3:Y:S01]  /*0740*/  LDG.E.CONSTANT R13, desc[UR8][R6.64+0x2c00] ;  /* 0x002c0008060d7981 */ /* 0x0020e2000c1e9900 */
[----:B------:R-:W-:-:S04]  /*0750*/  IADD3 R9, PT, PT, R9, 0x1000, RZ ;  /* 0x0000100009097810 */ /* 0x000fc80007ffe0ff */
[----:B------:R-:W-:Y:S01]  /*0760*/  ISETP.GE.U32.AND P1, PT, R9, R10, PT ;  /* 0x0000000a0900720c */ /* 0x000fe20003f26070 */
[----:B----4-:R-:W-:Y:S01]  /*0770*/  STS [R8], R15 ;  /* 0x0000000f08007388 */ /* 0x010fe20000000800 */
[----:B0-----:R-:W-:-:S03]  /*0780*/  IADD3 R6, P2, PT, R6, 0x4000, RZ ;  /* 0x0000400006067810 */ /* 0x001fc60007f5e0ff */
[----:B-----5:R-:W-:Y:S04]  /*0790*/  STS [R8+0x400], R17 ;  /* 0x0004001108007388 */ /* 0x020fe80000000800 */
[----:B------:R-:W-:Y:S01]  /*07a0*/  STS [R8+0x800], R19 ;  /* 0x0008001308007388 */ /* 0x000fe20000000800 */
[----:B------:R-:W-:-:S03]  /*07b0*/  IMAD.X R7, RZ, RZ, R7, P2 ;  /* 0x000000ffff077224 */ /* 0x000fc600010e0607 */
[----:B------:R-:W-:Y:S04]  /*07c0*/  STS [R8+0xc00], R21 ;  /* 0x000c001508007388 */ /* 0x000fe80000000800 */
        /* <DEDUP_REMOVED lines=8> */
[----:B--2---:R-:W-:Y:S04]  /*0850*/  STS [R8+0x2800], R11 ;  /* 0x0028000b08007388 */ /* 0x004fe80000000800 */
[----:B---3--:R0:W-:Y:S02]  /*0860*/  STS [R8+0x2c00], R13 ;  /* 0x002c000d08007388 */ /* 0x0081e40000000800 */
[----:B0-----:R-:W-:Y:S01]  /*0870*/  VIADD R8, R8, 0x4000 ;  /* 0x0000400008087836 */ /* 0x001fe20000000000 */
[----:B------:R-:W-:Y:S06]  /*0880*/  @!P1 BRA `(.L_x_298) ;  /* 0xfffffffc00689947 */ /* 0x000fec000383ffff */
.L_x_297:
[----:B------:R-:W-:Y:S05]  /*0890*/  BSYNC.RECONVERGENT B1 ;  /* 0x0000000000017941 */ /* 0x000fea0003800200 */
.L_x_296:
[C---:B------:R-:W-:Y:S01]  /*08a0*/  IMAD.IADD R10, R4.reuse, 0x1, -R9 ;  /* 0x00000001040a7824 */ /* 0x040fe200078e0a09 */
[----:B------:R-:W-:Y:S01]  /*08b0*/  ISETP.GT.U32.AND P1, PT, R4, R9, PT ;  /* 0x000000090400720c */ /* 0x000fe20003f24070 */
[----:B------:R-:W-:Y:S03]  /*08c0*/  BSSY.RECONVERGENT B1, `(.L_x_299) ;  /* 0x0000018000017945 */ /* 0x000fe60003800200 */
[----:B------:R-:W-:-:S13]  /*08d0*/  ISETP.LE.U32.OR P1, PT, R10, 0x400, !P1 ;  /* 0x000004000a00780c */ /* 0x000fda0004f23470 */
[----:B------:R-:W-:Y:S05]  /*08e0*/  @P1 BRA `(.L_x_300) ;  /* 0x0000000000541947 */ /* 0x000fea0003800000 */
[----:B------:R-:W2:Y:S04]  /*08f0*/  LDG.E.CONSTANT R19, desc[UR8][R6.64+-0x800] ;  /* 0xfff8000806137981 */ /* 0x000ea8000c1e9900 */
[----:B------:R-:W3:Y:S04]  /*0900*/  LDG.E.CONSTANT R21, desc[UR8][R6.64+-0x400] ;  /* 0xfffc000806157981 */ /* 0x000ee8000c1e9900 */
[----:B------:R-:W4:Y:S04]  /*0910*/  LDG.E.CONSTANT R23, desc[UR8][R6.64] ;  /* 0x0000000806177981 */ /* 0x000f28000c1e9900 */
[----:B------:R-:W5:Y:S04]  /*0920*/  LDG.E.CONSTANT R25, desc[UR8][R6.64+0x400] ;  /* 0x0004000806197981 */ /* 0x000f68000c1e9900 */
[----:B------:R-:W5:Y:S04]  /*0930*/  LDG.E.CONSTANT R11, desc[UR8][R6.64+0x800] ;  /* 0x00080008060b7981 */ /* 0x000f68000c1e9900 */
[----:B------:R-:W5:Y:S04]  /*0940*/  LDG.E.CONSTANT R13, desc[UR8][R6.64+0xc00] ;  /* 0x000c0008060d7981 */ /* 0x000f68000c1e9900 */
[----:B------:R-:W5:Y:S04]  /*0950*/  LDG.E.CONSTANT R15, desc[UR8][R6.64+0x1000] ;  /* 0x00100008060f7981 */ /* 0x000f68000c1e9900 */
[----:B------:R0:W5:Y:S01]  /*0960*/  LDG.E.CONSTANT R17, desc[UR8][R6.64+0x1400] ;  /* 0x0014000806117981 */ /* 0x000162000c1e9900 */
[----:B------:R-:W-:Y:S01]  /*0970*/  PLOP3.LUT P0, PT, PT, PT, PT, 0x8, 0x80 ;  /* 0x000000000080781c */ /* 0x000fe20003f0e170 */
[----:B------:R-:W-:Y:S01]  /*0980*/  VIADD R9, R9, 0x800 ;  /* 0x0000080009097836 */ /* 0x000fe20000000000 */
[----:B0-----:R-:W-:-:S04]  /*0990*/  IADD3 R6, P1, PT, R6, 0x2000, RZ ;  /* 0x0000200006067810 */ /* 0x001fc80007f3e0ff */
[----:B------:R-:W-:Y:S01]  /*09a0*/  IADD3.X R7, PT, PT, RZ, R7, RZ, P1, !PT ;  /* 0x00000007ff077210 */ /* 0x000fe20000ffe4ff */
[----:B--2---:R-:W-:Y:S04]  /*09b0*/  STS [R8+-0x800], R19 ;  /* 0xfff8001308007388 */ /* 0x004fe80000000800 */
[----:B---3--:R-:W-:Y:S04]  /*09c0*/  STS [R8+-0x400], R21 ;  /* 0xfffc001508007388 */ /* 0x008fe80000000800 */
[----:B----4-:R-:W-:Y:S04]  /*09d0*/  STS [R8], R23 ;  /* 0x0000001708007388 */ /* 0x010fe80000000800 */
[----:B-----5:R-:W-:Y:S04]  /*09e0*/  STS [R8+0x400], R25 ;  /* 0x0004001908007388 */ /* 0x020fe80000000800 */
[----:B------:R-:W-:Y:S04]  /*09f0*/  STS [R8+0x800], R11 ;  /* 0x0008000b08007388 */ /* 0x000fe80000000800 */
[----:B------:R-:W-:Y:S04]  /*0a00*/  STS [R8+0xc00], R13 ;  /* 0x000c000d08007388 */ /* 0x000fe80000000800 */
[----:B------:R-:W-:Y:S04]  /*0a10*/  STS [R8+0x1000], R15 ;  /* 0x0010000f08007388 */ /* 0x000fe80000000800 */
[----:B------:R0:W-:Y:S02]  /*0a20*/  STS [R8+0x1400], R17 ;  /* 0x0014001108007388 */ /* 0x0001e40000000800 */
[----:B0-----:R-:W-:-:S07]  /*0a30*/  VIADD R8, R8, 0x2000 ;  /* 0x0000200008087836 */ /* 0x001fce0000000000 */
.L_x_300:
[----:B------:R-:W-:Y:S05]  /*0a40*/  BSYNC.RECONVERGENT B1 ;  /* 0x0000000000017941 */ /* 0x000fea0003800200 */
.L_x_299:
[----:B------:R-:W-:-:S13]  /*0a50*/  ISETP.LT.U32.OR P0, PT, R9, R4, P0 ;  /* 0x000000040900720c */ /* 0x000fda0000701470 */
[----:B------:R-:W-:Y:S05]  /*0a60*/  @!P0 BRA `(.L_x_292) ;  /* 0x0000000000208947 */ /* 0x000fea0003800000 */
[----:B------:R-:W2:Y:S04]  /*0a70*/  LDG.E.CONSTANT R9, desc[UR8][R6.64+-0x800] ;  /* 0xfff8000806097981 */ /* 0x000ea8000c1e9900 */
[----:B------:R-:W3:Y:S04]  /*0a80*/  LDG.E.CONSTANT R11, desc[UR8][R6.64+-0x400] ;  /* 0xfffc0008060b7981 */ /* 0x000ee8000c1e9900 */
[----:B------:R-:W4:Y:S04]  /*0a90*/  LDG.E.CONSTANT R13, desc[UR8][R6.64] ;  /* 0x00000008060d7981 */ /* 0x000f28000c1e9900 */
[----:B------:R-:W5:Y:S04]  /*0aa0*/  LDG.E.CONSTANT R15, desc[UR8][R6.64+0x400] ;  /* 0x00040008060f7981 */ /* 0x000f68000c1e9900 */
[----:B--2---:R0:W-:Y:S04]  /*0ab0*/  STS [R8+-0x800], R9 ;  /* 0xfff8000908007388 */ /* 0x0041e80000000800 */
[----:B---3--:R0:W-:Y:S04]  /*0ac0*/  STS [R8+-0x400], R11 ;  /* 0xfffc000b08007388 */ /* 0x0081e80000000800 */
[----:B----4-:R0:W-:Y:S04]  /*0ad0*/  STS [R8], R13 ;  /* 0x0000000d08007388 */ /* 0x0101e80000000800 */
[----:B-----5:R0:W-:Y:S02]  /*0ae0*/  STS [R8+0x400], R15 ;  /* 0x0004000f08007388 */ /* 0x0201e40000000800 */
.L_x_292:
[----:B------:R-:W-:Y:S05]  /*0af0*/  BSYNC.RECONVERGENT B0 ;  /* 0x0000000000007941 */ /* 0x000fea0003800200 */
.L_x_291:
[----:B------:R-:W-:Y:S01]  /*0b00*/  BAR.SYNC.DEFER_BLOCKING 0x0 ;  /* 0x0000000000007b1d */ /* 0x000fe20000010000 */
[----:B------:R-:W-:-:S05]  /*0b10*/  ISETP.GE.U32.AND P0, PT, R5, R16, PT ;  /* 0x000000100500720c */ /* 0x000fca0003f06070 */
[----:B------:R-:W-:Y:S08]  /*0b20*/  BSSY.RECONVERGENT B0, `(.L_x_301) ;  /* 0x0000056000007945 */ /* 0x000ff00003800200 */
[----:B------:R-:W-:Y:S05]  /*0b30*/  @P0 BRA `(.L_x_302) ;  /* 0x0000000400500947 */ /* 0x000fea0003800000 */
[--C-:B------:R-:W-:Y:S01]  /*0b40*/  IADD3 R17, PT, PT, R14, 0xfd, -R5.reuse ;  /* 0x000000fd0e117810 */ /* 0x100fe20007ffe805 */
[----:B------:R-:W-:Y:S01]  /*0b50*/  BSSY.RECONVERGENT B1, `(.L_x_303) ;  /* 0x0000022000017945 */ /* 0x000fe20003800200 */
[----:B------:R-:W-:Y:S02]  /*0b60*/  IMAD.MOV.U32 R7, RZ, RZ, R5 ;  /* 0x000000ffff077224 */ /* 0x000fe400078e0005 */
[----:B------:R-:W-:-:S04]  /*0b70*/  LOP3.LUT R6, R17, 0x300, RZ, 0xc0, !PT ;  /* 0x0000030011067812 */ /* 0x000fc800078ec0ff */
[----:B------:R-:W-:-:S13]  /*0b80*/  ISETP.NE.AND P0, PT, R6, 0x300, PT ;  /* 0x000003000600780c */ /* 0x000fda0003f05270 */
[----:B------:R-:W-:Y:S05]  /*0b90*/  @!P0 BRA `(.L_x_304) ;  /* 0x0000000000748947 */ /* 0x000fea0003800000 */
[----:B------:R-:W1:Y:S01]  /*0ba0*/  S2UR UR6, SR_CgaCtaId ;  /* 0x00000000000679c3 */ /* 0x000e620000008800 */
[----:B------:R-:W-:Y:S01]  /*0bb0*/  LEA.HI R3, R17, 0x1, RZ, 0x18 ;  /* 0x0000000111037811 */ /* 0x000fe200078fc0ff */
[----:B------:R-:W-:Y:S01]  /*0bc0*/  UMOV UR5, 0x400 ;  /* 0x0000040000057882 */ /* 0x000fe20000000000 */
[----:B------:R-:W-:Y:S01]  /*0bd0*/  BSSY.RECONVERGENT B2, `(.L_x_305) ;  /* 0x0000018000027945 */ /* 0x000fe20003800200 */
[----:B0-----:R-:W-:Y:S01]  /*0be0*/  VIADD R8, R5, 0x2 ;  /* 0x0000000205087836 */ /* 0x001fe20000000000 */
[----:B------:R-:W-:Y:S02]  /*0bf0*/  LOP3.LUT R6, R3, 0x3, RZ, 0xc0, !PT ;  /* 0x0000000303067812 */ /* 0x000fe400078ec0ff */
[----:B------:R-:W-:Y:S01]  /*0c00*/  LEA R3, R5, R0, 0x2 ;  /* 0x0000000005037211 */ /* 0x000fe200078e10ff */
[----:B------:R-:W0:Y:S01]  /*0c10*/  LDC R15, c[0x0][0x3a4] ;  /* 0x0000e900ff0f7b82 */ /* 0x000e220000000800 */
[----:B------:R-:W-:Y:S01]  /*0c20*/  IADD3 R10, PT, PT, -R14, UR4, R5 ;  /* 0x000000040e0a7c10 */ /* 0x000fe2000fffe105 */
[----:B------:R-:W-:Y:S01]  /*0c30*/  IMAD.MOV R11, RZ, RZ, -R6 ;  /* 0x000000ffff0b7224 */ /* 0x000fe200078e0a06 */
[----:B-1----:R-:W-:-:S06]  /*0c40*/  ULEA UR5, UR6, UR5, 0x18 ;  /* 0x0000000506057291 */ /* 0x002fcc000f8ec0ff */
[----:B------:R-:W-:-:S07]  /*0c50*/  VIADD R9, R3, UR5 ;  /* 0x0000000503097c36 */ /* 0x000fce0008000000 */
.L_x_306:
[----:B0-----:R-:W-:Y:S01]  /*0c60*/  IMAD.MOV.U32 R3, RZ, RZ, R15 ;  /* 0x000000ffff037224 */ /* 0x001fe200078e000f */
[----:B------:R-:W-:Y:S01]  /*0c70*/  IADD3 R13, PT, PT, R10, 0x2, RZ ;  /* 0x000000020a0d7810 */ /* 0x000fe20007ffe0ff */
[----:B------:R-:W-:-:S03]  /*0c80*/  IMAD.MOV.U32 R12, RZ, RZ, RZ ;  /* 0x000000ffff0c7224 */ /* 0x000fc600078e00ff */
[----:B------:R-:W-:-:S04]  /*0c90*/  ISETP.GE.AND P0, PT, R13, R3, PT ;  /* 0x000000030d00720c */ /* 0x000fc80003f06270 */
[----:B------:R-:W-:-:S13]  /*0ca0*/  ISETP.LT.OR P0, PT, R13, RZ, P0 ;  /* 0x000000ff0d00720c */ /* 0x000fda0000701670 */
[----:B------:R-:W0:Y:S02]  /*0cb0*/  @!P0 LDC.64 R6, c[0x0][0x380] ;  /* 0x0000e000ff068b82 */ /* 0x000e240000000a00 */
[----:B0-----:R-:W-:-:S05]  /*0cc0*/  @!P0 IMAD.WIDE.U32 R6, R13, 0x4, R6 ;  /* 0x000000040d068825 */ /* 0x001fca00078e0006 */
[----:B------:R-:W2:Y:S01]  /*0cd0*/  @!P0 LDG.E.CONSTANT R12, desc[UR8][R6.64] ;  /* 0x00000008060c8981 */ /* 0x000ea2000c1e9900 */
[----:B------:R-:W-:Y:S01]  /*0ce0*/  VIADD R11, R11, 0x1 ;  /* 0x000000010b0b7836 */ /* 0x000fe20000000000 */
[----:B------:R-:W-:Y:S01]  /*0cf0*/  IADD3 R8, PT, PT, R8, 0x100, RZ ;  /* 0x0000010008087810 */ /* 0x000fe20007ffe0ff */
[----:B------:R-:W-:-:S03]  /*0d00*/  VIADD R10, R10, 0x100 ;  /* 0x000001000a0a7836 */ /* 0x000fc60000000000 */
[----:B------:R-:W-:Y:S01]  /*0d10*/  ISETP.NE.AND P0, PT, R11, RZ, PT ;  /* 0x000000ff0b00720c */ /* 0x000fe20003f05270 */
[----:B--2---:R0:W-:Y:S02]  /*0d20*/  STS [R9], R12 ;  /* 0x0000000c09007388 */ /* 0x0041e40000000800 */
[----:B0-----:R-:W-:-:S10]  /*0d30*/  VIADD R9, R9, 0x400 ;  /* 0x0000040009097836 */ /* 0x001fd40000000000 */
[----:B------:R-:W-:Y:S05]  /*0d40*/  @P0 BRA `(.L_x_306) ;  /* 0xfffffffc00c40947 */ /* 0x000fea000383ffff */
[----:B------:R-:W-:Y:S05]  /*0d50*/  BSYNC.RECONVERGENT B2 ;  /* 0x0000000000027941 */ /* 0x000fea0003800200 */
.L_x_305:
[----:B------:R-:W-:-:S07]  /*0d60*/  VIADD R7, R8, 0xfffffffe ;  /* 0xfffffffe08077836 */ /* 0x000fce0000000000 */
.L_x_304:
[----:B------:R-:W-:Y:S05]  /*0d70*/  BSYNC.RECONVERGENT B1 ;  /* 0x0000000000017941 */ /* 0x000fea0003800200 */
.L_x_303:
[----:B------:R-:W-:-:S13]  /*0d80*/  ISETP.GE.U32.AND P0, PT, R17, 0x300, PT ;  /* 0x000003001100780c */ /* 0x000fda0003f06070 */
[----:B------:R-:W-:Y:S05]  /*0d90*/  @!P0 BRA `(.L_x_302) ;  /* 0x0000000000b88947 */ /* 0x000fea0003800000 */
[----:B0-----:R-:W0:Y:S01]  /*0da0*/  S2R R9, SR_CgaCtaId ;  /* 0x0000000000097919 */ /* 0x001e220000008800 */
[----:B------:R-:W1:Y:S01]  /*0db0*/  LDC R3, c[0x0][0x3a4] ;  /* 0x0000e900ff037b82 */ /* 0x000e620000000800 */
[----:B------:R-:W-:Y:S01]  /*0dc0*/  MOV R6, 0x400 ;  /* 0x0000040000067802 */ /* 0x000fe20000000f00 */
[C---:B------:R-:W-:Y:S01]  /*0dd0*/  VIADD R15, R7.reuse, 0x202 ;  /* 0x00000202070f7836 */ /* 0x040fe20000000000 */
[----:B------:R-:W-:Y:S02]  /*0de0*/  LEA R17, R7, R0, 0x2 ;  /* 0x0000000007117211 */ /* 0x000fe400078e10ff */
[----:B------:R-:W-:Y:S02]  /*0df0*/  IADD3 R18, PT, PT, -R14, UR4, R7 ;  /* 0x000000040e127c10 */ /* 0x000fe4000fffe107 */
[----:B0-----:R-:W-:-:S04]  /*0e00*/  LEA R6, R9, R6, 0x18 ;  /* 0x0000000609067211 */ /* 0x001fc800078ec0ff */
[----:B------:R-:W-:-:S07]  /*0e10*/  IADD3 R17, PT, PT, R17, 0x800, R6 ;  /* 0x0000080011117810 */ /* 0x000fce0007ffe006 */
.L_x_307:
[C---:B------:R-:W-:Y:S01]  /*0e20*/  VIADD R20, R18.reuse, 0x102 ;  /* 0x0000010212147836 */ /* 0x040fe20000000000 */
[C---:B------:R-:W-:Y:S01]  /*0e30*/  IADD3 R21, PT, PT, R18.reuse, 0x202, RZ ;  /* 0x0000020212157810 */ /* 0x040fe20007ffe0ff */
[C---:B------:R-:W-:Y:S02]  /*0e40*/  VIADD R22, R18.reuse, 0x302 ;  /* 0x0000030212167836 */ /* 0x040fe40000000000 */
[----:B------:R-:W-:Y:S02]  /*0e50*/  HFMA2 R24, -RZ, RZ, 0, 0 ;  /* 0x00000000ff187431 */ /* 0x000fe400000001ff */
[----:B------:R-:W-:Y:S01]  /*0e60*/  VIADD R19, R18, 0x2 ;  /* 0x0000000212137836 */ /* 0x000fe20000000000 */
[-C--:B-1----:R-:W-:Y:S01]  /*0e70*/  ISETP.GE.AND P3, PT, R20, R3.reuse, PT ;  /* 0x000000031400720c */ /* 0x082fe20003f66270 */
[----:B------:R-:W-:Y:S01]  /*0e80*/  IMAD.MOV.U32 R26, RZ, RZ, RZ ;  /* 0x000000ffff1a7224 */ /* 0x000fe200078e00ff */
[-C--:B------:R-:W-:Y:S02]  /*0e90*/  ISETP.GE.AND P1, PT, R22, R3.reuse, PT ;  /* 0x000000031600720c */ /* 0x080fe40003f26270 */
        /* <DEDUP_REMOVED lines=11> */
[----:B------:R-:W-:Y:S02]  /*0f50*/  IMAD.MOV.U32 R20, RZ, RZ, RZ ;  /* 0x000000ffff147224 */ /* 0x000fe400078e00ff */
[----:B-1----:R-:W-:-:S04]  /*0f60*/  @!P1 IMAD.WIDE.U32 R6, R22, 0x4, R6 ;  /* 0x0000000416069825 */ /* 0x002fc800078e0006 */
[----:B------:R-:W-:Y:S01]  /*0f70*/  IMAD.MOV.U32 R22, RZ, RZ, RZ ;  /* 0x000000ffff167224 */ /* 0x000fe200078e00ff */
[----:B------:R-:W4:Y:S01]  /*0f80*/  @!P1 LDG.E.CONSTANT R26, desc[UR8][R6.64] ;  /* 0x00000008061a9981 */ /* 0x000f22000c1e9900 */
[----:B--2---:R-:W-:-:S04]  /*0f90*/  @!P2 IMAD.WIDE.U32 R8, R19, 0x4, R8 ;  /* 0x000000041308a825 */ /* 0x004fc800078e0008 */
[----:B------:R-:W2:Y:S04]  /*0fa0*/  @!P3 LDG.E.CONSTANT R22, desc[UR8][R12.64] ;  /* 0x000000080c16b981 */ /* 0x000ea8000c1e9900 */
[----:B------:R-:W5:Y:S01]  /*0fb0*/  @!P2 LDG.E.CONSTANT R20, desc[UR8][R8.64] ;  /* 0x000000080814a981 */ /* 0x000f62000c1e9900 */
[----:B---3--:R-:W-:-:S05]  /*0fc0*/  @!P0 IMAD.WIDE.U32 R10, R21, 0x4, R10 ;  /* 0x00000004150a8825 */ /* 0x008fca00078e000a */
[----:B------:R-:W3:Y:S01]  /*0fd0*/  @!P0 LDG.E.CONSTANT R24, desc[UR8][R10.64] ;  /* 0x000000080a188981 */ /* 0x000ee2000c1e9900 */
[----:B------:R-:W-:-:S05]  /*0fe0*/  VIADD R19, R15, 0x1fe ;  /* 0x000001fe0f137836 */ /* 0x000fca0000000000 */
[----:B------:R-:W-:Y:S01]  /*0ff0*/  ISETP.GE.U32.AND P0, PT, R19, R16, PT ;  /* 0x000000101300720c */ /* 0x000fe20003f06070 */
[----:B------:R-:W-:Y:S01]  /*1000*/  VIADD R18, R18, 0x400 ;  /* 0x0000040012127836 */ /* 0x000fe20000000000 */
[----:B------:R-:W-:Y:S01]  /*1010*/  IADD3 R15, PT, PT, R15, 0x400, RZ ;  /* 0x000004000f0f7810 */ /* 0x000fe20007ffe0ff */
[----:B----4-:R-:W-:Y:S04]  /*1020*/  STS [R17+0x400], R26 ;  /* 0x0004001a11007388 */ /* 0x010fe80000000800 */
[----:B--2---:R-:W-:Y:S04]  /*1030*/  STS [R17+-0x400], R22 ;  /* 0xfffc001611007388 */ /* 0x004fe80000000800 */
[----:B-----5:R-:W-:Y:S04]  /*1040*/  STS [R17+-0x800], R20 ;  /* 0xfff8001411007388 */ /* 0x020fe80000000800 */
[----:B---3--:R0:W-:Y:S02]  /*1050*/  STS [R17], R24 ;  /* 0x0000001811007388 */ /* 0x0081e40000000800 */
[----:B0-----:R-:W-:Y:S01]  /*1060*/  VIADD R17, R17, 0x1000 ;  /* 0x0000100011117836 */ /* 0x001fe20000000000 */
[----:B------:R-:W-:Y:S06]  /*1070*/  @!P0 BRA `(.L_x_307) ;  /* 0xfffffffc00688947 */ /* 0x000fec000383ffff */
.L_x_302:
[----:B------:R-:W-:Y:S05]  /*1080*/  BSYNC.RECONVERGENT B0 ;  /* 0x0000000000007941 */ /* 0x000fea0003800200 */
.L_x_301:
[----:B------:R-:W-:Y:S01]  /*1090*/  BAR.SYNC.DEFER_BLOCKING 0x0 ;  /* 0x0000000000007b1d */ /* 0x000fe20000010000 */
[----:B------:R-:W-:-:S04]  /*10a0*/  IADD3 R6, PT, PT, R5, UR4, RZ ;  /* 0x0000000405067c10 */ /* 0x000fc8000fffe0ff */
[----:B------:R-:W-:-:S13]  /*10b0*/  ISETP.GE.AND P0, PT, R6, R3, PT ;  /* 0x000000030600720c */ /* 0x000fda0003f06270 */
[----:B------:R-:W-:Y:S05]  /*10c0*/  @P0 EXIT ;  /* 0x000000000000094d */ /* 0x000fea0003800000 */
[----:B------:R-:W1:Y:S02]  /*10d0*/  LDCU UR4, c[0x0][0x3ac] ;  /* 0x00007580ff0477ac */ /* 0x000e640008000800 */
[----:B-1----:R-:W-:-:S05]  /*10e0*/  VIADD R7, R4, UR4 ;  /* 0x0000000404077c36 */ /* 0x002fca0008000000 */
[----:B------:R-:W-:Y:S01]  /*10f0*/  ISETP.GE.AND P0, PT, R6, R7, PT ;  /* 0x000000070600720c */ /* 0x000fe20003f06270 */
[----:B------:R-:W-:-:S12]  /*1100*/  IMAD R6, R2, R3, R6 ;  /* 0x0000000302067224 */ /* 0x000fd800078e0206 */
[----:B0-----:R-:W0:Y:S01]  /*1110*/  @!P0 LDC.64 R8, c[0x0][0x3b0] ;  /* 0x0000ec00ff088b82 */ /* 0x001e220000000a00 */
[----:B------:R-:W-:Y:S02]  /*1120*/  @!P0 IMAD.MOV.U32 R3, RZ, RZ, 0x7fc00000 ;  /* 0x7fc00000ff038424 */ /* 0x000fe400078e00ff */
[----:B0-----:R-:W-:-:S05]  /*1130*/  @!P0 IMAD.WIDE R8, R6, 0x4, R8 ;  /* 0x0000000406088825 */ /* 0x001fca00078e0208 */
[----:B------:R0:W-:Y:S01]  /*1140*/  @!P0 STG.E desc[UR8][R8.64], R3 ;  /* 0x0000000308008986 */ /* 0x0001e2000c101908 */
[----:B------:R-:W-:Y:S05]  /*1150*/  @!P0 EXIT ;  /* 0x000000000000894d */ /* 0x000fea0003800000 */
[----:B------:R-:W-:Y:S02]  /*1160*/  ISETP.NE.AND P0, PT, R4, RZ, PT ;  /* 0x000000ff0400720c */ /* 0x000fe40003f05270 */
[----:B------:R-:W-:-:S11]  /*1170*/  MOV R13, RZ ;  /* 0x000000ff000d7202 */ /* 0x000fd60000000f00 */
[----:B------:R-:W-:Y:S05]  /*1180*/  @!P0 BRA `(.L_x_308) ;  /* 0x0000000400088947 */ /* 0x000fea0003800000 */
[----:B------:R-:W-:Y:S01]  /*1190*/  VIADD R14, R14, 0xfffffffe ;  /* 0xfffffffe0e0e7836 */ /* 0x000fe20000000000 */
[----:B------:R-:W-:Y:S02]  /*11a0*/  LOP3.LUT R7, R4, 0x3, RZ, 0xc0, !PT ;  /* 0x0000000304077812 */ /* 0x000fe400078ec0ff */
[----:B------:R-:W-:Y:S02]  /*11b0*/  CS2R R12, SRZ ;  /* 0x00000000000c7805 */ /* 0x000fe4000001ff00 */
[----:B------:R-:W-:Y:S01]  /*11c0*/  ISETP.GE.U32.AND P0, PT, R14, 0x3, PT ;  /* 0x000000030e00780c */ /* 0x000fe20003f06070 */
[----:B------:R-:W-:Y:S01]  /*11d0*/  IMAD.MOV.U32 R14, RZ, RZ, RZ ;  /* 0x000000ffff0e7224 */ /* 0x000fe200078e00ff */
[----:B------:R-:W-:-:S11]  /*11e0*/  ISETP.NE.AND P1, PT, R7, RZ, PT ;  /* 0x000000ff0700720c */ /* 0x000fd60003f25270 */
[----:B------:R-:W-:Y:S05]  /*11f0*/  @!P0 BRA `(.L_x_309) ;  /* 0x0000000000908947 */ /* 0x000fea0003800000 */
[----:B------:R-:W1:Y:S01]  /*1200*/  S2UR UR5, SR_CgaCtaId ;  /* 0x00000000000579c3 */ /* 0x000e620000008800 */
[----:B------:R-:W-:Y:S01]  /*1210*/  LOP3.LUT R12, R4, 0xfffffffc, RZ, 0xc0, !PT ;  /* 0xfffffffc040c7812 */ /* 0x000fe200078ec0ff */
[----:B------:R-:W-:Y:S01]  /*1220*/  IMAD.MOV.U32 R14, RZ, RZ, RZ ;  /* 0x000000ffff0e7224 */ /* 0x000fe200078e00ff */
[----:B------:R-:W-:Y:S01]  /*1230*/  LEA R4, R5, R0, 0x2 ;  /* 0x0000000005047211 */ /* 0x000fe200078e10ff */
[----:B------:R-:W-:Y:S02]  /*1240*/  UMOV UR4, 0x400 ;  /* 0x0000040000047882 */ /* 0x000fe40000000000 */
[----:B------:R-:W-:Y:S01]  /*1250*/  IMAD.MOV R17, RZ, RZ, -R12 ;  /* 0x000000ffff117224 */ /* 0x000fe200078e0a0c */
[----:B-1----:R-:W-:-:S12]  /*1260*/  ULEA UR4, UR5, UR4, 0x18 ;  /* 0x0000000405047291 */ /* 0x002fd8000f8ec0ff */
.L_x_310:
[----:B0-----:R-:W-:Y:S01]  /*1270*/  LDS R3, [R4+UR4] ;  /* 0x0000000404037984 */ /* 0x001fe20008000800 */
[----:B------:R-:W-:-:S03]  /*1280*/  IADD3 R17, PT, PT, R17, 0x4, RZ ;  /* 0x0000000411117810 */ /* 0x000fc60007ffe0ff */
[----:B------:R-:W0:Y:S01]  /*1290*/  LDS.128 R8, [UR4] ;  /* 0x00000004ff087984 */ /* 0x000e220008000c00 */
[----:B------:R-:W-:-:S03]  /*12a0*/  ISETP.NE.AND P0, PT, R17, RZ, PT ;  /* 0x000000ff1100720c */ /* 0x000fc60003f05270 */
[----:B------:R-:W1:Y:S04]  /*12b0*/  LDS R16, [R4+UR4+0x4] ;  /* 0x0000040404107984 */ /* 0x000e680008000800 */
[----:B------:R-:W2:Y:S04]  /*12c0*/  LDS R15, [R4+UR4+0x8] ;  /* 0x00000804040f7984 */ /* 0x000ea80008000800 */
[----:B------:R-:W3:Y:S01]  /*12d0*/  LDS R18, [R4+UR4+0xc] ;  /* 0x00000c0404127984 */ /* 0x000ee20008000800 */
[----:B------:R-:W-:Y:S01]  /*12e0*/  UIADD3 UR4, UPT, UPT, UR4, 0x10, URZ ;  /* 0x0000001004047890 */ /* 0x000fe2000fffe0ff */
[----:B0-----:R-:W-:-:S04]  /*12f0*/  FFMA R3, R3, R8, RZ ;  /* 0x0000000803037223 */ /* 0x001fc800000000ff */
[----:B------:R-:W-:Y:S01]  /*1300*/  FADD R14, R3, -R14 ;  /* 0x8000000e030e7221 */ /* 0x000fe20000000000 */
[----:B-1----:R-:W-:-:S03]  /*1310*/  FFMA R16, R9, R16, RZ ;  /* 0x0000001009107223 */ /* 0x002fc600000000ff */
[----:B------:R-:W-:Y:S01]  /*1320*/  FADD R8, R14, R13 ;  /* 0x0000000d0e087221 */ /* 0x000fe20000000000 */
[----:B--2---:R-:W-:-:S03]  /*1330*/  FFMA R15, R10, R15, RZ ;  /* 0x0000000f0a0f7223 */ /* 0x004fc600000000ff */
[----:B------:R-:W-:Y:S01]  /*1340*/  FADD R13, R8, -R13 ;  /* 0x8000000d080d7221 */ /* 0x000fe20000000000 */
[----:B---3--:R-:W-:-:S03]  /*1350*/  FFMA R18, R11, R18, RZ ;  /* 0x000000120b127223 */ /* 0x008fc600000000ff */
        /* <DEDUP_REMOVED lines=14> */
.L_x_309:
[----:B------:R-:W-:Y:S05]  /*1440*/  @!P1 BRA `(.L_x_308) ;  /* 0x0000000000589947 */ /* 0x000fea0003800000 */
[----:B------:R-:W1:Y:S01]  /*1450*/  S2R R4, SR_CgaCtaId ;  /* 0x0000000000047919 */ /* 0x000e620000008800 */
[----:B0-----:R-:W-:Y:S01]  /*1460*/  MOV R3, 0x400 ;  /* 0x0000040000037802 */ /* 0x001fe20000000f00 */
[----:B------:R-:W-:Y:S01]  /*1470*/  IMAD.IADD R5, R5, 0x1, R12 ;  /* 0x0000000105057824 */ /* 0x000fe200078e020c */
[----:B------:R-:W-:-:S03]  /*1480*/  IADD3 R7, PT, PT, -R7, RZ, RZ ;  /* 0x000000ff07077210 */ /* 0x000fc60007ffe1ff */
[----:B------:R-:W-:Y:S01]  /*1490*/  IMAD R5, R5, 0x4, R0 ;  /* 0x0000000405057824 */ /* 0x000fe200078e0200 */
[----:B-1----:R-:W-:-:S05]  /*14a0*/  LEA R3, R4, R3, 0x18 ;  /* 0x0000000304037211 */ /* 0x002fca00078ec0ff */
[----:B------:R-:W-:Y:S02]  /*14b0*/  IMAD R12, R12, 0x4, R3 ;  /* 0x000000040c0c7824 */ /* 0x000fe400078e0203 */
[----:B------:R-:W-:-:S07]  /*14c0*/  IMAD.IADD R5, R3, 0x1, R5 ;  /* 0x0000000103057824 */ /* 0x000fce00078e0205 */
.L_x_311:
[----:B------:R0:W-:Y:S01]  /*14d0*/  LDS R0, [R5] ;  /* 0x0000000005007984 */ /* 0x0001e20000000800 */
[----:B------:R-:W-:-:S03]  /*14e0*/  IADD3 R7, PT, PT, R7, 0x1, RZ ;  /* 0x0000000107077810 */ /* 0x000fc60007ffe0ff */
[----:B------:R1:W2:Y:S01]  /*14f0*/  LDS R3, [R12] ;  /* 0x000000000c037984 */ /* 0x0002a20000000800 */
[----:B------:R-:W-:Y:S01]  /*1500*/  ISETP.NE.AND P0, PT, R7, RZ, PT ;  /* 0x000000ff0700720c */ /* 0x000fe20003f05270 */
[----:B0-----:R-:W-:Y:S02]  /*1510*/  VIADD R5, R5, 0x4 ;  /* 0x0000000405057836 */ /* 0x001fe40000000000 */
        /* <DEDUP_REMOVED lines=8> */
[----:B------:R-:W-:-:S07]  /*15a0*/  IMAD.MOV.U32 R13, RZ, RZ, R0 ;  /* 0x000000ffff0d7224 */ /* 0x000fce00078e0000 */
.L_x_308:
[----:B------:R-:W0:Y:S02]  /*15b0*/  LDC.64 R4, c[0x0][0x398] ;  /* 0x0000e600ff047b82 */ /* 0x000e240000000a00 */
[----:B0-----:R-:W-:-:S06]  /*15c0*/  IMAD.WIDE.U32 R2, R2, 0x4, R4 ;  /* 0x0000000402027825 */ /* 0x001fcc00078e0004 */
[----:B------:R-:W0:Y:S01]  /*15d0*/  LDC.64 R4, c[0x0][0x3b0] ;  /* 0x0000ec00ff047b82 */ /* 0x000e220000000a00 */
[----:B------:R-:W2:Y:S01]  /*15e0*/  LDG.E.CONSTANT R2, desc[UR8][R2.64] ;  /* 0x0000000802027981 */ /* 0x000ea2000c1e9900 */
[----:B0-----:R-:W-:-:S04]  /*15f0*/  IMAD.WIDE R4, R6, 0x4, R4 ;  /* 0x0000000406047825 */ /* 0x001fc800078e0204 */
[----:B--2---:R-:W-:-:S05]  /*1600*/  FMUL R13, R2, R13 ;  /* 0x0000000d020d7220 */ /* 0x004fca0000400000 */
[----:B------:R-:W-:Y:S01]  /*1610*/  STG.E desc[UR8][R4.64], R13 ;  /* 0x0000000d04007986 */ /* 0x000fe2000c101908 */
[----:B------:R-:W-:Y:S05]  /*1620*/  EXIT ;  /* 0x000000000000794d */ /* 0x000fea0003800000 */
.L_x_312:
        /* <DEDUP_REMOVED lines=13> */
.L_x_356:


//--------------------- .text.cwma_batch_tiled_f32_tile128 --------------------------
	.section	.text.cwma_batch_tiled_f32_tile128,"ax",@progbits
	.align	128
        .global         cwma_batch_tiled_f32_tile128
        .type           cwma_batch_tiled_f32_tile128,@function
        .size           cwma_batch_tiled_f32_tile128,(.L_x_357 - cwma_batch_tiled_f32_tile128)
        .other          cwma_batch_tiled_f32_tile128,@"STO_CUDA_ENTRY STV_DEFAULT"
cwma_batch_tiled_f32_tile128:
.text.cwma_batch_tiled_f32_tile128:
        /* <DEDUP_REMOVED lines=52> */
.L_x_317:
        /* <DEDUP_REMOVED lines=10> */
.L_x_316:
[----:B------:R-:W-:Y:S05]  /*03e0*/  BSYNC.RECONVERGENT B1 ;  /* 0x0000000000017941 */ /* 0x000fea0003800200 */
.L_x_315:
        /* <DEDUP_REMOVED lines=36> */
.L_x_320:
        /* <DEDUP_REMOVED lines=38> */
.L_x_319:
[----:B------:R-:W-:Y:S05]  /*0890*/  BSYNC.RECONVERGENT B1 ;  /* 0x0000000000017941 */ /* 0x000fea0003800200 */
.L_x_318:
        /* <DEDUP_REMOVED lines=26> */
.L_x_322:
[----:B------:R-:W-:Y:S05]  /*0a40*/  BSYNC.RECONVERGENT B1 ;  /* 0x0000000000017941 */ /* 0x000fea0003800200 */
.L_x_321:
        /* <DEDUP_REMOVED lines=10> */
.L_x_314:
[----:B------:R-:W-:Y:S05]  /*0af0*/  BSYNC.RECONVERGENT B0 ;  /* 0x0000000000007941 */ /* 0x000fea0003800200 */
.L_x_313:
        /* <DEDUP_REMOVED lines=22> */
.L_x_328:
        /* <DEDUP_REMOVED lines=16> */
.L_x_327:
[----:B------:R-:W-:-:S07]  /*0d60*/  VIADD R7, R8, 0xfffffffe ;  /* 0xfffffffe08077836 */ /* 0x000fce0000000000 */
.L_x_326:
[----:B------:R-:W-:Y:S05]  /*0d70*/  BSYNC.RECONVERGENT B1 ;  /* 0x0000000000017941 */ /* 0x000fea0003800200 */
.L_x_325:
        /* <DEDUP_REMOVED lines=10> */
.L_x_329:
        /* <DEDUP_REMOVED lines=38> */
.L_x_324:
[----:B------:R-:W-:Y:S05]  /*1080*/  BSYNC.RECONVERGENT B0 ;  /* 0x0000000000007941 */ /* 0x000fea0003800200 */
.L_x_323:
        /* <DEDUP_REMOVED lines=30> */
.L_x_332:
        /* <DEDUP_REMOVED lines=29> */
.L_x_331:
        /* <DEDUP_REMOVED lines=9> */
.L_x_333:
        /* <DEDUP_REMOVED lines=14> */
.L_x_330:
        /* <DEDUP_REMOVED lines=8> */
.L_x_334:
        /* <DEDUP_REMOVED lines=13> */
.L_x_357:


//--------------------- .text.cwma_batch_f32      --------------------------
	.section	.text.cwma_batch_f32,"ax",@progbits
	.align	128
        .global         cwma_batch_f32
        .type           cwma_batch_f32,@function
        .size           cwma_batch_f32,(.L_x_358 - cwma_batch_f32)
        .other          cwma_batch_f32,@"STO_CUDA_ENTRY STV_DEFAULT"
cwma_batch_f32:
.text.cwma_batch_f32:
[----:B------:R-:W-:Y:S01]  /*0000*/  LDC R1, c[0x0][0x37c] ;  /* 0x0000df00ff017b82 */ /* 0x000fe20000000800 */
[----:B------:R-:W0:Y:S01]  /*0010*/  S2R R2, SR_CTAID.Y ;  /* 0x0000000000027919 */ /* 0x000e220000002600 */
[----:B------:R-:W0:Y:S02]  /*0020*/  LDCU UR4, c[0x0][0x3a8] ;  /* 0x00007500ff0477ac */ /* 0x000e240008000800 */
[----:B0-----:R-:W-:-:S13]  /*0030*/  ISETP.GE.AND P0, PT, R2, UR4, PT ;  /* 0x0000000402007c0c */ /* 0x001fda000bf06270 */
[----:B------:R-:W-:Y:S05]  /*0040*/  @P0 EXIT ;  /* 0x000000000000094d */ /* 0x000fea0003800000 */
[----:B------:R-:W0:Y:S01]  /*0050*/  LDC.64 R4, c[0x0][0x390] ;  /* 0x0000e400ff047b82 */ /* 0x000e220000000a00 */
[----:B------:R-:W1:Y:S07]  /*0060*/  LDCU.64 UR8, c[0x0][0x358] ;  /* 0x00006b00ff0877ac */ /* 0x000e6e0008000a00 */
[----:B------:R-:W2:Y:S01]  /*0070*/  LDC.64 R6, c[0x0][0x398] ;  /* 0x0000e600ff067b82 */ /* 0x000ea20000000a00 */
[----:B------:R-:W3:Y:S01]  /*0080*/  S2R R13, SR_TID.X ;  /* 0x00000000000d7919 */ /* 0x000ee20000002100 */
[----:B------:R-:W4:Y:S01]  /*0090*/  LDCU UR5, c[0x0][0x3a0] ;  /* 0x00007400ff0577ac */ /* 0x000f220008000800 */
[----:B0-----:R-:W-:-:S05]  /*00a0*/  IMAD.WIDE.U32 R4, R2, 0x4, R4 ;  /* 0x0000000402047825 */ /* 0x001fca00078e0004 */
[----:B-1----:R-:W4:Y:S01]  /*00b0*/  LDG.E.CONSTANT R10, desc[UR8][R4.64] ;  /* 0x00000008040a7981 */ /* 0x002f22000c1e9900 */
[----:B--2---:R-:W-:-:S05]  /*00c0*/  IMAD.WIDE.U32 R6, R2, 0x4, R6 ;  /* 0x0000000402067825 */ /* 0x004fca00078e0006 */
[----:B------:R0:W5:Y:S01]  /*00d0*/  LDG.E.CONSTANT R11, desc[UR8][R6.64] ;  /* 0x00000008060b7981 */ /* 0x000162000c1e9900 */
[----:B------:R-:W-:Y:S01]  /*00e0*/  BSSY.RECONVERGENT B0, `(.L_x_335) ;  /* 0x0000013000007945 */ /* 0x000fe20003800200 */
[----:B----4-:R-:W-:-:S04]  /*00f0*/  VIMNMX R12, PT, PT, R10, 0x1, !PT ;  /* 0x000000010a0c7848 */ /* 0x010fc80007fe0100 */
[----:B------:R-:W-:-:S04]  /*0100*/  IADD3 R18, PT, PT, R12, -0x1, RZ ;  /* 0xffffffff0c127810 */ /* 0x000fc80007ffe0ff */
[----:B---3--:R-:W-:-:S13]  /*0110*/  ISETP.GE.U32.AND P0, PT, R13, R18, PT ;  /* 0x000000120d00720c */ /* 0x008fda0003f06070 */
[----:B0-----:R-:W-:Y:S05]  /*0120*/  @P0 BRA `(.L_x_336) ;  /* 0x0000000000380947 */ /* 0x001fea0003800000 */
[----:B------:R-:W0:Y:S01]  /*0130*/  S2R R3, SR_CgaCtaId ;  /* 0x0000000000037919 */ /* 0x000e220000008800 */
[----:B------:R-:W1:Y:S01]  /*0140*/  LDC R8, c[0x0][0x360] ;  /* 0x0000d800ff087b82 */ /* 0x000e620000000800 */
[----:B------:R-:W-:-:S07]  /*0150*/  MOV R0, 0x400 ;  /* 0x0000040000007802 */ /* 0x000fce0000000f00 */
[----:B------:R-:W2:Y:S01]  /*0160*/  LDC.64 R4, c[0x0][0x388] ;  /* 0x0000e200ff047b82 */ /* 0x000ea20000000a00 */
[----:B0-----:R-:W-:Y:S02]  /*0170*/  LEA R0, R3, R0, 0x18 ;  /* 0x0000000003007211 */ /* 0x001fe400078ec0ff */
[----:B------:R-:W-:-:S07]  /*0180*/  MOV R3, R13 ;  /* 0x0000000d00037202 */ /* 0x000fce0000000f00 */
.L_x_337:
[----:B------:R-:W-:-:S04]  /*0190*/  IMAD R7, R2, UR5, R3 ;  /* 0x0000000502077c24 */ /* 0x000fc8000f8e0203 */
[----:B0-2---:R-:W-:-:S06]  /*01a0*/  IMAD.WIDE R6, R7, 0x4, R4 ;  /* 0x0000000407067825 */ /* 0x005fcc00078e0204 */
[----:B------:R-:W2:Y:S01]  /*01b0*/  LDG.E.CONSTANT R6, desc[UR8][R6.64] ;  /* 0x0000000806067981 */ /* 0x000ea2000c1e9900 */
[----:B------:R-:W-:Y:S02]  /*01c0*/  LEA R9, R3, R0, 0x2 ;  /* 0x0000000003097211 */ /* 0x000fe400078e10ff */
[----:B-1----:R-:W-:-:S04]  /*01d0*/  IADD3 R3, PT, PT, R8, R3, RZ ;  /* 0x0000000308037210 */ /* 0x002fc80007ffe0ff */
[----:B------:R-:W-:Y:S01]  /*01e0*/  ISETP.GE.AND P0, PT, R3, R18, PT ;  /* 0x000000120300720c */ /* 0x000fe20003f06270 */
[----:B--2---:R0:W-:-:S12]  /*01f0*/  STS [R9], R6 ;  /* 0x0000000609007388 */ /* 0x0041d80000000800 */
[----:B------:R-:W-:Y:S05]  /*0200*/  @!P0 BRA `(.L_x_337) ;  /* 0xfffffffc00e08947 */ /* 0x000fea000383ffff */
.L_x_336:
[----:B------:R-:W-:Y:S05]  /*0210*/  BSYNC.RECONVERGENT B0 ;  /* 0x0000000000007941 */ /* 0x000fea0003800200 */
.L_x_335:
[----:B------:R-:W1:Y:S01]  /*0220*/  S2UR UR4, SR_CTAID.X ;  /* 0x00000000000479c3 */ /* 0x000e620000002500 */
[----:B------:R-:W2:Y:S07]  /*0230*/  LDCU UR6, c[0x0][0x3a4] ;  /* 0x00007480ff0677ac */ /* 0x000eae0008000800 */
[----:B------:R-:W1:Y:S02]  /*0240*/  LDC R16, c[0x0][0x360] ;  /* 0x0000d800ff107b82 */ /* 0x000e640000000800 */
[----:B-1----:R-:W-:-:S06]  /*0250*/  IMAD R13, R16, UR4, R13 ;  /* 0x00000004100d7c24 */ /* 0x002fcc000f8e020d */
[----:B------:R-:W-:Y:S01]  /*0260*/  BAR.SYNC.DEFER_BLOCKING 0x0 ;  /* 0x0000000000007b1d */ /* 0x000fe20000010000 */
[----:B--2---:R-:W-:-:S13]  /*0270*/  ISETP.GE.AND P0, PT, R13, UR6, PT ;  /* 0x000000060d007c0c */ /* 0x004fda000bf06270 */
[----:B------:R-:W-:Y:S05]  /*0280*/  @P0 EXIT ;  /* 0x000000000000094d */ /* 0x000fea0003800000 */
[----:B------:R-:W1:Y:S01]  /*0290*/  LDCU.64 UR6, c[0x0][0x380] ;  /* 0x00007000ff0677ac */ /* 0x000e620008000a00 */
[----:B------:R-:W-:Y:S02]  /*02a0*/  IADD3 R0, PT, PT, R12, -0x2, RZ ;  /* 0xfffffffe0c007810 */ /* 0x000fe40007ffe0ff */
[C---:B------:R-:W-:Y:S01]  /*02b0*/  LOP3.LUT R14, R18.reuse, 0xfffffffc, RZ, 0xc0, !PT ;  /* 0xfffffffc120e7812 */ /* 0x040fe200078ec0ff */
[----:B------:R-:W2:Y:S01]  /*02c0*/  LDCU UR4, c[0x0][0x370] ;  /* 0x00006e00ff0477ac */ /* 0x000ea20008000800 */
[----:B------:R-:W-:Y:S02]  /*02d0*/  LOP3.LUT R19, R18, 0x3, RZ, 0xc0, !PT ;  /* 0x0000000312137812 */ /* 0x000fe400078ec0ff */
[----:B------:R-:W-:Y:S01]  /*02e0*/  ISETP.GE.U32.AND P0, PT, R0, 0x3, PT ;  /* 0x000000030000780c */ /* 0x000fe20003f06070 */
[----:B------:R-:W3:Y:S01]  /*02f0*/  LDCU UR10, c[0x0][0x3ac] ;  /* 0x00007580ff0a77ac */ /* 0x000ee20008000800 */
[----:B------:R-:W-:Y:S01]  /*0300*/  IADD3 R15, PT, PT, -R14, RZ, RZ ;  /* 0x000000ff0e0f7210 */ /* 0x000fe20007ffe1ff */
[----:B-1----:R-:W-:Y:S01]  /*0310*/  UIADD3 UR5, UP0, UPT, UR6, 0x8, URZ ;  /* 0x0000000806057890 */ /* 0x002fe2000ff1e0ff */
[----:B--2---:R-:W-:-:S03]  /*0320*/  IMAD R16, R16, UR4, RZ ;  /* 0x0000000410107c24 */ /* 0x004fc6000f8e02ff */
[----:B------:R-:W-:Y:S01]  /*0330*/  UIADD3.X UR6, UPT, UPT, URZ, UR7, URZ, UP0, !UPT ;  /* 0x00000007ff067290 */ /* 0x000fe200087fe4ff */
[----:B---3--:R-:W-:-:S11]  /*0340*/  IADD3 R18, PT, PT, R18, UR10, RZ ;  /* 0x0000000a12127c10 */ /* 0x008fd6000fffe0ff */
.L_x_343:
[----:B------:R-:W-:Y:S01]  /*0350*/  ISETP.GE.AND P1, PT, R13, R18, PT ;  /* 0x000000120d00720c */ /* 0x000fe20003f26270 */
[----:B------:R-:W-:Y:S01]  /*0360*/  BSSY.RECONVERGENT B0, `(.L_x_338) ;  /* 0x0000052000007945 */ /* 0x000fe20003800200 */
[----:B-1----:R-:W-:-:S11]  /*0370*/  MOV R3, 0x7fc00000 ;  /* 0x7fc0000000037802 */ /* 0x002fd60000000f00 */
[----:B------:R-:W-:Y:S05]  /*0380*/  @!P1 BRA `(.L_x_339) ;  /* 0x00000004003c9947 */ /* 0x000fea0003800000 */
[----:B------:R-:W-:Y:S01]  /*0390*/  ISETP.GE.AND P1, PT, R10, 0x2, PT ;  /* 0x000000020a00780c */ /* 0x000fe20003f26270 */
[----:B------:R-:W-:-:S12]  /*03a0*/  HFMA2 R0, -RZ, RZ, 0, 0 ;  /* 0x00000000ff007431 */ /* 0x000fd800000001ff */
[----:B------:R-:W-:Y:S05]  /*03b0*/  @!P1 BRA `(.L_x_340) ;  /* 0x00000004002c9947 */ /* 0x000fea0003800000 */
[----:B------:R-:W-:Y:S02]  /*03c0*/  IADD3 R20, PT, PT, R13, 0x2, -R12 ;  /* 0x000000020d147810 */ /* 0x000fe40007ffe80c */
[----:B------:R-:W-:Y:S02]  /*03d0*/  MOV R17, RZ ;  /* 0x000000ff00117202 */ /* 0x000fe40000000f00 */
[----:B------:R-:W-:Y:S02]  /*03e0*/  MOV R5, RZ ;  /* 0x000000ff00057202 */ /* 0x000fe40000000f00 */
[----:B------:R-:W-:Y:S01]  /*03f0*/  MOV R0, RZ ;  /* 0x000000ff00007202 */ /* 0x000fe20000000f00 */
[----:B------:R-:W-:Y:S06]  /*0400*/  @!P0 BRA `(.L_x_341) ;  /* 0x0000000000a08947 */ /* 0x000fec0003800000 */
[----:B------:R-:W1:Y:S01]  /*0410*/  S2UR UR7, SR_CgaCtaId ;  /* 0x00000000000779c3 */ /* 0x000e620000008800 */
[----:B------:R-:W-:Y:S01]  /*0420*/  MOV R17, RZ ;  /* 0x000000ff00117202 */ /* 0x000fe20000000f00 */
[----:B------:R-:W-:Y:S01]  /*0430*/  UMOV UR4, 0x400 ;  /* 0x0000040000047882 */ /* 0x000fe20000000000 */
[----:B------:R-:W-:Y:S02]  /*0440*/  MOV R21, R20 ;  /* 0x0000001400157202 */ /* 0x000fe40000000f00 */
[----:B------:R-:W-:Y:S01]  /*0450*/  MOV R22, R15 ;  /* 0x0000000f00167202 */ /* 0x000fe20000000f00 */
[----:B-1----:R-:W-:-:S12]  /*0460*/  ULEA UR4, UR7, UR4, 0x18 ;  /* 0x0000000407047291 */ /* 0x002fd8000f8ec0ff */
.L_x_342:
[----:B------:R-:W-:Y:S01]  /*0470*/  MOV R8, UR5 ;  /* 0x0000000500087c02 */ /* 0x000fe20008000f00 */
[----:B0-----:R-:W0:Y:S01]  /*0480*/  LDS.128 R4, [UR4] ;  /* 0x00000004ff047984 */ /* 0x001e220008000c00 */
[----:B------:R-:W-:-:S03]  /*0490*/  MOV R9, UR6 ;  /* 0x0000000600097c02 */ /* 0x000fc60008000f00 */
[----:B------:R-:W-:-:S05]  /*04a0*/  IMAD.WIDE R8, R21, 0x4, R8 ;  /* 0x0000000415087825 */ /* 0x000fca00078e0208 */
[----:B------:R-:W0:Y:S04]  /*04b0*/  LDG.E.CONSTANT R3, desc[UR8][R8.64+-0x8] ;  /* 0xfffff80808037981 */ /* 0x000e28000c1e9900 */
[----:B------:R-:W2:Y:S04]  /*04c0*/  LDG.E.CONSTANT R26, desc[UR8][R8.64+-0x4] ;  /* 0xfffffc08081a7981 */ /* 0x000ea8000c1e9900 */
[----:B------:R-:W3:Y:S04]  /*04d0*/  LDG.E.CONSTANT R23, desc[UR8][R8.64] ;  /* 0x0000000808177981 */ /* 0x000ee8000c1e9900 */
[----:B------:R-:W4:Y:S01]  /*04e0*/  LDG.E.CONSTANT R24, desc[UR8][R8.64+0x4] ;  /* 0x0000040808187981 */ /* 0x000f22000c1e9900 */
[----:B------:R-:W-:Y:S01]  /*04f0*/  IADD3 R22, PT, PT, R22, 0x4, RZ ;  /* 0x0000000416167810 */ /* 0x000fe20007ffe0ff */
[----:B------:R-:W-:Y:S01]  /*0500*/  UIADD3 UR4, UPT, UPT, UR4, 0x10, URZ ;  /* 0x0000001004047890 */ /* 0x000fe2000fffe0ff */
[----:B------:R-:W-:-:S02]  /*0510*/  IADD3 R21, PT, PT, R21, 0x4, RZ ;  /* 0x0000000415157810 */ /* 0x000fc40007ffe0ff */
[----:B------:R-:W-:Y:S01]  /*0520*/  ISETP.NE.AND P1, PT, R22, RZ, PT ;  /* 0x000000ff1600720c */ /* 0x000fe20003f25270 */
[----:B0-----:R-:W-:-:S04]  /*0530*/  FFMA R4, R3, R4, RZ ;  /* 0x0000000403047223 */ /* 0x001fc800000000ff */
        /* <DEDUP_REMOVED lines=20> */
[----:B------:R-:W-:-:S07]  /*0680*/  MOV R5, R14 ;  /* 0x0000000e00057202 */ /* 0x000fce0000000f00 */
.L_x_341:
[----:B------:R-:W-:-:S13]  /*0690*/  ISETP.NE.AND P1, PT, R19, RZ, PT ;  /* 0x000000ff1300720c */ /* 0x000fda0003f25270 */
[----:B------:R-:W-:Y:S05]  /*06a0*/  @!P1 BRA `(.L_x_340) ;  /* 0x0000000000709947 */ /* 0x000fea0003800000 */
[----:B0-----:R-:W0:Y:S01]  /*06b0*/  LDC.64 R8, c[0x0][0x380] ;  /* 0x0000e000ff087b82 */ /* 0x001e220000000a00 */
[----:B------:R-:W-:-:S05]  /*06c0*/  IADD3 R3, PT, PT, R20, R5, RZ ;  /* 0x0000000514037210 */ /* 0x000fca0007ffe0ff */
[----:B0-----:R-:W-:-:S05]  /*06d0*/  IMAD.WIDE R8, R3, 0x4, R8 ;  /* 0x0000000403087825 */ /* 0x001fca00078e0208 */
[----:B------:R-:W2:Y:S01]  /*06e0*/  LDG.E.CONSTANT R3, desc[UR8][R8.64] ;  /* 0x0000000808037981 */ /* 0x000ea2000c1e9900 */
[----:B------:R-:W-:Y:S02]  /*06f0*/  MOV R4, 0x400 ;  /* 0x0000040000047802 */ /* 0x000fe40000000f00 */
[----:B------:R-:W-:Y:S01]  /*0700*/  ISETP.NE.AND P1, PT, R19, 0x1, PT ;  /* 0x000000011300780c */ /* 0x000fe20003f25270 */
[----:B------:R-:W0:Y:S02]  /*0710*/  S2R R7, SR_CgaCtaId ;  /* 0x0000000000077919 */ /* 0x000e240000008800 */
[----:B0-----:R-:W-:-:S04]  /*0720*/  LEA R4, R7, R4, 0x18 ;  /* 0x0000000407047211 */ /* 0x001fc800078ec0ff */
        /* <DEDUP_REMOVED lines=9> */
[----:B------:R-:W2:Y:S01]  /*07c0*/  LDG.E.CONSTANT R0, desc[UR8][R8.64+0x4] ;  /* 0x0000040808007981 */ /* 0x000ea2000c1e9900 */
[----:B------:R-:W-:-:S13]  /*07d0*/  ISETP.NE.AND P1, PT, R19, 0x2, PT ;  /* 0x000000021300780c */ /* 0x000fda0003f25270 */
[----:B------:R-:W3:Y:S01]  /*07e0*/  @P1 LDG.E.CONSTANT R3, desc[UR8][R8.64+0x8] ;  /* 0x0000080808031981 */ /* 0x000ee2000c1e9900 */
[----:B--2---:R-:W-:-:S04]  /*07f0*/  FFMA R0, R0, R5, RZ ;  /* 0x0000000500007223 */ /* 0x004fc800000000ff */
[----:B------:R-:W-:-:S04]  /*0800*/  FADD R4, -R17, R0 ;  /* 0x0000000011047221 */ /* 0x000fc80000000100 */
[----:B------:R-:W-:-:S04]  /*0810*/  FADD R0, R7, R4 ;  /* 0x0000000407007221 */ /* 0x000fc80000000000 */
[----:B------:R-:W-:Y:S01]  /*0820*/  FADD R5, -R7, R0 ;  /* 0x0000000007057221 */ /* 0x000fe20000000100 */
[----:B---3--:R-:W-:-:S03]  /*0830*/  @P1 FFMA R3, R3, R6, RZ ;  /* 0x0000000603031223 */ /* 0x008fc600000000ff */
[----:B------:R-:W-:-:S04]  /*0840*/  FADD R4, -R4, R5 ;  /* 0x0000000504047221 */ /* 0x000fc80000000100 */
[----:B------:R-:W-:-:S04]  /*0850*/  @P1 FADD R3, -R4, R3 ;  /* 0x0000000304031221 */ /* 0x000fc80000000100 */
[----:B------:R-:W-:-:S07]  /*0860*/  @P1 FADD R0, R0, R3 ;  /* 0x0000000300001221 */ /* 0x000fce0000000000 */
.L_x_340:
[----:B-----5:R-:W-:-:S07]  /*0870*/  FMUL R3, R11, R0 ;  /* 0x000000000b037220 */ /* 0x020fce0000400000 */
.L_x_339:
[----:B------:R-:W-:Y:S05]  /*0880*/  BSYNC.RECONVERGENT B0 ;  /* 0x0000000000007941 */ /* 0x000fea0003800200 */
.L_x_338:
[----:B------:R-:W1:Y:S01]  /*0890*/  LDC.64 R4, c[0x0][0x3b0] ;  /* 0x0000ec00ff047b82 */ /* 0x000e620000000a00 */
[----:B------:R-:W2:Y:S02]  /*08a0*/  LDCU UR4, c[0x0][0x3a4] ;  /* 0x00007480ff0477ac */ /* 0x000ea40008000800 */
[----:B--2---:R-:W-:Y:S01]  /*08b0*/  IMAD R7, R2, UR4, R13 ;  /* 0x0000000402077c24 */ /* 0x004fe2000f8e020d */
[----:B------:R-:W-:-:S03]  /*08c0*/  IADD3 R13, PT, PT, R16, R13, RZ ;  /* 0x0000000d100d7210 */ /* 0x000fc60007ffe0ff */
[----:B-1----:R-:W-:Y:S01]  /*08d0*/  IMAD.WIDE R4, R7, 0x4, R4 ;  /* 0x0000000407047825 */ /* 0x002fe200078e0204 */
[----:B------:R-:W-:-:S04]  /*08e0*/  ISETP.GE.AND P1, PT, R13, UR4, PT ;  /* 0x000000040d007c0c */ /* 0x000fc8000bf26270 */
[----:B------:R1:W-:Y:S09]  /*08f0*/  STG.E desc[UR8][R4.64], R3 ;  /* 0x0000000304007986 */ /* 0x0003f2000c101908 */
[----:B------:R-:W-:Y:S05]  /*0900*/  @!P1 BRA `(.L_x_343) ;  /* 0xfffffff800909947 */ /* 0x000fea000383ffff */
[----:B------:R-:W-:Y:S05]  /*0910*/  EXIT ;  /* 0x000000000000794d */ /* 0x000fea0003800000 */
.L_x_344:
        /* <DEDUP_REMOVED lines=14> */
.L_x_358:


//--------------------- .nv.shared.cwma_precompute_weights_oldest_first_f32 --------------------------
	.section	.nv.shared.cwma_precompute_weights_oldest_first_f32,"aw",@nobits
	.sectionflags	@""
	.align	16
	.zero		1024


//--------------------- .nv.shared.reserved.0     --------------------------
	.section	.nv.shared.reserved.0,"aw",@nobits
	.weak		__nv_reservedSMEM_offset_0_alias
	.size		__nv_reservedSMEM_offset_0_alias, 0, 64
	.other		__nv_reservedSMEM_offset_0_alias,@"STO_CUDA_RESERVED_SHARED STV_DEFAULT"
__nv_reservedSMEM_offset_0_alias:
	.zero		0
	.zero		64


//--------------------- .nv.shared.cwma_precompute_weights_f32 --------------------------
	.section	.nv.shared.cwma_precompute_weights_f32,"aw",@nobits
	.sectionflags	@""
	.align	16
	.zero		1024


//--------------------- .nv.shared.cwma_ms1p_tiled_f32_tx128_ty4 --------------------------
	.section	.nv.shared.cwma_ms1p_tiled_f32_tx128_ty4,"aw",@nobits
	.sectionflags	@""
	.align	16
	.zero		1024


//--------------------- .nv.shared.cwma_ms1p_tiled_f32_tx128_ty2 --------------------------
	.section	.nv.shared.cwma_ms1p_tiled_f32_tx128_ty2,"aw",@nobits
	.sectionflags	@""
	.align	16
	.zero		1024


//--------------------- .nv.shared.cwma_multi_series_one_param_time_major_f32 --------------------------
	.section	.nv.shared.cwma_multi_series_one_param_time_major_f32,"aw",@nobits
	.sectionflags	@""
	.align	16
	.zero		1024


//--------------------- .nv.shared.cwma_batch_tiled_async_f32_2x_tile256 --------------------------
	.section	.nv.shared.cwma_batch_tiled_async_f32_2x_tile256,"aw",@nobits
	.sectionflags	@""
	.align	16
.nv.shared.cwma_batch_tiled_async_f32_2x_tile256:
	.zero		1072


//--------------------- .nv.shared.cwma_batch_tiled_async_f32_2x_tile128 --------------------------
	.section	.nv.shared.cwma_batch_tiled_async_f32_2x_tile128,"aw",@nobits
	.sectionflags	@""
	.align	16
.nv.shared.cwma_batch_tiled_async_f32_2x_tile128:
	.zero		1072


//--------------------- .nv.shared.cwma_batch_tiled_f32_2x_tile256 --------------------------
	.section	.nv.shared.cwma_batch_tiled_f32_2x_tile256,"aw",@nobits
	.sectionflags	@""
	.align	16
	.zero		1024


//--------------------- .nv.shared.cwma_batch_tiled_f32_2x_tile128 --------------------------
	.section	.nv.shared.cwma_batch_tiled_f32_2x_tile128,"aw",@nobits
	.sectionflags	@""
	.align	16
	.zero		1024


//--------------------- .nv.shared.cwma_batch_tiled_f32_tile256 --------------------------
	.section	.nv.shared.cwma_batch_tiled_f32_tile256,"aw",@nobits
	.sectionflags	@""
	.align	16
	.zero		1024


//--------------------- .nv.shared.cwma_batch_tiled_f32_tile128 --------------------------
	.section	.nv.shared.cwma_batch_tiled_f32_tile128,"aw",@nobits
	.sectionflags	@""
	.align	16
	.zero		1024


//--------------------- .nv.shared.cwma_batch_f32 --------------------------
	.section	.nv.shared.cwma_batch_f32,"aw",@nobits
	.sectionflags	@""
	.align	16
	.zero		1024


//--------------------- .nv.constant0.cwma_precompute_weights_oldest_first_f32 --------------------------
	.section	.nv.constant0.cwma_precompute_weights_oldest_first_f32,"a",@progbits
	.sectionflags	@""
	.align	4
.nv.constant0.cwma_precompute_weights_oldest_first_f32:
	.zero		928


//--------------------- .nv.constant0.cwma_precompute_weights_f32 --------------------------
	.section	.nv.constant0.cwma_precompute_weights_f32,"a",@progbits
	.sectionflags	@""
	.align	4
.nv.constant0.cwma_precompute_weights_f32:
	.zero		928


//--------------------- .nv.constant0.cwma_ms1p_tiled_f32_tx128_ty4 --------------------------
	.section	.nv.constant0.cwma_ms1p_tiled_f32_tx128_ty4,"a",@progbits
	.sectionflags	@""
	.align	4
.nv.constant0.cwma_ms1p_tiled_f32_tx128_ty4:
	.zero		944


//--------------------- .nv.constant0.cwma_ms1p_tiled_f32_tx128_ty2 --------------------------
	.section	.nv.constant0.cwma_ms1p_tiled_f32_tx128_ty2,"a",@progbits
	.sectionflags	@""
	.align	4
.nv.constant0.cwma_ms1p_tiled_f32_tx128_ty2:
	.zero		944


//--------------------- .nv.constant0.cwma_multi_series_one_param_time_major_f32 --------------------------
	.section	.nv.constant0.cwma_multi_series_one_param_time_major_f32,"a",@progbits
	.sectionflags	@""
	.align	4
.nv.constant0.cwma_multi_series_one_param_time_major_f32:
	.zero		944


//--------------------- .nv.constant0.cwma_batch_tiled_async_f32_2x_tile256 --------------------------
	.section	.nv.constant0.cwma_batch_tiled_async_f32_2x_tile256,"a",@progbits
	.sectionflags	@""
	.align	4
.nv.constant0.cwma_batch_tiled_async_f32_2x_tile256:
	.zero		952


//--------------------- .nv.constant0.cwma_batch_tiled_async_f32_2x_tile128 --------------------------
	.section	.nv.constant0.cwma_batch_tiled_async_f32_2x_tile128,"a",@progbits
	.sectionflags	@""
	.align	4
.nv.constant0.cwma_batch_tiled_async_f32_2x_tile128:
	.zero		952


//--------------------- .nv.constant0.cwma_batch_tiled_f32_2x_tile256 --------------------------
	.section	.nv.constant0.cwma_batch_tiled_f32_2x_tile256,"a",@progbits
	.sectionflags	@""
	.align	4
.nv.constant0.cwma_batch_tiled_f32_2x_tile256:
	.zero		952


//--------------------- .nv.constant0.cwma_batch_tiled_f32_2x_tile128 --------------------------
	.section	.nv.constant0.cwma_batch_tiled_f32_2x_tile128,"a",@progbits
	.sectionflags	@""
	.align	4
.nv.constant0.cwma_batch_tiled_f32_2x_tile128:
	.zero		952


//--------------------- .nv.constant0.cwma_batch_tiled_f32_tile256 --------------------------
	.section	.nv.constant0.cwma_batch_tiled_f32_tile256,"a",@progbits
	.sectionflags	@""
	.align	4
.nv.constant0.cwma_batch_tiled_f32_tile256:
	.zero		952


//--------------------- .nv.constant0.cwma_batch_tiled_f32_tile128 --------------------------
	.section	.nv.constant0.cwma_batch_tiled_f32_tile128,"a",@progbits
	.sectionflags	@""
	.align	4
.nv.constant0.cwma_batch_tiled_f32_tile128:
	.zero		952


//--------------------- .nv.constant0.cwma_batch_f32 --------------------------
	.section	.nv.constant0.cwma_batch_f32,"a",@progbits
	.sectionflags	@""
	.align	4
.nv.constant0.cwma_batch_f32:
	.zero		952


//--------------------- SYMBOLS --------------------------

	.type		.nv.reservedSmem.offset0,@object
	.size		.nv.reservedSmem.offset0,0x4
	.type		.nv.reservedSmem.cap,@object
	.size		.nv.reservedSmem.cap,0x4
